	.target	sm_100a

	.elftype	@"ET_EXEC"


//--------------------- .note.nv.tkinfo           --------------------------
	.section	.note.nv.tkinfo,"",@"SHT_NOTE"
	.sectionflags	@"SHF_NOTE_NV_TKINFO"
	.tkinfo
        /*0018*/ 	.word	0x00000002
        /*0030*/ 	.string	""
        /*0030*/ 	.string	"ptxas"
        /*0030*/ 	.string	"Cuda compilation tools, release 13.0, V13.0.88"
        /*0030*/ 	.string	"Build cuda_13.0.r13.0/compiler.36424714_0"
        /*0030*/ 	.string	"-arch sm_100a -m 64 "



//--------------------- .note.nv.cuinfo           --------------------------
	.section	.note.nv.cuinfo,"",@"SHT_NOTE"
	.sectionflags	@"SHF_NOTE_NV_CUINFO"
        /*0018*/ 	.short	0x0002
        /*001a*/ 	.short	0x0064
        /*001c*/ 	.short	0x0082
	.zero		2


//--------------------- .nv.info                  --------------------------
	.section	.nv.info,"",@"SHT_CUDA_INFO"
	.align	4


	//----- nvinfo : EIATTR_REGCOUNT
	.align		4
        /*0000*/ 	.byte	0x04, 0x2f
        /*0002*/ 	.short	(.L_29 - .L_28)
	.align		4
.L_28:
        /*0004*/ 	.word	index@(_ZN2at6native49_GLOBAL__N__09e94e3a_16_AveragePool3d_cu_a8eae74c29avg_pool3d_cuda_update_outputILi1EddEEvNS_27GenericPackedTensorAccessorIKT0_Lm4ENS_16DefaultPtrTraitsElEENS3_IS4_Lm4ES6_lEEiiiiiiiibii)
        /*0008*/ 	.word	0x00000028


	//----- nvinfo : EIATTR_FRAME_SIZE
	.align		4
.L_29:
        /*000c*/ 	.byte	0x04, 0x11
        /*000e*/ 	.short	(.L_31 - .L_30)
	.align		4
.L_30:
        /*0010*/ 	.word	index@($__internal_53_$__cuda_sm20_div_s64)
        /*0014*/ 	.word	0x00000000


	//----- nvinfo : EIATTR_FRAME_SIZE
	.align		4
.L_31:
        /*0018*/ 	.byte	0x04, 0x11
        /*001a*/ 	.short	(.L_33 - .L_32)
	.align		4
.L_32:
        /*001c*/ 	.word	index@($__internal_52_$__cuda_sm20_div_rn_f64_full)
        /*0020*/ 	.word	0x00000000


	//----- nvinfo : EIATTR_FRAME_SIZE
	.align		4
.L_33:
        /*0024*/ 	.byte	0x04, 0x11
        /*0026*/ 	.short	(.L_35 - .L_34)
	.align		4
.L_34:
        /*0028*/ 	.word	index@(_ZN2at6native49_GLOBAL__N__09e94e3a_16_AveragePool3d_cu_a8eae74c29avg_pool3d_cuda_update_outputILi1EddEEvNS_27GenericPackedTensorAccessorIKT0_Lm4ENS_16DefaultPtrTraitsElEENS3_IS4_Lm4ES6_lEEiiiiiiiibii)
        /*002c*/ 	.word	0x00000000


	//----- nvinfo : EIATTR_REGCOUNT
	.align		4
.L_35:
        /*0030*/ 	.byte	0x04, 0x2f
        /*0032*/ 	.short	(.L_37 - .L_36)
	.align		4
.L_36:
        /*0034*/ 	.word	index@(_ZN2at6native49_GLOBAL__N__09e94e3a_16_AveragePool3d_cu_a8eae74c29avg_pool3d_cuda_update_outputILi2EddEEvNS_27GenericPackedTensorAccessorIKT0_Lm4ENS_16DefaultPtrTraitsElEENS3_IS4_Lm4ES6_lEEiiiiiiiibii)
        /*0038*/ 	.word	0x00000028


	//----- nvinfo : EIATTR_FRAME_SIZE
	.align		4
.L_37:
        /*003c*/ 	.byte	0x04, 0x11
        /*003e*/ 	.short	(.L_39 - .L_38)
	.align		4
.L_38:
        /*0040*/ 	.word	index@($__internal_51_$__cuda_sm20_div_s64)
        /*0044*/ 	.word	0x00000000


	//----- nvinfo : EIATTR_FRAME_SIZE
	.align		4
.L_39:
        /*0048*/ 	.byte	0x04, 0x11
        /*004a*/ 	.short	(.L_41 - .L_40)
	.align		4
.L_40:
        /*004c*/ 	.word	index@($__internal_50_$__cuda_sm20_div_rn_f64_full)
        /*0050*/ 	.word	0x00000000


	//----- nvinfo : EIATTR_FRAME_SIZE
	.align		4
.L_41:
        /*0054*/ 	.byte	0x04, 0x11
        /*0056*/ 	.short	(.L_43 - .L_42)
	.align		4
.L_42:
        /*0058*/ 	.word	index@(_ZN2at6native49_GLOBAL__N__09e94e3a_16_AveragePool3d_cu_a8eae74c29avg_pool3d_cuda_update_outputILi2EddEEvNS_27GenericPackedTensorAccessorIKT0_Lm4ENS_16DefaultPtrTraitsElEENS3_IS4_Lm4ES6_lEEiiiiiiiibii)
        /*005c*/ 	.word	0x00000000


	//----- nvinfo : EIATTR_REGCOUNT
	.align		4
.L_43:
        /*0060*/ 	.byte	0x04, 0x2f
        /*0062*/ 	.short	(.L_45 - .L_44)
	.align		4
.L_44:
        /*0064*/ 	.word	index@(_ZN2at6native49_GLOBAL__N__09e94e3a_16_AveragePool3d_cu_a8eae74c29avg_pool3d_cuda_update_outputILi3EddEEvNS_27GenericPackedTensorAccessorIKT0_Lm4ENS_16DefaultPtrTraitsElEENS3_IS4_Lm4ES6_lEEiiiiiiiibii)
        /*0068*/ 	.word	0x00000028


	//----- nvinfo : EIATTR_FRAME_SIZE
	.align		4
.L_45:
        /*006c*/ 	.byte	0x04, 0x11
        /*006e*/ 	.short	(.L_47 - .L_46)
	.align		4
.L_46:
        /*0070*/ 	.word	index@($__internal_49_$__cuda_sm20_div_s64)
        /*0074*/ 	.word	0x00000000


	//----- nvinfo : EIATTR_FRAME_SIZE
	.align		4
.L_47:
        /*0078*/ 	.byte	0x04, 0x11
        /*007a*/ 	.short	(.L_49 - .L_48)
	.align		4
.L_48:
        /*007c*/ 	.word	index@($__internal_48_$__cuda_sm20_div_rn_f64_full)
        /*0080*/ 	.word	0x00000000


	//----- nvinfo : EIATTR_FRAME_SIZE
	.align		4
.L_49:
        /*0084*/ 	.byte	0x04, 0x11
        /*0086*/ 	.short	(.L_51 - .L_50)
	.align		4
.L_50:
        /*0088*/ 	.word	index@(_ZN2at6native49_GLOBAL__N__09e94e3a_16_AveragePool3d_cu_a8eae74c29avg_pool3d_cuda_update_outputILi3EddEEvNS_27GenericPackedTensorAccessorIKT0_Lm4ENS_16DefaultPtrTraitsElEENS3_IS4_Lm4ES6_lEEiiiiiiiibii)
        /*008c*/ 	.word	0x00000000


	//----- nvinfo : EIATTR_REGCOUNT
	.align		4
.L_51:
        /*0090*/ 	.byte	0x04, 0x2f
        /*0092*/ 	.short	(.L_53 - .L_52)
	.align		4
.L_52:
        /*0094*/ 	.word	index@(_ZN2at6native49_GLOBAL__N__09e94e3a_16_AveragePool3d_cu_a8eae74c29avg_pool3d_cuda_update_outputILi4EddEEvNS_27GenericPackedTensorAccessorIKT0_Lm4ENS_16DefaultPtrTraitsElEENS3_IS4_Lm4ES6_lEEiiiiiiiibii)
        /*0098*/ 	.word	0x00000028


	//----- nvinfo : EIATTR_FRAME_SIZE
	.align		4
.L_53:
        /*009c*/ 	.byte	0x04, 0x11
        /*009e*/ 	.short	(.L_55 - .L_54)
	.align		4
.L_54:
        /*00a0*/ 	.word	index@($__internal_47_$__cuda_sm20_div_s64)
        /*00a4*/ 	.word	0x00000000


	//----- nvinfo : EIATTR_FRAME_SIZE
	.align		4
.L_55:
        /*00a8*/ 	.byte	0x04, 0x11
        /*00aa*/ 	.short	(.L_57 - .L_56)
	.align		4
.L_56:
        /*00ac*/ 	.word	index@($__internal_46_$__cuda_sm20_div_rn_f64_full)
        /*00b0*/ 	.word	0x00000000


	//----- nvinfo : EIATTR_FRAME_SIZE
	.align		4
.L_57:
        /*00b4*/ 	.byte	0x04, 0x11
        /*00b6*/ 	.short	(.L_59 - .L_58)
	.align		4
.L_58:
        /*00b8*/ 	.word	index@(_ZN2at6native49_GLOBAL__N__09e94e3a_16_AveragePool3d_cu_a8eae74c29avg_pool3d_cuda_update_outputILi4EddEEvNS_27GenericPackedTensorAccessorIKT0_Lm4ENS_16DefaultPtrTraitsElEENS3_IS4_Lm4ES6_lEEiiiiiiiibii)
        /*00bc*/ 	.word	0x00000000


	//----- nvinfo : EIATTR_REGCOUNT
	.align		4
.L_59:
        /*00c0*/ 	.byte	0x04, 0x2f
        /*00c2*/ 	.short	(.L_61 - .L_60)
	.align		4
.L_60:
        /*00c4*/ 	.word	index@(_ZN2at6native49_GLOBAL__N__09e94e3a_16_AveragePool3d_cu_a8eae74c29avg_pool3d_cuda_update_outputILi5EddEEvNS_27GenericPackedTensorAccessorIKT0_Lm4ENS_16DefaultPtrTraitsElEENS3_IS4_Lm4ES6_lEEiiiiiiiibii)
        /*00c8*/ 	.word	0x00000028


	//----- nvinfo : EIATTR_FRAME_SIZE
	.align		4
.L_61:
        /*00cc*/ 	.byte	0x04, 0x11
        /*00ce*/ 	.short	(.L_63 - .L_62)
	.align		4
.L_62:
        /*00d0*/ 	.word	index@($__internal_45_$__cuda_sm20_div_s64)
        /*00d4*/ 	.word	0x00000000


	//----- nvinfo : EIATTR_FRAME_SIZE
	.align		4
.L_63:
        /*00d8*/ 	.byte	0x04, 0x11
        /*00da*/ 	.short	(.L_65 - .L_64)
	.align		4
.L_64:
        /*00dc*/ 	.word	index@($__internal_44_$__cuda_sm20_div_rn_f64_full)
        /*00e0*/ 	.word	0x00000000


	//----- nvinfo : EIATTR_FRAME_SIZE
	.align		4
.L_65:
        /*00e4*/ 	.byte	0x04, 0x11
        /*00e6*/ 	.short	(.L_67 - .L_66)
	.align		4
.L_66:
        /*00e8*/ 	.word	index@(_ZN2at6native49_GLOBAL__N__09e94e3a_16_AveragePool3d_cu_a8eae74c29avg_pool3d_cuda_update_outputILi5EddEEvNS_27GenericPackedTensorAccessorIKT0_Lm4ENS_16DefaultPtrTraitsElEENS3_IS4_Lm4ES6_lEEiiiiiiiibii)
        /*00ec*/ 	.word	0x00000000


	//----- nvinfo : EIATTR_REGCOUNT
	.align		4
.L_67:
        /*00f0*/ 	.byte	0x04, 0x2f
        /*00f2*/ 	.short	(.L_69 - .L_68)
	.align		4
.L_68:
        /*00f4*/ 	.word	index@(_ZN2at6native49_GLOBAL__N__09e94e3a_16_AveragePool3d_cu_a8eae74c29avg_pool3d_cuda_update_outputILi6EddEEvNS_27GenericPackedTensorAccessorIKT0_Lm4ENS_16DefaultPtrTraitsElEENS3_IS4_Lm4ES6_lEEiiiiiiiibii)
        /*00f8*/ 	.word	0x00000028


	//----- nvinfo : EIATTR_FRAME_SIZE
	.align		4
.L_69:
        /*00fc*/ 	.byte	0x04, 0x11
        /*00fe*/ 	.short	(.L_71 - .L_70)
	.align		4
.L_70:
        /*0100*/ 	.word	index@($__internal_43_$__cuda_sm20_div_s64)
        /*0104*/ 	.word	0x00000000


	//----- nvinfo : EIATTR_FRAME_SIZE
	.align		4
.L_71:
        /*0108*/ 	.byte	0x04, 0x11
        /*010a*/ 	.short	(.L_73 - .L_72)
	.align		4
.L_72:
        /*010c*/ 	.word	index@($__internal_42_$__cuda_sm20_div_rn_f64_full)
        /*0110*/ 	.word	0x00000000


	//----- nvinfo : EIATTR_FRAME_SIZE
	.align		4
.L_73:
        /*0114*/ 	.byte	0x04, 0x11
        /*0116*/ 	.short	(.L_75 - .L_74)
	.align		4
.L_74:
        /*0118*/ 	.word	index@(_ZN2at6native49_GLOBAL__N__09e94e3a_16_AveragePool3d_cu_a8eae74c29avg_pool3d_cuda_update_outputILi6EddEEvNS_27GenericPackedTensorAccessorIKT0_Lm4ENS_16DefaultPtrTraitsElEENS3_IS4_Lm4ES6_lEEiiiiiiiibii)
        /*011c*/ 	.word	0x00000000


	//----- nvinfo : EIATTR_REGCOUNT
	.align		4
.L_75:
        /*0120*/ 	.byte	0x04, 0x2f
        /*0122*/ 	.short	(.L_77 - .L_76)
	.align		4
.L_76:
        /*0124*/ 	.word	index@(_ZN2at6native49_GLOBAL__N__09e94e3a_16_AveragePool3d_cu_a8eae74c29avg_pool3d_cuda_update_outputILi7EddEEvNS_27GenericPackedTensorAccessorIKT0_Lm4ENS_16DefaultPtrTraitsElEENS3_IS4_Lm4ES6_lEEiiiiiiiibii)
        /*0128*/ 	.word	0x00000028


	//----- nvinfo : EIATTR_FRAME_SIZE
	.align		4
.L_77:
        /*012c*/ 	.byte	0x04, 0x11
        /*012e*/ 	.short	(.L_79 - .L_78)
	.align		4
.L_78:
        /*0130*/ 	.word	index@($__internal_41_$__cuda_sm20_div_s64)
        /*0134*/ 	.word	0x00000000


	//----- nvinfo : EIATTR_FRAME_SIZE
	.align		4
.L_79:
        /*0138*/ 	.byte	0x04, 0x11
        /*013a*/ 	.short	(.L_81 - .L_80)
	.align		4
.L_80:
        /*013c*/ 	.word	index@($__internal_40_$__cuda_sm20_div_rn_f64_full)
        /*0140*/ 	.word	0x00000000


	//----- nvinfo : EIATTR_FRAME_SIZE
	.align		4
.L_81:
        /*0144*/ 	.byte	0x04, 0x11
        /*0146*/ 	.short	(.L_83 - .L_82)
	.align		4
.L_82:
        /*0148*/ 	.word	index@(_ZN2at6native49_GLOBAL__N__09e94e3a_16_AveragePool3d_cu_a8eae74c29avg_pool3d_cuda_update_outputILi7EddEEvNS_27GenericPackedTensorAccessorIKT0_Lm4ENS_16DefaultPtrTraitsElEENS3_IS4_Lm4ES6_lEEiiiiiiiibii)
        /*014c*/ 	.word	0x00000000


	//----- nvinfo : EIATTR_REGCOUNT
	.align		4
.L_83:
        /*0150*/ 	.byte	0x04, 0x2f
        /*0152*/ 	.short	(.L_85 - .L_84)
	.align		4
.L_84:
        /*0154*/ 	.word	index@(_ZN2at6native49_GLOBAL__N__09e94e3a_16_AveragePool3d_cu_a8eae74c29avg_pool3d_cuda_update_outputIddEEvNS_27GenericPackedTensorAccessorIKT_Lm4ENS_16DefaultPtrTraitsElEENS3_IS4_Lm4ES6_lEEiiiiiiiiibii)
        /*0158*/ 	.word	0x00000028


	//----- nvinfo : EIATTR_FRAME_SIZE
	.align		4
.L_85:
        /*015c*/ 	.byte	0x04, 0x11
        /*015e*/ 	.short	(.L_87 - .L_86)
	.align		4
.L_86:
        /*0160*/ 	.word	index@($__internal_39_$__cuda_sm20_div_s64)
        /*0164*/ 	.word	0x00000000


	//----- nvinfo : EIATTR_FRAME_SIZE
	.align		4
.L_87:
        /*0168*/ 	.byte	0x04, 0x11
        /*016a*/ 	.short	(.L_89 - .L_88)
	.align		4
.L_88:
        /*016c*/ 	.word	index@($__internal_38_$__cuda_sm20_div_rn_f64_full)
        /*0170*/ 	.word	0x00000000


	//----- nvinfo : EIATTR_FRAME_SIZE
	.align		4
.L_89:
        /*0174*/ 	.byte	0x04, 0x11
        /*0176*/ 	.short	(.L_91 - .L_90)
	.align		4
.L_90:
        /*0178*/ 	.word	index@(_ZN2at6native49_GLOBAL__N__09e94e3a_16_AveragePool3d_cu_a8eae74c29avg_pool3d_cuda_update_outputIddEEvNS_27GenericPackedTensorAccessorIKT_Lm4ENS_16DefaultPtrTraitsElEENS3_IS4_Lm4ES6_lEEiiiiiiiiibii)
        /*017c*/ 	.word	0x00000000


	//----- nvinfo : EIATTR_REGCOUNT
	.align		4
.L_91:
        /*0180*/ 	.byte	0x04, 0x2f
        /*0182*/ 	.short	(.L_93 - .L_92)
	.align		4
.L_92:
        /*0184*/ 	.word	index@(_ZN2at6native49_GLOBAL__N__09e94e3a_16_AveragePool3d_cu_a8eae74c29avg_pool3d_cuda_update_outputILi1EffEEvNS_27GenericPackedTensorAccessorIKT0_Lm4ENS_16DefaultPtrTraitsElEENS3_IS4_Lm4ES6_lEEiiiiiiiibii)
        /*0188*/ 	.word	0x00000028


	//----- nvinfo : EIATTR_FRAME_SIZE
	.align		4
.L_93:
        /*018c*/ 	.byte	0x04, 0x11
        /*018e*/ 	.short	(.L_95 - .L_94)
	.align		4
.L_94:
        /*0190*/ 	.word	index@($__internal_37_$__cuda_sm20_div_s64)
        /*0194*/ 	.word	0x00000000


	//----- nvinfo : EIATTR_FRAME_SIZE
	.align		4
.L_95:
        /*0198*/ 	.byte	0x04, 0x11
        /*019a*/ 	.short	(.L_97 - .L_96)
	.align		4
.L_96:
        /*019c*/ 	.word	index@(_ZN2at6native49_GLOBAL__N__09e94e3a_16_AveragePool3d_cu_a8eae74c29avg_pool3d_cuda_update_outputILi1EffEEvNS_27GenericPackedTensorAccessorIKT0_Lm4ENS_16DefaultPtrTraitsElEENS3_IS4_Lm4ES6_lEEiiiiiiiibii)
        /*01a0*/ 	.word	0x00000000


	//----- nvinfo : EIATTR_REGCOUNT
	.align		4
.L_97:
        /*01a4*/ 	.byte	0x04, 0x2f
        /*01a6*/ 	.short	(.L_99 - .L_98)
	.align		4
.L_98:
        /*01a8*/ 	.word	index@(_ZN2at6native49_GLOBAL__N__09e94e3a_16_AveragePool3d_cu_a8eae74c29avg_pool3d_cuda_update_outputILi2EffEEvNS_27GenericPackedTensorAccessorIKT0_Lm4ENS_16DefaultPtrTraitsElEENS3_IS4_Lm4ES6_lEEiiiiiiiibii)
        /*01ac*/ 	.word	0x00000028


	//----- nvinfo : EIATTR_FRAME_SIZE
	.align		4
.L_99:
        /*01b0*/ 	.byte	0x04, 0x11
        /*01b2*/ 	.short	(.L_101 - .L_100)
	.align		4
.L_100:
        /*01b4*/ 	.word	index@($__internal_36_$__cuda_sm20_div_s64)
        /*01b8*/ 	.word	0x00000000


	//----- nvinfo : EIATTR_FRAME_SIZE
	.align		4
.L_101:
        /*01bc*/ 	.byte	0x04, 0x11
        /*01be*/ 	.short	(.L_103 - .L_102)
	.align		4
.L_102:
        /*01c0*/ 	.word	index@(_ZN2at6native49_GLOBAL__N__09e94e3a_16_AveragePool3d_cu_a8eae74c29avg_pool3d_cuda_update_outputILi2EffEEvNS_27GenericPackedTensorAccessorIKT0_Lm4ENS_16DefaultPtrTraitsElEENS3_IS4_Lm4ES6_lEEiiiiiiiibii)
        /*01c4*/ 	.word	0x00000000


	//----- nvinfo : EIATTR_REGCOUNT
	.align		4
.L_103:
        /*01c8*/ 	.byte	0x04, 0x2f
        /*01ca*/ 	.short	(.L_105 - .L_104)
	.align		4
.L_104:
        /*01cc*/ 	.word	index@(_ZN2at6native49_GLOBAL__N__09e94e3a_16_AveragePool3d_cu_a8eae74c29avg_pool3d_cuda_update_outputILi3EffEEvNS_27GenericPackedTensorAccessorIKT0_Lm4ENS_16DefaultPtrTraitsElEENS3_IS4_Lm4ES6_lEEiiiiiiiibii)
        /*01d0*/ 	.word	0x00000028


	//----- nvinfo : EIATTR_FRAME_SIZE
	.align		4
.L_105:
        /*01d4*/ 	.byte	0x04, 0x11
        /*01d6*/ 	.short	(.L_107 - .L_106)
	.align		4
.L_106:
        /*01d8*/ 	.word	index@($__internal_35_$__cuda_sm20_div_s64)
        /*01dc*/ 	.word	0x00000000


	//----- nvinfo : EIATTR_FRAME_SIZE
	.align		4
.L_107:
        /*01e0*/ 	.byte	0x04, 0x11
        /*01e2*/ 	.short	(.L_109 - .L_108)
	.align		4
.L_108:
        /*01e4*/ 	.word	index@(_ZN2at6native49_GLOBAL__N__09e94e3a_16_AveragePool3d_cu_a8eae74c29avg_pool3d_cuda_update_outputILi3EffEEvNS_27GenericPackedTensorAccessorIKT0_Lm4ENS_16DefaultPtrTraitsElEENS3_IS4_Lm4ES6_lEEiiiiiiiibii)
        /*01e8*/ 	.word	0x00000000


	//----- nvinfo : EIATTR_REGCOUNT
	.align		4
.L_109:
        /*01ec*/ 	.byte	0x04, 0x2f
        /*01ee*/ 	.short	(.L_111 - .L_110)
	.align		4
.L_110:
        /*01f0*/ 	.word	index@(_ZN2at6native49_GLOBAL__N__09e94e3a_16_AveragePool3d_cu_a8eae74c29avg_pool3d_cuda_update_outputILi4EffEEvNS_27GenericPackedTensorAccessorIKT0_Lm4ENS_16DefaultPtrTraitsElEENS3_IS4_Lm4ES6_lEEiiiiiiiibii)
        /*01f4*/ 	.word	0x00000028


	//----- nvinfo : EIATTR_FRAME_SIZE
	.align		4
.L_111:
        /*01f8*/ 	.byte	0x04, 0x11
        /*01fa*/ 	.short	(.L_113 - .L_112)
	.align		4
.L_112:
        /*01fc*/ 	.word	index@($__internal_34_$__cuda_sm20_div_s64)
        /*0200*/ 	.word	0x00000000


	//----- nvinfo : EIATTR_FRAME_SIZE
	.align		4
.L_113:
        /*0204*/ 	.byte	0x04, 0x11
        /*0206*/ 	.short	(.L_115 - .L_114)
	.align		4
.L_114:
        /*0208*/ 	.word	index@(_ZN2at6native49_GLOBAL__N__09e94e3a_16_AveragePool3d_cu_a8eae74c29avg_pool3d_cuda_update_outputILi4EffEEvNS_27GenericPackedTensorAccessorIKT0_Lm4ENS_16DefaultPtrTraitsElEENS3_IS4_Lm4ES6_lEEiiiiiiiibii)
        /*020c*/ 	.word	0x00000000


	//----- nvinfo : EIATTR_REGCOUNT
	.align		4
.L_115:
        /*0210*/ 	.byte	0x04, 0x2f
        /*0212*/ 	.short	(.L_117 - .L_116)
	.align		4
.L_116:
        /*0214*/ 	.word	index@(_ZN2at6native49_GLOBAL__N__09e94e3a_16_AveragePool3d_cu_a8eae74c29avg_pool3d_cuda_update_outputILi5EffEEvNS_27GenericPackedTensorAccessorIKT0_Lm4ENS_16DefaultPtrTraitsElEENS3_IS4_Lm4ES6_lEEiiiiiiiibii)
        /*0218*/ 	.word	0x00000028


	//----- nvinfo : EIATTR_FRAME_SIZE
	.align		4
.L_117:
        /*021c*/ 	.byte	0x04, 0x11
        /*021e*/ 	.short	(.L_119 - .L_118)
	.align		4
.L_118:
        /*0220*/ 	.word	index@($__internal_33_$__cuda_sm20_div_s64)
        /*0224*/ 	.word	0x00000000


	//----- nvinfo : EIATTR_FRAME_SIZE
	.align		4
.L_119:
        /*0228*/ 	.byte	0x04, 0x11
        /*022a*/ 	.short	(.L_121 - .L_120)
	.align		4
.L_120:
        /*022c*/ 	.word	index@(_ZN2at6native49_GLOBAL__N__09e94e3a_16_AveragePool3d_cu_a8eae74c29avg_pool3d_cuda_update_outputILi5EffEEvNS_27GenericPackedTensorAccessorIKT0_Lm4ENS_16DefaultPtrTraitsElEENS3_IS4_Lm4ES6_lEEiiiiiiiibii)
        /*0230*/ 	.word	0x00000000


	//----- nvinfo : EIATTR_REGCOUNT
	.align		4
.L_121:
        /*0234*/ 	.byte	0x04, 0x2f
        /*0236*/ 	.short	(.L_123 - .L_122)
	.align		4
.L_122:
        /*0238*/ 	.word	index@(_ZN2at6native49_GLOBAL__N__09e94e3a_16_AveragePool3d_cu_a8eae74c29avg_pool3d_cuda_update_outputILi6EffEEvNS_27GenericPackedTensorAccessorIKT0_Lm4ENS_16DefaultPtrTraitsElEENS3_IS4_Lm4ES6_lEEiiiiiiiibii)
        /*023c*/ 	.word	0x00000028


	//----- nvinfo : EIATTR_FRAME_SIZE
	.align		4
.L_123:
        /*0240*/ 	.byte	0x04, 0x11
        /*0242*/ 	.short	(.L_125 - .L_124)
	.align		4
.L_124:
        /*0244*/ 	.word	index@($__internal_32_$__cuda_sm20_div_s64)
        /*0248*/ 	.word	0x00000000


	//----- nvinfo : EIATTR_FRAME_SIZE
	.align		4
.L_125:
        /*024c*/ 	.byte	0x04, 0x11
        /*024e*/ 	.short	(.L_127 - .L_126)
	.align		4
.L_126:
        /*0250*/ 	.word	index@(_ZN2at6native49_GLOBAL__N__09e94e3a_16_AveragePool3d_cu_a8eae74c29avg_pool3d_cuda_update_outputILi6EffEEvNS_27GenericPackedTensorAccessorIKT0_Lm4ENS_16DefaultPtrTraitsElEENS3_IS4_Lm4ES6_lEEiiiiiiiibii)
        /*0254*/ 	.word	0x00000000


	//----- nvinfo : EIATTR_REGCOUNT
	.align		4
.L_127:
        /*0258*/ 	.byte	0x04, 0x2f
        /*025a*/ 	.short	(.L_129 - .L_128)
	.align		4
.L_128:
        /*025c*/ 	.word	index@(_ZN2at6native49_GLOBAL__N__09e94e3a_16_AveragePool3d_cu_a8eae74c29avg_pool3d_cuda_update_outputILi7EffEEvNS_27GenericPackedTensorAccessorIKT0_Lm4ENS_16DefaultPtrTraitsElEENS3_IS4_Lm4ES6_lEEiiiiiiiibii)
        /*0260*/ 	.word	0x00000028


	//----- nvinfo : EIATTR_FRAME_SIZE
	.align		4
.L_129:
        /*0264*/ 	.byte	0x04, 0x11
        /*0266*/ 	.short	(.L_131 - .L_130)
	.align		4
.L_130:
        /*0268*/ 	.word	index@($__internal_31_$__cuda_sm20_div_s64)
        /*026c*/ 	.word	0x00000000


	//----- nvinfo : EIATTR_FRAME_SIZE
	.align		4
.L_131:
        /*0270*/ 	.byte	0x04, 0x11
        /*0272*/ 	.short	(.L_133 - .L_132)
	.align		4
.L_132:
        /*0274*/ 	.word	index@(_ZN2at6native49_GLOBAL__N__09e94e3a_16_AveragePool3d_cu_a8eae74c29avg_pool3d_cuda_update_outputILi7EffEEvNS_27GenericPackedTensorAccessorIKT0_Lm4ENS_16DefaultPtrTraitsElEENS3_IS4_Lm4ES6_lEEiiiiiiiibii)
        /*0278*/ 	.word	0x00000000


	//----- nvinfo : EIATTR_REGCOUNT
	.align		4
.L_133:
        /*027c*/ 	.byte	0x04, 0x2f
        /*027e*/ 	.short	(.L_135 - .L_134)
	.align		4
.L_134:
        /*0280*/ 	.word	index@(_ZN2at6native49_GLOBAL__N__09e94e3a_16_AveragePool3d_cu_a8eae74c29avg_pool3d_cuda_update_outputIffEEvNS_27GenericPackedTensorAccessorIKT_Lm4ENS_16DefaultPtrTraitsElEENS3_IS4_Lm4ES6_lEEiiiiiiiiibii)
        /*0284*/ 	.word	0x00000028


	//----- nvinfo : EIATTR_FRAME_SIZE
	.align		4
.L_135:
        /*0288*/ 	.byte	0x04, 0x11
        /*028a*/ 	.short	(.L_137 - .L_136)
	.align		4
.L_136:
        /*028c*/ 	.word	index@($__internal_30_$__cuda_sm20_div_s64)
        /*0290*/ 	.word	0x00000000


	//----- nvinfo : EIATTR_FRAME_SIZE
	.align		4
.L_137:
        /*0294*/ 	.byte	0x04, 0x11
        /*0296*/ 	.short	(.L_139 - .L_138)
	.align		4
.L_138:
        /*0298*/ 	.word	index@(_ZN2at6native49_GLOBAL__N__09e94e3a_16_AveragePool3d_cu_a8eae74c29avg_pool3d_cuda_update_outputIffEEvNS_27GenericPackedTensorAccessorIKT_Lm4ENS_16DefaultPtrTraitsElEENS3_IS4_Lm4ES6_lEEiiiiiiiiibii)
        /*029c*/ 	.word	0x00000000


	//----- nvinfo : EIATTR_REGCOUNT
	.align		4
.L_139:
        /*02a0*/ 	.byte	0x04, 0x2f
        /*02a2*/ 	.short	(.L_141 - .L_140)
	.align		4
.L_140:
        /*02a4*/ 	.word	index@(_ZN2at6native49_GLOBAL__N__09e94e3a_16_AveragePool3d_cu_a8eae74c29avg_pool3d_cuda_update_outputILi1EN3c104HalfEfEEvNS_27GenericPackedTensorAccessorIKT0_Lm4ENS_16DefaultPtrTraitsElEENS5_IS6_Lm4ES8_lEEiiiiiiiibii)
        /*02a8*/ 	.word	0x00000028


	//----- nvinfo : EIATTR_FRAME_SIZE
	.align		4
.L_141:
        /*02ac*/ 	.byte	0x04, 0x11
        /*02ae*/ 	.short	(.L_143 - .L_142)
	.align		4
.L_142:
        /*02b0*/ 	.word	index@($__internal_29_$__cuda_sm20_div_s64)
        /*02b4*/ 	.word	0x00000000


	//----- nvinfo : EIATTR_FRAME_SIZE
	.align		4
.L_143:
        /*02b8*/ 	.byte	0x04, 0x11
        /*02ba*/ 	.short	(.L_145 - .L_144)
	.align		4
.L_144:
        /*02bc*/ 	.word	index@(_ZN2at6native49_GLOBAL__N__09e94e3a_16_AveragePool3d_cu_a8eae74c29avg_pool3d_cuda_update_outputILi1EN3c104HalfEfEEvNS_27GenericPackedTensorAccessorIKT0_Lm4ENS_16DefaultPtrTraitsElEENS5_IS6_Lm4ES8_lEEiiiiiiiibii)
        /*02c0*/ 	.word	0x00000000


	//----- nvinfo : EIATTR_REGCOUNT
	.align		4
.L_145:
        /*02c4*/ 	.byte	0x04, 0x2f
        /*02c6*/ 	.short	(.L_147 - .L_146)
	.align		4
.L_146:
        /*02c8*/ 	.word	index@(_ZN2at6native49_GLOBAL__N__09e94e3a_16_AveragePool3d_cu_a8eae74c29avg_pool3d_cuda_update_outputILi2EN3c104HalfEfEEvNS_27GenericPackedTensorAccessorIKT0_Lm4ENS_16DefaultPtrTraitsElEENS5_IS6_Lm4ES8_lEEiiiiiiiibii)
        /*02cc*/ 	.word	0x00000028


	//----- nvinfo : EIATTR_FRAME_SIZE
	.align		4
.L_147:
        /*02d0*/ 	.byte	0x04, 0x11
        /*02d2*/ 	.short	(.L_149 - .L_148)
	.align		4
.L_148:
        /*02d4*/ 	.word	index@($__internal_28_$__cuda_sm20_div_s64)
        /*02d8*/ 	.word	0x00000000


	//----- nvinfo : EIATTR_FRAME_SIZE
	.align		4
.L_149:
        /*02dc*/ 	.byte	0x04, 0x11
        /*02de*/ 	.short	(.L_151 - .L_150)
	.align		4
.L_150:
        /*02e0*/ 	.word	index@(_ZN2at6native49_GLOBAL__N__09e94e3a_16_AveragePool3d_cu_a8eae74c29avg_pool3d_cuda_update_outputILi2EN3c104HalfEfEEvNS_27GenericPackedTensorAccessorIKT0_Lm4ENS_16DefaultPtrTraitsElEENS5_IS6_Lm4ES8_lEEiiiiiiiibii)
        /*02e4*/ 	.word	0x00000000


	//----- nvinfo : EIATTR_REGCOUNT
	.align		4
.L_151:
        /*02e8*/ 	.byte	0x04, 0x2f
        /*02ea*/ 	.short	(.L_153 - .L_152)
	.align		4
.L_152:
        /*02ec*/ 	.word	index@(_ZN2at6native49_GLOBAL__N__09e94e3a_16_AveragePool3d_cu_a8eae74c29avg_pool3d_cuda_update_outputILi3EN3c104HalfEfEEvNS_27GenericPackedTensorAccessorIKT0_Lm4ENS_16DefaultPtrTraitsElEENS5_IS6_Lm4ES8_lEEiiiiiiiibii)
        /*02f0*/ 	.word	0x00000028


	//----- nvinfo : EIATTR_FRAME_SIZE
	.align		4
.L_153:
        /*02f4*/ 	.byte	0x04, 0x11
        /*02f6*/ 	.short	(.L_155 - .L_154)
	.align		4
.L_154:
        /*02f8*/ 	.word	index@($__internal_27_$__cuda_sm20_div_s64)
        /*02fc*/ 	.word	0x00000000


	//----- nvinfo : EIATTR_FRAME_SIZE
	.align		4
.L_155:
        /*0300*/ 	.byte	0x04, 0x11
        /*0302*/ 	.short	(.L_157 - .L_156)
	.align		4
.L_156:
        /*0304*/ 	.word	index@(_ZN2at6native49_GLOBAL__N__09e94e3a_16_AveragePool3d_cu_a8eae74c29avg_pool3d_cuda_update_outputILi3EN3c104HalfEfEEvNS_27GenericPackedTensorAccessorIKT0_Lm4ENS_16DefaultPtrTraitsElEENS5_IS6_Lm4ES8_lEEiiiiiiiibii)
        /*0308*/ 	.word	0x00000000


	//----- nvinfo : EIATTR_REGCOUNT
	.align		4
.L_157:
        /*030c*/ 	.byte	0x04, 0x2f
        /*030e*/ 	.short	(.L_159 - .L_158)
	.align		4
.L_158:
        /*0310*/ 	.word	index@(_ZN2at6native49_GLOBAL__N__09e94e3a_16_AveragePool3d_cu_a8eae74c29avg_pool3d_cuda_update_outputILi4EN3c104HalfEfEEvNS_27GenericPackedTensorAccessorIKT0_Lm4ENS_16DefaultPtrTraitsElEENS5_IS6_Lm4ES8_lEEiiiiiiiibii)
        /*0314*/ 	.word	0x00000028


	//----- nvinfo : EIATTR_FRAME_SIZE
	.align		4
.L_159:
        /*0318*/ 	.byte	0x04, 0x11
        /*031a*/ 	.short	(.L_161 - .L_160)
	.align		4
.L_160:
        /*031c*/ 	.word	index@($__internal_26_$__cuda_sm20_div_s64)
        /*0320*/ 	.word	0x00000000


	//----- nvinfo : EIATTR_FRAME_SIZE
	.align		4
.L_161:
        /*0324*/ 	.byte	0x04, 0x11
        /*0326*/ 	.short	(.L_163 - .L_162)
	.align		4
.L_162:
        /*0328*/ 	.word	index@(_ZN2at6native49_GLOBAL__N__09e94e3a_16_AveragePool3d_cu_a8eae74c29avg_pool3d_cuda_update_outputILi4EN3c104HalfEfEEvNS_27GenericPackedTensorAccessorIKT0_Lm4ENS_16DefaultPtrTraitsElEENS5_IS6_Lm4ES8_lEEiiiiiiiibii)
        /*032c*/ 	.word	0x00000000


	//----- nvinfo : EIATTR_REGCOUNT
	.align		4
.L_163:
        /*0330*/ 	.byte	0x04, 0x2f
        /*0332*/ 	.short	(.L_165 - .L_164)
	.align		4
.L_164:
        /*0334*/ 	.word	index@(_ZN2at6native49_GLOBAL__N__09e94e3a_16_AveragePool3d_cu_a8eae74c29avg_pool3d_cuda_update_outputILi5EN3c104HalfEfEEvNS_27GenericPackedTensorAccessorIKT0_Lm4ENS_16DefaultPtrTraitsElEENS5_IS6_Lm4ES8_lEEiiiiiiiibii)
        /*0338*/ 	.word	0x00000028


	//----- nvinfo : EIATTR_FRAME_SIZE
	.align		4
.L_165:
        /*033c*/ 	.byte	0x04, 0x11
        /*033e*/ 	.short	(.L_167 - .L_166)
	.align		4
.L_166:
        /*0340*/ 	.word	index@($__internal_25_$__cuda_sm20_div_s64)
        /*0344*/ 	.word	0x00000000


	//----- nvinfo : EIATTR_FRAME_SIZE
	.align		4
.L_167:
        /*0348*/ 	.byte	0x04, 0x11
        /*034a*/ 	.short	(.L_169 - .L_168)
	.align		4
.L_168:
        /*034c*/ 	.word	index@(_ZN2at6native49_GLOBAL__N__09e94e3a_16_AveragePool3d_cu_a8eae74c29avg_pool3d_cuda_update_outputILi5EN3c104HalfEfEEvNS_27GenericPackedTensorAccessorIKT0_Lm4ENS_16DefaultPtrTraitsElEENS5_IS6_Lm4ES8_lEEiiiiiiiibii)
        /*0350*/ 	.word	0x00000000


	//----- nvinfo : EIATTR_REGCOUNT
	.align		4
.L_169:
        /*0354*/ 	.byte	0x04, 0x2f
        /*0356*/ 	.short	(.L_171 - .L_170)
	.align		4
.L_170:
        /*0358*/ 	.word	index@(_ZN2at6native49_GLOBAL__N__09e94e3a_16_AveragePool3d_cu_a8eae74c29avg_pool3d_cuda_update_outputILi6EN3c104HalfEfEEvNS_27GenericPackedTensorAccessorIKT0_Lm4ENS_16DefaultPtrTraitsElEENS5_IS6_Lm4ES8_lEEiiiiiiiibii)
        /*035c*/ 	.word	0x00000028


	//----- nvinfo : EIATTR_FRAME_SIZE
	.align		4
.L_171:
        /*0360*/ 	.byte	0x04, 0x11
        /*0362*/ 	.short	(.L_173 - .L_172)
	.align		4
.L_172:
        /*0364*/ 	.word	index@($__internal_24_$__cuda_sm20_div_s64)
        /*0368*/ 	.word	0x00000000


	//----- nvinfo : EIATTR_FRAME_SIZE
	.align		4
.L_173:
        /*036c*/ 	.byte	0x04, 0x11
        /*036e*/ 	.short	(.L_175 - .L_174)
	.align		4
.L_174:
        /*0370*/ 	.word	index@(_ZN2at6native49_GLOBAL__N__09e94e3a_16_AveragePool3d_cu_a8eae74c29avg_pool3d_cuda_update_outputILi6EN3c104HalfEfEEvNS_27GenericPackedTensorAccessorIKT0_Lm4ENS_16DefaultPtrTraitsElEENS5_IS6_Lm4ES8_lEEiiiiiiiibii)
        /*0374*/ 	.word	0x00000000


	//----- nvinfo : EIATTR_REGCOUNT
	.align		4
.L_175:
        /*0378*/ 	.byte	0x04, 0x2f
        /*037a*/ 	.short	(.L_177 - .L_176)
	.align		4
.L_176:
        /*037c*/ 	.word	index@(_ZN2at6native49_GLOBAL__N__09e94e3a_16_AveragePool3d_cu_a8eae74c29avg_pool3d_cuda_update_outputILi7EN3c104HalfEfEEvNS_27GenericPackedTensorAccessorIKT0_Lm4ENS_16DefaultPtrTraitsElEENS5_IS6_Lm4ES8_lEEiiiiiiiibii)
        /*0380*/ 	.word	0x00000028


	//----- nvinfo : EIATTR_FRAME_SIZE
	.align		4
.L_177:
        /*0384*/ 	.byte	0x04, 0x11
        /*0386*/ 	.short	(.L_179 - .L_178)
	.align		4
.L_178:
        /*0388*/ 	.word	index@($__internal_23_$__cuda_sm20_div_s64)
        /*038c*/ 	.word	0x00000000


	//----- nvinfo : EIATTR_FRAME_SIZE
	.align		4
.L_179:
        /*0390*/ 	.byte	0x04, 0x11
        /*0392*/ 	.short	(.L_181 - .L_180)
	.align		4
.L_180:
        /*0394*/ 	.word	index@(_ZN2at6native49_GLOBAL__N__09e94e3a_16_AveragePool3d_cu_a8eae74c29avg_pool3d_cuda_update_outputILi7EN3c104HalfEfEEvNS_27GenericPackedTensorAccessorIKT0_Lm4ENS_16DefaultPtrTraitsElEENS5_IS6_Lm4ES8_lEEiiiiiiiibii)
        /*0398*/ 	.word	0x00000000


	//----- nvinfo : EIATTR_REGCOUNT
	.align		4
.L_181:
        /*039c*/ 	.byte	0x04, 0x2f
        /*039e*/ 	.short	(.L_183 - .L_182)
	.align		4
.L_182:
        /*03a0*/ 	.word	index@(_ZN2at6native49_GLOBAL__N__09e94e3a_16_AveragePool3d_cu_a8eae74c29avg_pool3d_cuda_update_outputIN3c104HalfEfEEvNS_27GenericPackedTensorAccessorIKT_Lm4ENS_16DefaultPtrTraitsElEENS5_IS6_Lm4ES8_lEEiiiiiiiiibii)
        /*03a4*/ 	.word	0x00000028


	//----- nvinfo : EIATTR_FRAME_SIZE
	.align		4
.L_183:
        /*03a8*/ 	.byte	0x04, 0x11
        /*03aa*/ 	.short	(.L_185 - .L_184)
	.align		4
.L_184:
        /*03ac*/ 	.word	index@($__internal_22_$__cuda_sm20_div_s64)
        /*03b0*/ 	.word	0x00000000


	//----- nvinfo : EIATTR_FRAME_SIZE
	.align		4
.L_185:
        /*03b4*/ 	.byte	0x04, 0x11
        /*03b6*/ 	.short	(.L_187 - .L_186)
	.align		4
.L_186:
        /*03b8*/ 	.word	index@(_ZN2at6native49_GLOBAL__N__09e94e3a_16_AveragePool3d_cu_a8eae74c29avg_pool3d_cuda_update_outputIN3c104HalfEfEEvNS_27GenericPackedTensorAccessorIKT_Lm4ENS_16DefaultPtrTraitsElEENS5_IS6_Lm4ES8_lEEiiiiiiiiibii)
        /*03bc*/ 	.word	0x00000000


	//----- nvinfo : EIATTR_REGCOUNT
	.align		4
.L_187:
        /*03c0*/ 	.byte	0x04, 0x2f
        /*03c2*/ 	.short	(.L_189 - .L_188)
	.align		4
.L_188:
        /*03c4*/ 	.word	index@(_ZN2at6native49_GLOBAL__N__09e94e3a_16_AveragePool3d_cu_a8eae74c29avg_pool3d_cuda_update_outputILi1EN3c108BFloat16EfEEvNS_27GenericPackedTensorAccessorIKT0_Lm4ENS_16DefaultPtrTraitsElEENS5_IS6_Lm4ES8_lEEiiiiiiiibii)
        /*03c8*/ 	.word	0x00000028


	//----- nvinfo : EIATTR_FRAME_SIZE
	.align		4
.L_189:
        /*03cc*/ 	.byte	0x04, 0x11
        /*03ce*/ 	.short	(.L_191 - .L_190)
	.align		4
.L_190:
        /*03d0*/ 	.word	index@($__internal_21_$__cuda_sm20_div_s64)
        /*03d4*/ 	.word	0x00000000


	//----- nvinfo : EIATTR_FRAME_SIZE
	.align		4
.L_191:
        /*03d8*/ 	.byte	0x04, 0x11
        /*03da*/ 	.short	(.L_193 - .L_192)
	.align		4
.L_192:
        /*03dc*/ 	.word	index@(_ZN2at6native49_GLOBAL__N__09e94e3a_16_AveragePool3d_cu_a8eae74c29avg_pool3d_cuda_update_outputILi1EN3c108BFloat16EfEEvNS_27GenericPackedTensorAccessorIKT0_Lm4ENS_16DefaultPtrTraitsElEENS5_IS6_Lm4ES8_lEEiiiiiiiibii)
        /*03e0*/ 	.word	0x00000000


	//----- nvinfo : EIATTR_REGCOUNT
	.align		4
.L_193:
        /*03e4*/ 	.byte	0x04, 0x2f
        /*03e6*/ 	.short	(.L_195 - .L_194)
	.align		4
.L_194:
        /*03e8*/ 	.word	index@(_ZN2at6native49_GLOBAL__N__09e94e3a_16_AveragePool3d_cu_a8eae74c29avg_pool3d_cuda_update_outputILi2EN3c108BFloat16EfEEvNS_27GenericPackedTensorAccessorIKT0_Lm4ENS_16DefaultPtrTraitsElEENS5_IS6_Lm4ES8_lEEiiiiiiiibii)
        /*03ec*/ 	.word	0x00000028


	//----- nvinfo : EIATTR_FRAME_SIZE
	.align		4
.L_195:
        /*03f0*/ 	.byte	0x04, 0x11
        /*03f2*/ 	.short	(.L_197 - .L_196)
	.align		4
.L_196:
        /*03f4*/ 	.word	index@($__internal_20_$__cuda_sm20_div_s64)
        /*03f8*/ 	.word	0x00000000


	//----- nvinfo : EIATTR_FRAME_SIZE
	.align		4
.L_197:
        /*03fc*/ 	.byte	0x04, 0x11
        /*03fe*/ 	.short	(.L_199 - .L_198)
	.align		4
.L_198:
        /*0400*/ 	.word	index@(_ZN2at6native49_GLOBAL__N__09e94e3a_16_AveragePool3d_cu_a8eae74c29avg_pool3d_cuda_update_outputILi2EN3c108BFloat16EfEEvNS_27GenericPackedTensorAccessorIKT0_Lm4ENS_16DefaultPtrTraitsElEENS5_IS6_Lm4ES8_lEEiiiiiiiibii)
        /*0404*/ 	.word	0x00000000


	//----- nvinfo : EIATTR_REGCOUNT
	.align		4
.L_199:
        /*0408*/ 	.byte	0x04, 0x2f
        /*040a*/ 	.short	(.L_201 - .L_200)
	.align		4
.L_200:
        /*040c*/ 	.word	index@(_ZN2at6native49_GLOBAL__N__09e94e3a_16_AveragePool3d_cu_a8eae74c29avg_pool3d_cuda_update_outputILi3EN3c108BFloat16EfEEvNS_27GenericPackedTensorAccessorIKT0_Lm4ENS_16DefaultPtrTraitsElEENS5_IS6_Lm4ES8_lEEiiiiiiiibii)
        /*0410*/ 	.word	0x00000028


	//----- nvinfo : EIATTR_FRAME_SIZE
	.align		4
.L_201:
        /*0414*/ 	.byte	0x04, 0x11
        /*0416*/ 	.short	(.L_203 - .L_202)
	.align		4
.L_202:
        /*0418*/ 	.word	index@($__internal_19_$__cuda_sm20_div_s64)
        /*041c*/ 	.word	0x00000000


	//----- nvinfo : EIATTR_FRAME_SIZE
	.align		4
.L_203:
        /*0420*/ 	.byte	0x04, 0x11
        /*0422*/ 	.short	(.L_205 - .L_204)
	.align		4
.L_204:
        /*0424*/ 	.word	index@(_ZN2at6native49_GLOBAL__N__09e94e3a_16_AveragePool3d_cu_a8eae74c29avg_pool3d_cuda_update_outputILi3EN3c108BFloat16EfEEvNS_27GenericPackedTensorAccessorIKT0_Lm4ENS_16DefaultPtrTraitsElEENS5_IS6_Lm4ES8_lEEiiiiiiiibii)
        /*0428*/ 	.word	0x00000000


	//----- nvinfo : EIATTR_REGCOUNT
	.align		4
.L_205:
        /*042c*/ 	.byte	0x04, 0x2f
        /*042e*/ 	.short	(.L_207 - .L_206)
	.align		4
.L_206:
        /*0430*/ 	.word	index@(_ZN2at6native49_GLOBAL__N__09e94e3a_16_AveragePool3d_cu_a8eae74c29avg_pool3d_cuda_update_outputILi4EN3c108BFloat16EfEEvNS_27GenericPackedTensorAccessorIKT0_Lm4ENS_16DefaultPtrTraitsElEENS5_IS6_Lm4ES8_lEEiiiiiiiibii)
        /*0434*/ 	.word	0x00000028


	//----- nvinfo : EIATTR_FRAME_SIZE
	.align		4
.L_207:
        /*0438*/ 	.byte	0x04, 0x11
        /*043a*/ 	.short	(.L_209 - .L_208)
	.align		4
.L_208:
        /*043c*/ 	.word	index@($__internal_18_$__cuda_sm20_div_s64)
        /*0440*/ 	.word	0x00000000


	//----- nvinfo : EIATTR_FRAME_SIZE
	.align		4
.L_209:
        /*0444*/ 	.byte	0x04, 0x11
        /*0446*/ 	.short	(.L_211 - .L_210)
	.align		4
.L_210:
        /*0448*/ 	.word	index@(_ZN2at6native49_GLOBAL__N__09e94e3a_16_AveragePool3d_cu_a8eae74c29avg_pool3d_cuda_update_outputILi4EN3c108BFloat16EfEEvNS_27GenericPackedTensorAccessorIKT0_Lm4ENS_16DefaultPtrTraitsElEENS5_IS6_Lm4ES8_lEEiiiiiiiibii)
        /*044c*/ 	.word	0x00000000


	//----- nvinfo : EIATTR_REGCOUNT
	.align		4
.L_211:
        /*0450*/ 	.byte	0x04, 0x2f
        /*0452*/ 	.short	(.L_213 - .L_212)
	.align		4
.L_212:
        /*0454*/ 	.word	index@(_ZN2at6native49_GLOBAL__N__09e94e3a_16_AveragePool3d_cu_a8eae74c29avg_pool3d_cuda_update_outputILi5EN3c108BFloat16EfEEvNS_27GenericPackedTensorAccessorIKT0_Lm4ENS_16DefaultPtrTraitsElEENS5_IS6_Lm4ES8_lEEiiiiiiiibii)
        /*0458*/ 	.word	0x00000028


	//----- nvinfo : EIATTR_FRAME_SIZE
	.align		4
.L_213:
        /*045c*/ 	.byte	0x04, 0x11
        /*045e*/ 	.short	(.L_215 - .L_214)
	.align		4
.L_214:
        /*0460*/ 	.word	index@($__internal_17_$__cuda_sm20_div_s64)
        /*0464*/ 	.word	0x00000000


	//----- nvinfo : EIATTR_FRAME_SIZE
	.align		4
.L_215:
        /*0468*/ 	.byte	0x04, 0x11
        /*046a*/ 	.short	(.L_217 - .L_216)
	.align		4
.L_216:
        /*046c*/ 	.word	index@(_ZN2at6native49_GLOBAL__N__09e94e3a_16_AveragePool3d_cu_a8eae74c29avg_pool3d_cuda_update_outputILi5EN3c108BFloat16EfEEvNS_27GenericPackedTensorAccessorIKT0_Lm4ENS_16DefaultPtrTraitsElEENS5_IS6_Lm4ES8_lEEiiiiiiiibii)
        /*0470*/ 	.word	0x00000000


	//----- nvinfo : EIATTR_REGCOUNT
	.align		4
.L_217:
        /*0474*/ 	.byte	0x04, 0x2f
        /*0476*/ 	.short	(.L_219 - .L_218)
	.align		4
.L_218:
        /*0478*/ 	.word	index@(_ZN2at6native49_GLOBAL__N__09e94e3a_16_AveragePool3d_cu_a8eae74c29avg_pool3d_cuda_update_outputILi6EN3c108BFloat16EfEEvNS_27GenericPackedTensorAccessorIKT0_Lm4ENS_16DefaultPtrTraitsElEENS5_IS6_Lm4ES8_lEEiiiiiiiibii)
        /*047c*/ 	.word	0x00000028


	//----- nvinfo : EIATTR_FRAME_SIZE
	.align		4
.L_219:
        /*0480*/ 	.byte	0x04, 0x11
        /*0482*/ 	.short	(.L_221 - .L_220)
	.align		4
.L_220:
        /*0484*/ 	.word	index@($__internal_16_$__cuda_sm20_div_s64)
        /*0488*/ 	.word	0x00000000


	//----- nvinfo : EIATTR_FRAME_SIZE
	.align		4
.L_221:
        /*048c*/ 	.byte	0x04, 0x11
        /*048e*/ 	.short	(.L_223 - .L_222)
	.align		4
.L_222:
        /*0490*/ 	.word	index@(_ZN2at6native49_GLOBAL__N__09e94e3a_16_AveragePool3d_cu_a8eae74c29avg_pool3d_cuda_update_outputILi6EN3c108BFloat16EfEEvNS_27GenericPackedTensorAccessorIKT0_Lm4ENS_16DefaultPtrTraitsElEENS5_IS6_Lm4ES8_lEEiiiiiiiibii)
        /*0494*/ 	.word	0x00000000


	//----- nvinfo : EIATTR_REGCOUNT
	.align		4
.L_223:
        /*0498*/ 	.byte	0x04, 0x2f
        /*049a*/ 	.short	(.L_225 - .L_224)
	.align		4
.L_224:
        /*049c*/ 	.word	index@(_ZN2at6native49_GLOBAL__N__09e94e3a_16_AveragePool3d_cu_a8eae74c29avg_pool3d_cuda_update_outputILi7EN3c108BFloat16EfEEvNS_27GenericPackedTensorAccessorIKT0_Lm4ENS_16DefaultPtrTraitsElEENS5_IS6_Lm4ES8_lEEiiiiiiiibii)
        /*04a0*/ 	.word	0x00000028


	//----- nvinfo : EIATTR_FRAME_SIZE
	.align		4
.L_225:
        /*04a4*/ 	.byte	0x04, 0x11
        /*04a6*/ 	.short	(.L_227 - .L_226)
	.align		4
.L_226:
        /*04a8*/ 	.word	index@($__internal_15_$__cuda_sm20_div_s64)
        /*04ac*/ 	.word	0x00000000


	//----- nvinfo : EIATTR_FRAME_SIZE
	.align		4
.L_227:
        /*04b0*/ 	.byte	0x04, 0x11
        /*04b2*/ 	.short	(.L_229 - .L_228)
	.align		4
.L_228:
        /*04b4*/ 	.word	index@(_ZN2at6native49_GLOBAL__N__09e94e3a_16_AveragePool3d_cu_a8eae74c29avg_pool3d_cuda_update_outputILi7EN3c108BFloat16EfEEvNS_27GenericPackedTensorAccessorIKT0_Lm4ENS_16DefaultPtrTraitsElEENS5_IS6_Lm4ES8_lEEiiiiiiiibii)
        /*04b8*/ 	.word	0x00000000


	//----- nvinfo : EIATTR_REGCOUNT
	.align		4
.L_229:
        /*04bc*/ 	.byte	0x04, 0x2f
        /*04be*/ 	.short	(.L_231 - .L_230)
	.align		4
.L_230:
        /*04c0*/ 	.word	index@(_ZN2at6native49_GLOBAL__N__09e94e3a_16_AveragePool3d_cu_a8eae74c29avg_pool3d_cuda_update_outputIN3c108BFloat16EfEEvNS_27GenericPackedTensorAccessorIKT_Lm4ENS_16DefaultPtrTraitsElEENS5_IS6_Lm4ES8_lEEiiiiiiiiibii)
        /*04c4*/ 	.word	0x00000028


	//----- nvinfo : EIATTR_FRAME_SIZE
	.align		4
.L_231:
        /*04c8*/ 	.byte	0x04, 0x11
        /*04ca*/ 	.short	(.L_233 - .L_232)
	.align		4
.L_232:
        /*04cc*/ 	.word	index@($__internal_14_$__cuda_sm20_div_s64)
        /*04d0*/ 	.word	0x00000000


	//----- nvinfo : EIATTR_FRAME_SIZE
	.align		4
.L_233:
        /*04d4*/ 	.byte	0x04, 0x11
        /*04d6*/ 	.short	(.L_235 - .L_234)
	.align		4
.L_234:
        /*04d8*/ 	.word	index@(_ZN2at6native49_GLOBAL__N__09e94e3a_16_AveragePool3d_cu_a8eae74c29avg_pool3d_cuda_update_outputIN3c108BFloat16EfEEvNS_27GenericPackedTensorAccessorIKT_Lm4ENS_16DefaultPtrTraitsElEENS5_IS6_Lm4ES8_lEEiiiiiiiiibii)
        /*04dc*/ 	.word	0x00000000


	//----- nvinfo : EIATTR_REGCOUNT
	.align		4
.L_235:
        /*04e0*/ 	.byte	0x04, 0x2f
        /*04e2*/ 	.short	(.L_237 - .L_236)
	.align		4
.L_236:
        /*04e4*/ 	.word	index@(_ZN2at6native49_GLOBAL__N__09e94e3a_16_AveragePool3d_cu_a8eae74c44avg_pool3d_single_backward_out_frame_stride1IddEEvNS_27GenericPackedTensorAccessorIKT_Lm4ENS_16DefaultPtrTraitsElEENS3_IS4_Lm4ES6_lEEiiiT0_i)
        /*04e8*/ 	.word	0x00000027


	//----- nvinfo : EIATTR_FRAME_SIZE
	.align		4
.L_237:
        /*04ec*/ 	.byte	0x04, 0x11
        /*04ee*/ 	.short	(.L_239 - .L_238)
	.align		4
.L_238:
        /*04f0*/ 	.word	index@($__internal_13_$__cuda_sm20_div_s64)
        /*04f4*/ 	.word	0x00000000


	//----- nvinfo : EIATTR_FRAME_SIZE
	.align		4
.L_239:
        /*04f8*/ 	.byte	0x04, 0x11
        /*04fa*/ 	.short	(.L_241 - .L_240)
	.align		4
.L_240:
        /*04fc*/ 	.word	index@(_ZN2at6native49_GLOBAL__N__09e94e3a_16_AveragePool3d_cu_a8eae74c44avg_pool3d_single_backward_out_frame_stride1IddEEvNS_27GenericPackedTensorAccessorIKT_Lm4ENS_16DefaultPtrTraitsElEENS3_IS4_Lm4ES6_lEEiiiT0_i)
        /*0500*/ 	.word	0x00000000


	//----- nvinfo : EIATTR_REGCOUNT
	.align		4
.L_241:
        /*0504*/ 	.byte	0x04, 0x2f
        /*0506*/ 	.short	(.L_243 - .L_242)
	.align		4
.L_242:
        /*0508*/ 	.word	index@(_ZN2at6native49_GLOBAL__N__09e94e3a_16_AveragePool3d_cu_a8eae74c44avg_pool3d_single_backward_out_frame_stride1IffEEvNS_27GenericPackedTensorAccessorIKT_Lm4ENS_16DefaultPtrTraitsElEENS3_IS4_Lm4ES6_lEEiiiT0_i)
        /*050c*/ 	.word	0x00000020


	//----- nvinfo : EIATTR_FRAME_SIZE
	.align		4
.L_243:
        /*0510*/ 	.byte	0x04, 0x11
        /*0512*/ 	.short	(.L_245 - .L_244)
	.align		4
.L_244:
        /*0514*/ 	.word	index@($__internal_12_$__cuda_sm20_div_s64)
        /*0518*/ 	.word	0x00000000


	//----- nvinfo : EIATTR_FRAME_SIZE
	.align		4
.L_245:
        /*051c*/ 	.byte	0x04, 0x11
        /*051e*/ 	.short	(.L_247 - .L_246)
	.align		4
.L_246:
        /*0520*/ 	.word	index@(_ZN2at6native49_GLOBAL__N__09e94e3a_16_AveragePool3d_cu_a8eae74c44avg_pool3d_single_backward_out_frame_stride1IffEEvNS_27GenericPackedTensorAccessorIKT_Lm4ENS_16DefaultPtrTraitsElEENS3_IS4_Lm4ES6_lEEiiiT0_i)
        /*0524*/ 	.word	0x00000000


	//----- nvinfo : EIATTR_REGCOUNT
	.align		4
.L_247:
        /*0528*/ 	.byte	0x04, 0x2f
        /*052a*/ 	.short	(.L_249 - .L_248)
	.align		4
.L_248:
        /*052c*/ 	.word	index@(_ZN2at6native49_GLOBAL__N__09e94e3a_16_AveragePool3d_cu_a8eae74c44avg_pool3d_single_backward_out_frame_stride1IN3c104HalfEfEEvNS_27GenericPackedTensorAccessorIKT_Lm4ENS_16DefaultPtrTraitsElEENS5_IS6_Lm4ES8_lEEiiiT0_i)
        /*0530*/ 	.word	0x0000001f


	//----- nvinfo : EIATTR_FRAME_SIZE
	.align		4
.L_249:
        /*0534*/ 	.byte	0x04, 0x11
        /*0536*/ 	.short	(.L_251 - .L_250)
	.align		4
.L_250:
        /*0538*/ 	.word	index@($__internal_11_$__cuda_sm20_div_s64)
        /*053c*/ 	.word	0x00000000


	//----- nvinfo : EIATTR_FRAME_SIZE
	.align		4
.L_251:
        /*0540*/ 	.byte	0x04, 0x11
        /*0542*/ 	.short	(.L_253 - .L_252)
	.align		4
.L_252:
        /*0544*/ 	.word	index@(_ZN2at6native49_GLOBAL__N__09e94e3a_16_AveragePool3d_cu_a8eae74c44avg_pool3d_single_backward_out_frame_stride1IN3c104HalfEfEEvNS_27GenericPackedTensorAccessorIKT_Lm4ENS_16DefaultPtrTraitsElEENS5_IS6_Lm4ES8_lEEiiiT0_i)
        /*0548*/ 	.word	0x00000000


	//----- nvinfo : EIATTR_REGCOUNT
	.align		4
.L_253:
        /*054c*/ 	.byte	0x04, 0x2f
        /*054e*/ 	.short	(.L_255 - .L_254)
	.align		4
.L_254:
        /*0550*/ 	.word	index@(_ZN2at6native49_GLOBAL__N__09e94e3a_16_AveragePool3d_cu_a8eae74c44avg_pool3d_single_backward_out_frame_stride1IN3c108BFloat16EfEEvNS_27GenericPackedTensorAccessorIKT_Lm4ENS_16DefaultPtrTraitsElEENS5_IS6_Lm4ES8_lEEiiiT0_i)
        /*0554*/ 	.word	0x0000001f


	//----- nvinfo : EIATTR_FRAME_SIZE
	.align		4
.L_255:
        /*0558*/ 	.byte	0x04, 0x11
        /*055a*/ 	.short	(.L_257 - .L_256)
	.align		4
.L_256:
        /*055c*/ 	.word	index@($__internal_10_$__cuda_sm20_div_s64)
        /*0560*/ 	.word	0x00000000


	//----- nvinfo : EIATTR_FRAME_SIZE
	.align		4
.L_257:
        /*0564*/ 	.byte	0x04, 0x11
        /*0566*/ 	.short	(.L_259 - .L_258)
	.align		4
.L_258:
        /*0568*/ 	.word	index@(_ZN2at6native49_GLOBAL__N__09e94e3a_16_AveragePool3d_cu_a8eae74c44avg_pool3d_single_backward_out_frame_stride1IN3c108BFloat16EfEEvNS_27GenericPackedTensorAccessorIKT_Lm4ENS_16DefaultPtrTraitsElEENS5_IS6_Lm4ES8_lEEiiiT0_i)
        /*056c*/ 	.word	0x00000000


	//----- nvinfo : EIATTR_REGCOUNT
	.align		4
.L_259:
        /*0570*/ 	.byte	0x04, 0x2f
        /*0572*/ 	.short	(.L_261 - .L_260)
	.align		4
.L_260:
        /*0574*/ 	.word	index@(_ZN2at6native49_GLOBAL__N__09e94e3a_16_AveragePool3d_cu_a8eae74c40avg_pool3d_cuda_update_grad_input_atomicIddEEvNS_27GenericPackedTensorAccessorIKT_Lm4ENS_16DefaultPtrTraitsElEENS3_IS4_Lm4ES6_lEEiiiiiiiiibiii)
        /*0578*/ 	.word	0x0000001e


	//----- nvinfo : EIATTR_FRAME_SIZE
	.align		4
.L_261:
        /*057c*/ 	.byte	0x04, 0x11
        /*057e*/ 	.short	(.L_263 - .L_262)
	.align		4
.L_262:
        /*0580*/ 	.word	index@($__internal_9_$__cuda_sm20_div_s64)
        /*0584*/ 	.word	0x00000000


	//----- nvinfo : EIATTR_FRAME_SIZE
	.align		4
.L_263:
        /*0588*/ 	.byte	0x04, 0x11
        /*058a*/ 	.short	(.L_265 - .L_264)
	.align		4
.L_264:
        /*058c*/ 	.word	index@($__internal_8_$__cuda_sm20_div_rn_f64_full)
        /*0590*/ 	.word	0x00000000


	//----- nvinfo : EIATTR_FRAME_SIZE
	.align		4
.L_265:
        /*0594*/ 	.byte	0x04, 0x11
        /*0596*/ 	.short	(.L_267 - .L_266)
	.align		4
.L_266:
        /*0598*/ 	.word	index@(_ZN2at6native49_GLOBAL__N__09e94e3a_16_AveragePool3d_cu_a8eae74c40avg_pool3d_cuda_update_grad_input_atomicIddEEvNS_27GenericPackedTensorAccessorIKT_Lm4ENS_16DefaultPtrTraitsElEENS3_IS4_Lm4ES6_lEEiiiiiiiiibiii)
        /*059c*/ 	.word	0x00000000


	//----- nvinfo : EIATTR_REGCOUNT
	.align		4
.L_267:
        /*05a0*/ 	.byte	0x04, 0x2f
        /*05a2*/ 	.short	(.L_269 - .L_268)
	.align		4
.L_268:
        /*05a4*/ 	.word	index@(_ZN2at6native49_GLOBAL__N__09e94e3a_16_AveragePool3d_cu_a8eae74c33avg_pool3d_cuda_update_grad_inputIddEEvNS_27GenericPackedTensorAccessorIKT_Lm4ENS_16DefaultPtrTraitsElEENS3_IS4_Lm4ES6_lEEiiiiiiiiibii)
        /*05a8*/ 	.word	0x00000020


	//----- nvinfo : EIATTR_FRAME_SIZE
	.align		4
.L_269:
        /*05ac*/ 	.byte	0x04, 0x11
        /*05ae*/ 	.short	(.L_271 - .L_270)
	.align		4
.L_270:
        /*05b0*/ 	.word	index@($__internal_7_$__cuda_sm20_div_s64)
        /*05b4*/ 	.word	0x00000000


	//----- nvinfo : EIATTR_FRAME_SIZE
	.align		4
.L_271:
        /*05b8*/ 	.byte	0x04, 0x11
        /*05ba*/ 	.short	(.L_273 - .L_272)
	.align		4
.L_272:
        /*05bc*/ 	.word	index@($__internal_6_$__cuda_sm20_div_rn_f64_full)
        /*05c0*/ 	.word	0x00000000


	//----- nvinfo : EIATTR_FRAME_SIZE
	.align		4
.L_273:
        /*05c4*/ 	.byte	0x04, 0x11
        /*05c6*/ 	.short	(.L_275 - .L_274)
	.align		4
.L_274:
        /*05c8*/ 	.word	index@(_ZN2at6native49_GLOBAL__N__09e94e3a_16_AveragePool3d_cu_a8eae74c33avg_pool3d_cuda_update_grad_inputIddEEvNS_27GenericPackedTensorAccessorIKT_Lm4ENS_16DefaultPtrTraitsElEENS3_IS4_Lm4ES6_lEEiiiiiiiiibii)
        /*05cc*/ 	.word	0x00000000


	//----- nvinfo : EIATTR_REGCOUNT
	.align		4
.L_275:
        /*05d0*/ 	.byte	0x04, 0x2f
        /*05d2*/ 	.short	(.L_277 - .L_276)
	.align		4
.L_276:
        /*05d4*/ 	.word	index@(_ZN2at6native49_GLOBAL__N__09e94e3a_16_AveragePool3d_cu_a8eae74c40avg_pool3d_cuda_update_grad_input_atomicIffEEvNS_27GenericPackedTensorAccessorIKT_Lm4ENS_16DefaultPtrTraitsElEENS3_IS4_Lm4ES6_lEEiiiiiiiiibiii)
        /*05d8*/ 	.word	0x0000001c


	//----- nvinfo : EIATTR_FRAME_SIZE
	.align		4
.L_277:
        /*05dc*/ 	.byte	0x04, 0x11
        /*05de*/ 	.short	(.L_279 - .L_278)
	.align		4
.L_278:
        /*05e0*/ 	.word	index@($__internal_5_$__cuda_sm20_div_s64)
        /*05e4*/ 	.word	0x00000000


	//----- nvinfo : EIATTR_FRAME_SIZE
	.align		4
.L_279:
        /*05e8*/ 	.byte	0x04, 0x11
        /*05ea*/ 	.short	(.L_281 - .L_280)
	.align		4
.L_280:
        /*05ec*/ 	.word	index@(_ZN2at6native49_GLOBAL__N__09e94e3a_16_AveragePool3d_cu_a8eae74c40avg_pool3d_cuda_update_grad_input_atomicIffEEvNS_27GenericPackedTensorAccessorIKT_Lm4ENS_16DefaultPtrTraitsElEENS3_IS4_Lm4ES6_lEEiiiiiiiiibiii)
        /*05f0*/ 	.word	0x00000000


	//----- nvinfo : EIATTR_REGCOUNT
	.align		4
.L_281:
        /*05f4*/ 	.byte	0x04, 0x2f
        /*05f6*/ 	.short	(.L_283 - .L_282)
	.align		4
.L_282:
        /*05f8*/ 	.word	index@(_ZN2at6native49_GLOBAL__N__09e94e3a_16_AveragePool3d_cu_a8eae74c33avg_pool3d_cuda_update_grad_inputIffEEvNS_27GenericPackedTensorAccessorIKT_Lm4ENS_16DefaultPtrTraitsElEENS3_IS4_Lm4ES6_lEEiiiiiiiiibii)
        /*05fc*/ 	.word	0x00000020


	//----- nvinfo : EIATTR_FRAME_SIZE
	.align		4
.L_283:
        /*0600*/ 	.byte	0x04, 0x11
        /*0602*/ 	.short	(.L_285 - .L_284)
	.align		4
.L_284:
        /*0604*/ 	.word	index@($__internal_4_$__cuda_sm20_div_s64)
        /*0608*/ 	.word	0x00000000


	//----- nvinfo : EIATTR_FRAME_SIZE
	.align		4
.L_285:
        /*060c*/ 	.byte	0x04, 0x11
        /*060e*/ 	.short	(.L_287 - .L_286)
	.align		4
.L_286:
        /*0610*/ 	.word	index@(_ZN2at6native49_GLOBAL__N__09e94e3a_16_AveragePool3d_cu_a8eae74c33avg_pool3d_cuda_update_grad_inputIffEEvNS_27GenericPackedTensorAccessorIKT_Lm4ENS_16DefaultPtrTraitsElEENS3_IS4_Lm4ES6_lEEiiiiiiiiibii)
        /*0614*/ 	.word	0x00000000


	//----- nvinfo : EIATTR_REGCOUNT
	.align		4
.L_287:
        /*0618*/ 	.byte	0x04, 0x2f
        /*061a*/ 	.short	(.L_289 - .L_288)
	.align		4
.L_288:
        /*061c*/ 	.word	index@(_ZN2at6native49_GLOBAL__N__09e94e3a_16_AveragePool3d_cu_a8eae74c40avg_pool3d_cuda_update_grad_input_atomicIN3c104HalfEfEEvNS_27GenericPackedTensorAccessorIKT_Lm4ENS_16DefaultPtrTraitsElEENS5_IS6_Lm4ES8_lEEiiiiiiiiibiii)
        /*0620*/ 	.word	0x00000020


	//----- nvinfo : EIATTR_FRAME_SIZE
	.align		4
.L_289:
        /*0624*/ 	.byte	0x04, 0x11
        /*0626*/ 	.short	(.L_291 - .L_290)
	.align		4
.L_290:
        /*0628*/ 	.word	index@($__internal_3_$__cuda_sm20_div_s64)
        /*062c*/ 	.word	0x00000000


	//----- nvinfo : EIATTR_FRAME_SIZE
	.align		4
.L_291:
        /*0630*/ 	.byte	0x04, 0x11
        /*0632*/ 	.short	(.L_293 - .L_292)
	.align		4
.L_292:
        /*0634*/ 	.word	index@(_ZN2at6native49_GLOBAL__N__09e94e3a_16_AveragePool3d_cu_a8eae74c40avg_pool3d_cuda_update_grad_input_atomicIN3c104HalfEfEEvNS_27GenericPackedTensorAccessorIKT_Lm4ENS_16DefaultPtrTraitsElEENS5_IS6_Lm4ES8_lEEiiiiiiiiibiii)
        /*0638*/ 	.word	0x00000000


	//----- nvinfo : EIATTR_REGCOUNT
	.align		4
.L_293:
        /*063c*/ 	.byte	0x04, 0x2f
        /*063e*/ 	.short	(.L_295 - .L_294)
	.align		4
.L_294:
        /*0640*/ 	.word	index@(_ZN2at6native49_GLOBAL__N__09e94e3a_16_AveragePool3d_cu_a8eae74c33avg_pool3d_cuda_update_grad_inputIN3c104HalfEfEEvNS_27GenericPackedTensorAccessorIKT_Lm4ENS_16DefaultPtrTraitsElEENS5_IS6_Lm4ES8_lEEiiiiiiiiibii)
        /*0644*/ 	.word	0x00000020


	//----- nvinfo : EIATTR_FRAME_SIZE
	.align		4
.L_295:
        /*0648*/ 	.byte	0x04, 0x11
        /*064a*/ 	.short	(.L_297 - .L_296)
	.align		4
.L_296:
        /*064c*/ 	.word	index@($__internal_2_$__cuda_sm20_div_s64)
        /*0650*/ 	.word	0x00000000


	//----- nvinfo : EIATTR_FRAME_SIZE
	.align		4
.L_297:
        /*0654*/ 	.byte	0x04, 0x11
        /*0656*/ 	.short	(.L_299 - .L_298)
	.align		4
.L_298:
        /*0658*/ 	.word	index@(_ZN2at6native49_GLOBAL__N__09e94e3a_16_AveragePool3d_cu_a8eae74c33avg_pool3d_cuda_update_grad_inputIN3c104HalfEfEEvNS_27GenericPackedTensorAccessorIKT_Lm4ENS_16DefaultPtrTraitsElEENS5_IS6_Lm4ES8_lEEiiiiiiiiibii)
        /*065c*/ 	.word	0x00000000


	//----- nvinfo : EIATTR_REGCOUNT
	.align		4
.L_299:
        /*0660*/ 	.byte	0x04, 0x2f
        /*0662*/ 	.short	(.L_301 - .L_300)
	.align		4
.L_300:
        /*0664*/ 	.word	index@(_ZN2at6native49_GLOBAL__N__09e94e3a_16_AveragePool3d_cu_a8eae74c40avg_pool3d_cuda_update_grad_input_atomicIN3c108BFloat16EfEEvNS_27GenericPackedTensorAccessorIKT_Lm4ENS_16DefaultPtrTraitsElEENS5_IS6_Lm4ES8_lEEiiiiiiiiibiii)
        /*0668*/ 	.word	0x00000020


	//----- nvinfo : EIATTR_FRAME_SIZE
	.align		4
.L_301:
        /*066c*/ 	.byte	0x04, 0x11
        /*066e*/ 	.short	(.L_303 - .L_302)
	.align		4
.L_302:
        /*0670*/ 	.word	index@($__internal_1_$__cuda_sm20_div_s64)
        /*0674*/ 	.word	0x00000000


	//----- nvinfo : EIATTR_FRAME_SIZE
	.align		4
.L_303:
        /*0678*/ 	.byte	0x04, 0x11
        /*067a*/ 	.short	(.L_305 - .L_304)
	.align		4
.L_304:
        /*067c*/ 	.word	index@(_ZN2at6native49_GLOBAL__N__09e94e3a_16_AveragePool3d_cu_a8eae74c40avg_pool3d_cuda_update_grad_input_atomicIN3c108BFloat16EfEEvNS_27GenericPackedTensorAccessorIKT_Lm4ENS_16DefaultPtrTraitsElEENS5_IS6_Lm4ES8_lEEiiiiiiiiibiii)
        /*0680*/ 	.word	0x00000000


	//----- nvinfo : EIATTR_REGCOUNT
	.align		4
.L_305:
        /*0684*/ 	.byte	0x04, 0x2f
        /*0686*/ 	.short	(.L_307 - .L_306)
	.align		4
.L_306:
        /*0688*/ 	.word	index@(_ZN2at6native49_GLOBAL__N__09e94e3a_16_AveragePool3d_cu_a8eae74c33avg_pool3d_cuda_update_grad_inputIN3c108BFloat16EfEEvNS_27GenericPackedTensorAccessorIKT_Lm4ENS_16DefaultPtrTraitsElEENS5_IS6_Lm4ES8_lEEiiiiiiiiibii)
        /*068c*/ 	.word	0x00000020


	//----- nvinfo : EIATTR_FRAME_SIZE
	.align		4
.L_307:
        /*0690*/ 	.byte	0x04, 0x11
        /*0692*/ 	.short	(.L_309 - .L_308)
	.align		4
.L_308:
        /*0694*/ 	.word	index@($__internal_0_$__cuda_sm20_div_s64)
        /*0698*/ 	.word	0x00000000


	//----- nvinfo : EIATTR_FRAME_SIZE
	.align		4
.L_309:
        /*069c*/ 	.byte	0x04, 0x11
        /*069e*/ 	.short	(.L_311 - .L_310)
	.align		4
.L_310:
        /*06a0*/ 	.word	index@(_ZN2at6native49_GLOBAL__N__09e94e3a_16_AveragePool3d_cu_a8eae74c33avg_pool3d_cuda_update_grad_inputIN3c108BFloat16EfEEvNS_27GenericPackedTensorAccessorIKT_Lm4ENS_16DefaultPtrTraitsElEENS5_IS6_Lm4ES8_lEEiiiiiiiiibii)
        /*06a4*/ 	.word	0x00000000


	//----- nvinfo : EIATTR_MIN_STACK_SIZE
	.align		4
.L_311:
        /*06a8*/ 	.byte	0x04, 0x12
        /*06aa*/ 	.short	(.L_313 - .L_312)
	.align		4
.L_312:
        /*06ac*/ 	.word	index@(_ZN2at6native49_GLOBAL__N__09e94e3a_16_AveragePool3d_cu_a8eae74c33avg_pool3d_cuda_update_grad_inputIN3c108BFloat16EfEEvNS_27GenericPackedTensorAccessorIKT_Lm4ENS_16DefaultPtrTraitsElEENS5_IS6_Lm4ES8_lEEiiiiiiiiibii)
        /*06b0*/ 	.word	0x00000000


	//----- nvinfo : EIATTR_MIN_STACK_SIZE
	.align		4
.L_313:
        /*06b4*/ 	.byte	0x04, 0x12
        /*06b6*/ 	.short	(.L_315 - .L_314)
	.align		4
.L_314:
        /*06b8*/ 	.word	index@(_ZN2at6native49_GLOBAL__N__09e94e3a_16_AveragePool3d_cu_a8eae74c40avg_pool3d_cuda_update_grad_input_atomicIN3c108BFloat16EfEEvNS_27GenericPackedTensorAccessorIKT_Lm4ENS_16DefaultPtrTraitsElEENS5_IS6_Lm4ES8_lEEiiiiiiiiibiii)
        /*06bc*/ 	.word	0x00000000


	//----- nvinfo : EIATTR_MIN_STACK_SIZE
	.align		4
.L_315:
        /*06c0*/ 	.byte	0x04, 0x12
        /*06c2*/ 	.short	(.L_317 - .L_316)
	.align		4
.L_316:
        /*06c4*/ 	.word	index@(_ZN2at6native49_GLOBAL__N__09e94e3a_16_AveragePool3d_cu_a8eae74c33avg_pool3d_cuda_update_grad_inputIN3c104HalfEfEEvNS_27GenericPackedTensorAccessorIKT_Lm4ENS_16DefaultPtrTraitsElEENS5_IS6_Lm4ES8_lEEiiiiiiiiibii)
        /*06c8*/ 	.word	0x00000000


	//----- nvinfo : EIATTR_MIN_STACK_SIZE
	.align		4
.L_317:
        /*06cc*/ 	.byte	0x04, 0x12
        /*06ce*/ 	.short	(.L_319 - .L_318)
	.align		4
.L_318:
        /*06d0*/ 	.word	index@(_ZN2at6native49_GLOBAL__N__09e94e3a_16_AveragePool3d_cu_a8eae74c40avg_pool3d_cuda_update_grad_input_atomicIN3c104HalfEfEEvNS_27GenericPackedTensorAccessorIKT_Lm4ENS_16DefaultPtrTraitsElEENS5_IS6_Lm4ES8_lEEiiiiiiiiibiii)
        /*06d4*/ 	.word	0x00000000


	//----- nvinfo : EIATTR_MIN_STACK_SIZE
	.align		4
.L_319:
        /*06d8*/ 	.byte	0x04, 0x12
        /*06da*/ 	.short	(.L_321 - .L_320)
	.align		4
.L_320:
        /*06dc*/ 	.word	index@(_ZN2at6native49_GLOBAL__N__09e94e3a_16_AveragePool3d_cu_a8eae74c33avg_pool3d_cuda_update_grad_inputIffEEvNS_27GenericPackedTensorAccessorIKT_Lm4ENS_16DefaultPtrTraitsElEENS3_IS4_Lm4ES6_lEEiiiiiiiiibii)
        /*06e0*/ 	.word	0x00000000


	//----- nvinfo : EIATTR_MIN_STACK_SIZE
	.align		4
.L_321:
        /*06e4*/ 	.byte	0x04, 0x12
        /*06e6*/ 	.short	(.L_323 - .L_322)
	.align		4
.L_322:
        /*06e8*/ 	.word	index@(_ZN2at6native49_GLOBAL__N__09e94e3a_16_AveragePool3d_cu_a8eae74c40avg_pool3d_cuda_update_grad_input_atomicIffEEvNS_27GenericPackedTensorAccessorIKT_Lm4ENS_16DefaultPtrTraitsElEENS3_IS4_Lm4ES6_lEEiiiiiiiiibiii)
        /*06ec*/ 	.word	0x00000000


	//----- nvinfo : EIATTR_MIN_STACK_SIZE
	.align		4
.L_323:
        /*06f0*/ 	.byte	0x04, 0x12
        /*06f2*/ 	.short	(.L_325 - .L_324)
	.align		4
.L_324:
        /*06f4*/ 	.word	index@(_ZN2at6native49_GLOBAL__N__09e94e3a_16_AveragePool3d_cu_a8eae74c33avg_pool3d_cuda_update_grad_inputIddEEvNS_27GenericPackedTensorAccessorIKT_Lm4ENS_16DefaultPtrTraitsElEENS3_IS4_Lm4ES6_lEEiiiiiiiiibii)
        /*06f8*/ 	.word	0x00000000


	//----- nvinfo : EIATTR_MIN_STACK_SIZE
	.align		4
.L_325:
        /*06fc*/ 	.byte	0x04, 0x12
        /*06fe*/ 	.short	(.L_327 - .L_326)
	.align		4
.L_326:
        /*0700*/ 	.word	index@(_ZN2at6native49_GLOBAL__N__09e94e3a_16_AveragePool3d_cu_a8eae74c40avg_pool3d_cuda_update_grad_input_atomicIddEEvNS_27GenericPackedTensorAccessorIKT_Lm4ENS_16DefaultPtrTraitsElEENS3_IS4_Lm4ES6_lEEiiiiiiiiibiii)
        /*0704*/ 	.word	0x00000000


	//----- nvinfo : EIATTR_MIN_STACK_SIZE
	.align		4
.L_327:
        /*0708*/ 	.byte	0x04, 0x12
        /*070a*/ 	.short	(.L_329 - .L_328)
	.align		4
.L_328:
        /*070c*/ 	.word	index@(_ZN2at6native49_GLOBAL__N__09e94e3a_16_AveragePool3d_cu_a8eae74c44avg_pool3d_single_backward_out_frame_stride1IN3c108BFloat16EfEEvNS_27GenericPackedTensorAccessorIKT_Lm4ENS_16DefaultPtrTraitsElEENS5_IS6_Lm4ES8_lEEiiiT0_i)
        /*0710*/ 	.word	0x00000000


	//----- nvinfo : EIATTR_MIN_STACK_SIZE
	.align		4
.L_329:
        /*0714*/ 	.byte	0x04, 0x12
        /*0716*/ 	.short	(.L_331 - .L_330)
	.align		4
.L_330:
        /*0718*/ 	.word	index@(_ZN2at6native49_GLOBAL__N__09e94e3a_16_AveragePool3d_cu_a8eae74c44avg_pool3d_single_backward_out_frame_stride1IN3c104HalfEfEEvNS_27GenericPackedTensorAccessorIKT_Lm4ENS_16DefaultPtrTraitsElEENS5_IS6_Lm4ES8_lEEiiiT0_i)
        /*071c*/ 	.word	0x00000000


	//----- nvinfo : EIATTR_MIN_STACK_SIZE
	.align		4
.L_331:
        /*0720*/ 	.byte	0x04, 0x12
        /*0722*/ 	.short	(.L_333 - .L_332)
	.align		4
.L_332:
        /*0724*/ 	.word	index@(_ZN2at6native49_GLOBAL__N__09e94e3a_16_AveragePool3d_cu_a8eae74c44avg_pool3d_single_backward_out_frame_stride1IffEEvNS_27GenericPackedTensorAccessorIKT_Lm4ENS_16DefaultPtrTraitsElEENS3_IS4_Lm4ES6_lEEiiiT0_i)
        /*0728*/ 	.word	0x00000000


	//----- nvinfo : EIATTR_MIN_STACK_SIZE
	.align		4
.L_333:
        /*072c*/ 	.byte	0x04, 0x12
        /*072e*/ 	.short	(.L_335 - .L_334)
	.align		4
.L_334:
        /*0730*/ 	.word	index@(_ZN2at6native49_GLOBAL__N__09e94e3a_16_AveragePool3d_cu_a8eae74c44avg_pool3d_single_backward_out_frame_stride1IddEEvNS_27GenericPackedTensorAccessorIKT_Lm4ENS_16DefaultPtrTraitsElEENS3_IS4_Lm4ES6_lEEiiiT0_i)
        /*0734*/ 	.word	0x00000000


	//----- nvinfo : EIATTR_MIN_STACK_SIZE
	.align		4
.L_335:
        /*0738*/ 	.byte	0x04, 0x12
        /*073a*/ 	.short	(.L_337 - .L_336)
	.align		4
.L_336:
        /*073c*/ 	.word	index@(_ZN2at6native49_GLOBAL__N__09e94e3a_16_AveragePool3d_cu_a8eae74c29avg_pool3d_cuda_update_outputIN3c108BFloat16EfEEvNS_27GenericPackedTensorAccessorIKT_Lm4ENS_16DefaultPtrTraitsElEENS5_IS6_Lm4ES8_lEEiiiiiiiiibii)
        /*0740*/ 	.word	0x00000000


	//----- nvinfo : EIATTR_MIN_STACK_SIZE
	.align		4
.L_337:
        /*0744*/ 	.byte	0x04, 0x12
        /*0746*/ 	.short	(.L_339 - .L_338)
	.align		4
.L_338:
        /*0748*/ 	.word	index@(_ZN2at6native49_GLOBAL__N__09e94e3a_16_AveragePool3d_cu_a8eae74c29avg_pool3d_cuda_update_outputILi7EN3c108BFloat16EfEEvNS_27GenericPackedTensorAccessorIKT0_Lm4ENS_16DefaultPtrTraitsElEENS5_IS6_Lm4ES8_lEEiiiiiiiibii)
        /*074c*/ 	.word	0x00000000


	//----- nvinfo : EIATTR_MIN_STACK_SIZE
	.align		4
.L_339:
        /*0750*/ 	.byte	0x04, 0x12
        /*0752*/ 	.short	(.L_341 - .L_340)
	.align		4
.L_340:
        /*0754*/ 	.word	index@(_ZN2at6native49_GLOBAL__N__09e94e3a_16_AveragePool3d_cu_a8eae74c29avg_pool3d_cuda_update_outputILi6EN3c108BFloat16EfEEvNS_27GenericPackedTensorAccessorIKT0_Lm4ENS_16DefaultPtrTraitsElEENS5_IS6_Lm4ES8_lEEiiiiiiiibii)
        /*0758*/ 	.word	0x00000000


	//----- nvinfo : EIATTR_MIN_STACK_SIZE
	.align		4
.L_341:
        /*075c*/ 	.byte	0x04, 0x12
        /*075e*/ 	.short	(.L_343 - .L_342)
	.align		4
.L_342:
        /*0760*/ 	.word	index@(_ZN2at6native49_GLOBAL__N__09e94e3a_16_AveragePool3d_cu_a8eae74c29avg_pool3d_cuda_update_outputILi5EN3c108BFloat16EfEEvNS_27GenericPackedTensorAccessorIKT0_Lm4ENS_16DefaultPtrTraitsElEENS5_IS6_Lm4ES8_lEEiiiiiiiibii)
        /*0764*/ 	.word	0x00000000


	//----- nvinfo : EIATTR_MIN_STACK_SIZE
	.align		4
.L_343:
        /*0768*/ 	.byte	0x04, 0x12
        /*076a*/ 	.short	(.L_345 - .L_344)
	.align		4
.L_344:
        /*076c*/ 	.word	index@(_ZN2at6native49_GLOBAL__N__09e94e3a_16_AveragePool3d_cu_a8eae74c29avg_pool3d_cuda_update_outputILi4EN3c108BFloat16EfEEvNS_27GenericPackedTensorAccessorIKT0_Lm4ENS_16DefaultPtrTraitsElEENS5_IS6_Lm4ES8_lEEiiiiiiiibii)
        /*0770*/ 	.word	0x00000000


	//----- nvinfo : EIATTR_MIN_STACK_SIZE
	.align		4
.L_345:
        /*0774*/ 	.byte	0x04, 0x12
        /*0776*/ 	.short	(.L_347 - .L_346)
	.align		4
.L_346:
        /*0778*/ 	.word	index@(_ZN2at6native49_GLOBAL__N__09e94e3a_16_AveragePool3d_cu_a8eae74c29avg_pool3d_cuda_update_outputILi3EN3c108BFloat16EfEEvNS_27GenericPackedTensorAccessorIKT0_Lm4ENS_16DefaultPtrTraitsElEENS5_IS6_Lm4ES8_lEEiiiiiiiibii)
        /*077c*/ 	.word	0x00000000


	//----- nvinfo : EIATTR_MIN_STACK_SIZE
	.align		4
.L_347:
        /*0780*/ 	.byte	0x04, 0x12
        /*0782*/ 	.short	(.L_349 - .L_348)
	.align		4
.L_348:
        /*0784*/ 	.word	index@(_ZN2at6native49_GLOBAL__N__09e94e3a_16_AveragePool3d_cu_a8eae74c29avg_pool3d_cuda_update_outputILi2EN3c108BFloat16EfEEvNS_27GenericPackedTensorAccessorIKT0_Lm4ENS_16DefaultPtrTraitsElEENS5_IS6_Lm4ES8_lEEiiiiiiiibii)
        /*0788*/ 	.word	0x00000000


	//----- nvinfo : EIATTR_MIN_STACK_SIZE
	.align		4
.L_349:
        /*078c*/ 	.byte	0x04, 0x12
        /*078e*/ 	.short	(.L_351 - .L_350)
	.align		4
.L_350:
        /*0790*/ 	.word	index@(_ZN2at6native49_GLOBAL__N__09e94e3a_16_AveragePool3d_cu_a8eae74c29avg_pool3d_cuda_update_outputILi1EN3c108BFloat16EfEEvNS_27GenericPackedTensorAccessorIKT0_Lm4ENS_16DefaultPtrTraitsElEENS5_IS6_Lm4ES8_lEEiiiiiiiibii)
        /*0794*/ 	.word	0x00000000


	//----- nvinfo : EIATTR_MIN_STACK_SIZE
	.align		4
.L_351:
        /*0798*/ 	.byte	0x04, 0x12
        /*079a*/ 	.short	(.L_353 - .L_352)
	.align		4
.L_352:
        /*079c*/ 	.word	index@(_ZN2at6native49_GLOBAL__N__09e94e3a_16_AveragePool3d_cu_a8eae74c29avg_pool3d_cuda_update_outputIN3c104HalfEfEEvNS_27GenericPackedTensorAccessorIKT_Lm4ENS_16DefaultPtrTraitsElEENS5_IS6_Lm4ES8_lEEiiiiiiiiibii)
        /*07a0*/ 	.word	0x00000000


	//----- nvinfo : EIATTR_MIN_STACK_SIZE
	.align		4
.L_353:
        /*07a4*/ 	.byte	0x04, 0x12
        /*07a6*/ 	.short	(.L_355 - .L_354)
	.align		4
.L_354:
        /*07a8*/ 	.word	index@(_ZN2at6native49_GLOBAL__N__09e94e3a_16_AveragePool3d_cu_a8eae74c29avg_pool3d_cuda_update_outputILi7EN3c104HalfEfEEvNS_27GenericPackedTensorAccessorIKT0_Lm4ENS_16DefaultPtrTraitsElEENS5_IS6_Lm4ES8_lEEiiiiiiiibii)
        /*07ac*/ 	.word	0x00000000


	//----- nvinfo : EIATTR_MIN_STACK_SIZE
	.align		4
.L_355:
        /*07b0*/ 	.byte	0x04, 0x12
        /*07b2*/ 	.short	(.L_357 - .L_356)
	.align		4
.L_356:
        /*07b4*/ 	.word	index@(_ZN2at6native49_GLOBAL__N__09e94e3a_16_AveragePool3d_cu_a8eae74c29avg_pool3d_cuda_update_outputILi6EN3c104HalfEfEEvNS_27GenericPackedTensorAccessorIKT0_Lm4ENS_16DefaultPtrTraitsElEENS5_IS6_Lm4ES8_lEEiiiiiiiibii)
        /*07b8*/ 	.word	0x00000000


	//----- nvinfo : EIATTR_MIN_STACK_SIZE
	.align		4
.L_357:
        /*07bc*/ 	.byte	0x04, 0x12
        /*07be*/ 	.short	(.L_359 - .L_358)
	.align		4
.L_358:
        /*07c0*/ 	.word	index@(_ZN2at6native49_GLOBAL__N__09e94e3a_16_AveragePool3d_cu_a8eae74c29avg_pool3d_cuda_update_outputILi5EN3c104HalfEfEEvNS_27GenericPackedTensorAccessorIKT0_Lm4ENS_16DefaultPtrTraitsElEENS5_IS6_Lm4ES8_lEEiiiiiiiibii)
        /*07c4*/ 	.word	0x00000000


	//----- nvinfo : EIATTR_MIN_STACK_SIZE
	.align		4
.L_359:
        /*07c8*/ 	.byte	0x04, 0x12
        /*07ca*/ 	.short	(.L_361 - .L_360)
	.align		4
.L_360:
        /*07cc*/ 	.word	index@(_ZN2at6native49_GLOBAL__N__09e94e3a_16_AveragePool3d_cu_a8eae74c29avg_pool3d_cuda_update_outputILi4EN3c104HalfEfEEvNS_27GenericPackedTensorAccessorIKT0_Lm4ENS_16DefaultPtrTraitsElEENS5_IS6_Lm4ES8_lEEiiiiiiiibii)
        /*07d0*/ 	.word	0x00000000


	//----- nvinfo : EIATTR_MIN_STACK_SIZE
	.align		4
.L_361:
        /*07d4*/ 	.byte	0x04, 0x12
        /*07d6*/ 	.short	(.L_363 - .L_362)
	.align		4
.L_362:
        /*07d8*/ 	.word	index@(_ZN2at6native49_GLOBAL__N__09e94e3a_16_AveragePool3d_cu_a8eae74c29avg_pool3d_cuda_update_outputILi3EN3c104HalfEfEEvNS_27GenericPackedTensorAccessorIKT0_Lm4ENS_16DefaultPtrTraitsElEENS5_IS6_Lm4ES8_lEEiiiiiiiibii)
        /*07dc*/ 	.word	0x00000000


	//----- nvinfo : EIATTR_MIN_STACK_SIZE
	.align		4
.L_363:
        /*07e0*/ 	.byte	0x04, 0x12
        /*07e2*/ 	.short	(.L_365 - .L_364)
	.align		4
.L_364:
        /*07e4*/ 	.word	index@(_ZN2at6native49_GLOBAL__N__09e94e3a_16_AveragePool3d_cu_a8eae74c29avg_pool3d_cuda_update_outputILi2EN3c104HalfEfEEvNS_27GenericPackedTensorAccessorIKT0_Lm4ENS_16DefaultPtrTraitsElEENS5_IS6_Lm4ES8_lEEiiiiiiiibii)
        /*07e8*/ 	.word	0x00000000


	//----- nvinfo : EIATTR_MIN_STACK_SIZE
	.align		4
.L_365:
        /*07ec*/ 	.byte	0x04, 0x12
        /*07ee*/ 	.short	(.L_367 - .L_366)
	.align		4
.L_366:
        /*07f0*/ 	.word	index@(_ZN2at6native49_GLOBAL__N__09e94e3a_16_AveragePool3d_cu_a8eae74c29avg_pool3d_cuda_update_outputILi1EN3c104HalfEfEEvNS_27GenericPackedTensorAccessorIKT0_Lm4ENS_16DefaultPtrTraitsElEENS5_IS6_Lm4ES8_lEEiiiiiiiibii)
        /*07f4*/ 	.word	0x00000000


	//----- nvinfo : EIATTR_MIN_STACK_SIZE
	.align		4
.L_367:
        /*07f8*/ 	.byte	0x04, 0x12
        /*07fa*/ 	.short	(.L_369 - .L_368)
	.align		4
.L_368:
        /*07fc*/ 	.word	index@(_ZN2at6native49_GLOBAL__N__09e94e3a_16_AveragePool3d_cu_a8eae74c29avg_pool3d_cuda_update_outputIffEEvNS_27GenericPackedTensorAccessorIKT_Lm4ENS_16DefaultPtrTraitsElEENS3_IS4_Lm4ES6_lEEiiiiiiiiibii)
        /*0800*/ 	.word	0x00000000


	//----- nvinfo : EIATTR_MIN_STACK_SIZE
	.align		4
.L_369:
        /*0804*/ 	.byte	0x04, 0x12
        /*0806*/ 	.short	(.L_371 - .L_370)
	.align		4
.L_370:
        /*0808*/ 	.word	index@(_ZN2at6native49_GLOBAL__N__09e94e3a_16_AveragePool3d_cu_a8eae74c29avg_pool3d_cuda_update_outputILi7EffEEvNS_27GenericPackedTensorAccessorIKT0_Lm4ENS_16DefaultPtrTraitsElEENS3_IS4_Lm4ES6_lEEiiiiiiiibii)
        /*080c*/ 	.word	0x00000000


	//----- nvinfo : EIATTR_MIN_STACK_SIZE
	.align		4
.L_371:
        /*0810*/ 	.byte	0x04, 0x12
        /*0812*/ 	.short	(.L_373 - .L_372)
	.align		4
.L_372:
        /*0814*/ 	.word	index@(_ZN2at6native49_GLOBAL__N__09e94e3a_16_AveragePool3d_cu_a8eae74c29avg_pool3d_cuda_update_outputILi6EffEEvNS_27GenericPackedTensorAccessorIKT0_Lm4ENS_16DefaultPtrTraitsElEENS3_IS4_Lm4ES6_lEEiiiiiiiibii)
        /*0818*/ 	.word	0x00000000


	//----- nvinfo : EIATTR_MIN_STACK_SIZE
	.align		4
.L_373:
        /*081c*/ 	.byte	0x04, 0x12
        /*081e*/ 	.short	(.L_375 - .L_374)
	.align		4
.L_374:
        /*0820*/ 	.word	index@(_ZN2at6native49_GLOBAL__N__09e94e3a_16_AveragePool3d_cu_a8eae74c29avg_pool3d_cuda_update_outputILi5EffEEvNS_27GenericPackedTensorAccessorIKT0_Lm4ENS_16DefaultPtrTraitsElEENS3_IS4_Lm4ES6_lEEiiiiiiiibii)
        /*0824*/ 	.word	0x00000000


	//----- nvinfo : EIATTR_MIN_STACK_SIZE
	.align		4
.L_375:
        /*0828*/ 	.byte	0x04, 0x12
        /*082a*/ 	.short	(.L_377 - .L_376)
	.align		4
.L_376:
        /*082c*/ 	.word	index@(_ZN2at6native49_GLOBAL__N__09e94e3a_16_AveragePool3d_cu_a8eae74c29avg_pool3d_cuda_update_outputILi4EffEEvNS_27GenericPackedTensorAccessorIKT0_Lm4ENS_16DefaultPtrTraitsElEENS3_IS4_Lm4ES6_lEEiiiiiiiibii)
        /*0830*/ 	.word	0x00000000


	//----- nvinfo : EIATTR_MIN_STACK_SIZE
	.align		4
.L_377:
        /*0834*/ 	.byte	0x04, 0x12
        /*0836*/ 	.short	(.L_379 - .L_378)
	.align		4
.L_378:
        /*0838*/ 	.word	index@(_ZN2at6native49_GLOBAL__N__09e94e3a_16_AveragePool3d_cu_a8eae74c29avg_pool3d_cuda_update_outputILi3EffEEvNS_27GenericPackedTensorAccessorIKT0_Lm4ENS_16DefaultPtrTraitsElEENS3_IS4_Lm4ES6_lEEiiiiiiiibii)
        /*083c*/ 	.word	0x00000000


	//----- nvinfo : EIATTR_MIN_STACK_SIZE
	.align		4
.L_379:
        /*0840*/ 	.byte	0x04, 0x12
        /*0842*/ 	.short	(.L_381 - .L_380)
	.align		4
.L_380:
        /*0844*/ 	.word	index@(_ZN2at6native49_GLOBAL__N__09e94e3a_16_AveragePool3d_cu_a8eae74c29avg_pool3d_cuda_update_outputILi2EffEEvNS_27GenericPackedTensorAccessorIKT0_Lm4ENS_16DefaultPtrTraitsElEENS3_IS4_Lm4ES6_lEEiiiiiiiibii)
        /*0848*/ 	.word	0x00000000


	//----- nvinfo : EIATTR_MIN_STACK_SIZE
	.align		4
.L_381:
        /*084c*/ 	.byte	0x04, 0x12
        /*084e*/ 	.short	(.L_383 - .L_382)
	.align		4
.L_382:
        /*0850*/ 	.word	index@(_ZN2at6native49_GLOBAL__N__09e94e3a_16_AveragePool3d_cu_a8eae74c29avg_pool3d_cuda_update_outputILi1EffEEvNS_27GenericPackedTensorAccessorIKT0_Lm4ENS_16DefaultPtrTraitsElEENS3_IS4_Lm4ES6_lEEiiiiiiiibii)
        /*0854*/ 	.word	0x00000000


	//----- nvinfo : EIATTR_MIN_STACK_SIZE
	.align		4
.L_383:
        /*0858*/ 	.byte	0x04, 0x12
        /*085a*/ 	.short	(.L_385 - .L_384)
	.align		4
.L_384:
        /*085c*/ 	.word	index@(_ZN2at6native49_GLOBAL__N__09e94e3a_16_AveragePool3d_cu_a8eae74c29avg_pool3d_cuda_update_outputIddEEvNS_27GenericPackedTensorAccessorIKT_Lm4ENS_16DefaultPtrTraitsElEENS3_IS4_Lm4ES6_lEEiiiiiiiiibii)
        /*0860*/ 	.word	0x00000000


	//----- nvinfo : EIATTR_MIN_STACK_SIZE
	.align		4
.L_385:
        /*0864*/ 	.byte	0x04, 0x12
        /*0866*/ 	.short	(.L_387 - .L_386)
	.align		4
.L_386:
        /*0868*/ 	.word	index@(_ZN2at6native49_GLOBAL__N__09e94e3a_16_AveragePool3d_cu_a8eae74c29avg_pool3d_cuda_update_outputILi7EddEEvNS_27GenericPackedTensorAccessorIKT0_Lm4ENS_16DefaultPtrTraitsElEENS3_IS4_Lm4ES6_lEEiiiiiiiibii)
        /*086c*/ 	.word	0x00000000


	//----- nvinfo : EIATTR_MIN_STACK_SIZE
	.align		4
.L_387:
        /*0870*/ 	.byte	0x04, 0x12
        /*0872*/ 	.short	(.L_389 - .L_388)
	.align		4
.L_388:
        /*0874*/ 	.word	index@(_ZN2at6native49_GLOBAL__N__09e94e3a_16_AveragePool3d_cu_a8eae74c29avg_pool3d_cuda_update_outputILi6EddEEvNS_27GenericPackedTensorAccessorIKT0_Lm4ENS_16DefaultPtrTraitsElEENS3_IS4_Lm4ES6_lEEiiiiiiiibii)
        /*0878*/ 	.word	0x00000000


	//----- nvinfo : EIATTR_MIN_STACK_SIZE
	.align		4
.L_389:
        /*087c*/ 	.byte	0x04, 0x12
        /*087e*/ 	.short	(.L_391 - .L_390)
	.align		4
.L_390:
        /*0880*/ 	.word	index@(_ZN2at6native49_GLOBAL__N__09e94e3a_16_AveragePool3d_cu_a8eae74c29avg_pool3d_cuda_update_outputILi5EddEEvNS_27GenericPackedTensorAccessorIKT0_Lm4ENS_16DefaultPtrTraitsElEENS3_IS4_Lm4ES6_lEEiiiiiiiibii)
        /*0884*/ 	.word	0x00000000


	//----- nvinfo : EIATTR_MIN_STACK_SIZE
	.align		4
.L_391:
        /*0888*/ 	.byte	0x04, 0x12
        /*088a*/ 	.short	(.L_393 - .L_392)
	.align		4
.L_392:
        /*088c*/ 	.word	index@(_ZN2at6native49_GLOBAL__N__09e94e3a_16_AveragePool3d_cu_a8eae74c29avg_pool3d_cuda_update_outputILi4EddEEvNS_27GenericPackedTensorAccessorIKT0_Lm4ENS_16DefaultPtrTraitsElEENS3_IS4_Lm4ES6_lEEiiiiiiiibii)
        /*0890*/ 	.word	0x00000000


	//----- nvinfo : EIATTR_MIN_STACK_SIZE
	.align		4
.L_393:
        /*0894*/ 	.byte	0x04, 0x12
        /*0896*/ 	.short	(.L_395 - .L_394)
	.align		4
.L_394:
        /*0898*/ 	.word	index@(_ZN2at6native49_GLOBAL__N__09e94e3a_16_AveragePool3d_cu_a8eae74c29avg_pool3d_cuda_update_outputILi3EddEEvNS_27GenericPackedTensorAccessorIKT0_Lm4ENS_16DefaultPtrTraitsElEENS3_IS4_Lm4ES6_lEEiiiiiiiibii)
        /*089c*/ 	.word	0x00000000


	//----- nvinfo : EIATTR_MIN_STACK_SIZE
	.align		4
.L_395:
        /*08a0*/ 	.byte	0x04, 0x12
        /*08a2*/ 	.short	(.L_397 - .L_396)
	.align		4
.L_396:
        /*08a4*/ 	.word	index@(_ZN2at6native49_GLOBAL__N__09e94e3a_16_AveragePool3d_cu_a8eae74c29avg_pool3d_cuda_update_outputILi2EddEEvNS_27GenericPackedTensorAccessorIKT0_Lm4ENS_16DefaultPtrTraitsElEENS3_IS4_Lm4ES6_lEEiiiiiiiibii)
        /*08a8*/ 	.word	0x00000000


	//----- nvinfo : EIATTR_MIN_STACK_SIZE
	.align		4
.L_397:
        /*08ac*/ 	.byte	0x04, 0x12
        /*08ae*/ 	.short	(.L_399 - .L_398)
	.align		4
.L_398:
        /*08b0*/ 	.word	index@(_ZN2at6native49_GLOBAL__N__09e94e3a_16_AveragePool3d_cu_a8eae74c29avg_pool3d_cuda_update_outputILi1EddEEvNS_27GenericPackedTensorAccessorIKT0_Lm4ENS_16DefaultPtrTraitsElEENS3_IS4_Lm4ES6_lEEiiiiiiiibii)
        /*08b4*/ 	.word	0x00000000
.L_399:


//--------------------- .nv.compat                --------------------------
	.section	.nv.compat,"",@"SHT_CUDA_COMPAT_INFO"
	.align	4
        /*0000*/ 	.byte	0x02, 0x09, 0x01, 0x00, 0x02, 0x02, 0x01, 0x00, 0x02, 0x05, 0x05, 0x00, 0x03, 0x07, 0x01, 0x01
        /*0010*/ 	.byte	0x02, 0x03, 0x00, 0x00, 0x02, 0x06, 0x01, 0x00, 0x04, 0x0b, 0x08, 0x00, 0x01, 0x00, 0x00, 0x00
        /*0020*/ 	.byte	0x00, 0x00, 0x00, 0x00


//--------------------- .nv.info._ZN2at6native49_GLOBAL__N__09e94e3a_16_AveragePool3d_cu_a8eae74c33avg_pool3d_cuda_update_grad_inputIN3c108BFloat16EfEEvNS_27GenericPackedTensorAccessorIKT_Lm4ENS_16DefaultPtrTraitsElEENS5_IS6_Lm4ES8_lEEiiiiiiiiibii --------------------------
	.section	.nv.info._ZN2at6native49_GLOBAL__N__09e94e3a_16_AveragePool3d_cu_a8eae74c33avg_pool3d_cuda_update_grad_inputIN3c108BFloat16EfEEvNS_27GenericPackedTensorAccessorIKT_Lm4ENS_16DefaultPtrTraitsElEENS5_IS6_Lm4ES8_lEEiiiiiiiiibii,"",@"SHT_CUDA_INFO"
	.sectionflags	@""
	.align	4


	//----- nvinfo : EIATTR_CUDA_API_VERSION
	.align		4
        /*0000*/ 	.byte	0x04, 0x37
        /*0002*/ 	.short	(.L_401 - .L_400)
.L_400:
        /*0004*/ 	.word	0x00000082


	//----- nvinfo : EIATTR_KPARAM_INFO
	.align		4
.L_401:
        /*0008*/ 	.byte	0x04, 0x17
        /*000a*/ 	.short	(.L_403 - .L_402)
.L_402:
        /*000c*/ 	.word	0x00000000
        /*0010*/ 	.short	0x000d
        /*0012*/ 	.short	0x00bc
        /*0014*/ 	.byte	0x00, 0xf0, 0x11, 0x00


	//----- nvinfo : EIATTR_KPARAM_INFO
	.align		4
.L_403:
        /*0018*/ 	.byte	0x04, 0x17
        /*001a*/ 	.short	(.L_405 - .L_404)
.L_404:
        /*001c*/ 	.word	0x00000000
        /*0020*/ 	.short	0x000c
        /*0022*/ 	.short	0x00b8
        /*0024*/ 	.byte	0x00, 0xf0, 0x11, 0x00


	//----- nvinfo : EIATTR_KPARAM_INFO
	.align		4
.L_405:
        /*0028*/ 	.byte	0x04, 0x17
        /*002a*/ 	.short	(.L_407 - .L_406)
.L_406:
        /*002c*/ 	.word	0x00000000
        /*0030*/ 	.short	0x000b
        /*0032*/ 	.short	0x00b4
        /*0034*/ 	.byte	0x00, 0xf0, 0x05, 0x00


	//----- nvinfo : EIATTR_KPARAM_INFO
	.align		4
.L_407:
        /*0038*/ 	.byte	0x04, 0x17
        /*003a*/ 	.short	(.L_409 - .L_408)
.L_408:
        /*003c*/ 	.word	0x00000000
        /*0040*/ 	.short	0x000a
        /*0042*/ 	.short	0x00b0
        /*0044*/ 	.byte	0x00, 0xf0, 0x11, 0x00


	//----- nvinfo : EIATTR_KPARAM_INFO
	.align		4
.L_409:
        /*0048*/ 	.byte	0x04, 0x17
        /*004a*/ 	.short	(.L_411 - .L_410)
.L_410:
        /*004c*/ 	.word	0x00000000
        /*0050*/ 	.short	0x0009
        /*0052*/ 	.short	0x00ac
        /*0054*/ 	.byte	0x00, 0xf0, 0x11, 0x00


	//----- nvinfo : EIATTR_KPARAM_INFO
	.align		4
.L_411:
        /*0058*/ 	.byte	0x04, 0x17
        /*005a*/ 	.short	(.L_413 - .L_412)
.L_412:
        /*005c*/ 	.word	0x00000000
        /*0060*/ 	.short	0x0008
        /*0062*/ 	.short	0x00a8
        /*0064*/ 	.byte	0x00, 0xf0, 0x11, 0x00


	//----- nvinfo : EIATTR_KPARAM_INFO
	.align		4
.L_413:
        /*0068*/ 	.byte	0x04, 0x17
        /*006a*/ 	.short	(.L_415 - .L_414)
.L_414:
        /*006c*/ 	.word	0x00000000
        /*0070*/ 	.short	0x0007
        /*0072*/ 	.short	0x00a4
        /*0074*/ 	.byte	0x00, 0xf0, 0x11, 0x00


	//----- nvinfo : EIATTR_KPARAM_INFO
	.align		4
.L_415:
        /*0078*/ 	.byte	0x04, 0x17
        /*007a*/ 	.short	(.L_417 - .L_416)
.L_416:
        /*007c*/ 	.word	0x00000000
        /*0080*/ 	.short	0x0006
        /*0082*/ 	.short	0x00a0
        /*0084*/ 	.byte	0x00, 0xf0, 0x11, 0x00


	//----- nvinfo : EIATTR_KPARAM_INFO
	.align		4
.L_417:
        /*0088*/ 	.byte	0x04, 0x17
        /*008a*/ 	.short	(.L_419 - .L_418)
.L_418:
        /*008c*/ 	.word	0x00000000
        /*0090*/ 	.short	0x0005
        /*0092*/ 	.short	0x009c
        /*0094*/ 	.byte	0x00, 0xf0, 0x11, 0x00


	//----- nvinfo : EIATTR_KPARAM_INFO
	.align		4
.L_419:
        /*0098*/ 	.byte	0x04, 0x17
        /*009a*/ 	.short	(.L_421 - .L_420)
.L_420:
        /*009c*/ 	.word	0x00000000
        /*00a0*/ 	.short	0x0004
        /*00a2*/ 	.short	0x0098
        /*00a4*/ 	.byte	0x00, 0xf0, 0x11, 0x00


	//----- nvinfo : EIATTR_KPARAM_INFO
	.align		4
.L_421:
        /*00a8*/ 	.byte	0x04, 0x17
        /*00aa*/ 	.short	(.L_423 - .L_422)
.L_422:
        /*00ac*/ 	.word	0x00000000
        /*00b0*/ 	.short	0x0003
        /*00b2*/ 	.short	0x0094
        /*00b4*/ 	.byte	0x00, 0xf0, 0x11, 0x00


	//----- nvinfo : EIATTR_KPARAM_INFO
	.align		4
.L_423:
        /*00b8*/ 	.byte	0x04, 0x17
        /*00ba*/ 	.short	(.L_425 - .L_424)
.L_424:
        /*00bc*/ 	.word	0x00000000
        /*00c0*/ 	.short	0x0002
        /*00c2*/ 	.short	0x0090
        /*00c4*/ 	.byte	0x00, 0xf0, 0x11, 0x00


	//----- nvinfo : EIATTR_KPARAM_INFO
	.align		4
.L_425:
        /*00c8*/ 	.byte	0x04, 0x17
        /*00ca*/ 	.short	(.L_427 - .L_426)
.L_426:
        /*00cc*/ 	.word	0x00000000
        /*00d0*/ 	.short	0x0001
        /*00d2*/ 	.short	0x0048
        /*00d4*/ 	.byte	0x00, 0xf0, 0x21, 0x01


	//----- nvinfo : EIATTR_KPARAM_INFO
	.align		4
.L_427:
        /*00d8*/ 	.byte	0x04, 0x17
        /*00da*/ 	.short	(.L_429 - .L_428)
.L_428:
        /*00dc*/ 	.word	0x00000000
        /*00e0*/ 	.short	0x0000
        /*00e2*/ 	.short	0x0000
        /*00e4*/ 	.byte	0x00, 0xf0, 0x21, 0x01


	//----- nvinfo : EIATTR_SPARSE_MMA_MASK
	.align		4
.L_429:
        /*00e8*/ 	.byte	0x03, 0x50
        /*00ea*/ 	.short	0x0000


	//----- nvinfo : EIATTR_MAXREG_COUNT
	.align		4
        /*00ec*/ 	.byte	0x03, 0x1b
        /*00ee*/ 	.short	0x00ff


	//----- nvinfo : EIATTR_MERCURY_ISA_VERSION
	.align		4
        /*00f0*/ 	.byte	0x03, 0x5f
        /*00f2*/ 	.short	0x0101


	//----- nvinfo : EIATTR_VRC_CTA_INIT_COUNT
	.align		4
        /*00f4*/ 	.byte	0x02, 0x4a
	.zero		1
	.zero		1


	//----- nvinfo : EIATTR_EXIT_INSTR_OFFSETS
	.align		4
        /*00f8*/ 	.byte	0x04, 0x1c
        /*00fa*/ 	.short	(.L_431 - .L_430)


	//   ....[0]....
.L_430:
        /*00fc*/ 	.word	0x000002d0


	//   ....[1]....
        /*0100*/ 	.word	0x00000320


	//   ....[2]....
        /*0104*/ 	.word	0x00000750


	//   ....[3]....
        /*0108*/ 	.word	0x00001170


	//----- nvinfo : EIATTR_CRS_STACK_SIZE
	.align		4
.L_431:
        /*010c*/ 	.byte	0x04, 0x1e
        /*010e*/ 	.short	(.L_433 - .L_432)
.L_432:
        /*0110*/ 	.word	0x00000000


	//----- nvinfo : EIATTR_CBANK_PARAM_SIZE
	.align		4
.L_433:
        /*0114*/ 	.byte	0x03, 0x19
        /*0116*/ 	.short	0x00c0


	//----- nvinfo : EIATTR_PARAM_CBANK
	.align		4
        /*0118*/ 	.byte	0x04, 0x0a
        /*011a*/ 	.short	(.L_435 - .L_434)
	.align		4
.L_434:
        /*011c*/ 	.word	index@(.nv.constant0._ZN2at6native49_GLOBAL__N__09e94e3a_16_AveragePool3d_cu_a8eae74c33avg_pool3d_cuda_update_grad_inputIN3c108BFloat16EfEEvNS_27GenericPackedTensorAccessorIKT_Lm4ENS_16DefaultPtrTraitsElEENS5_IS6_Lm4ES8_lEEiiiiiiiiibii)
        /*0120*/ 	.short	0x0380
        /*0122*/ 	.short	0x00c0


	//----- nvinfo : EIATTR_SW_WAR
	.align		4
.L_435:
        /*0124*/ 	.byte	0x04, 0x36
        /*0126*/ 	.short	(.L_437 - .L_436)
.L_436:
        /*0128*/ 	.word	0x00000008
.L_437:


//--------------------- .nv.info._ZN2at6native49_GLOBAL__N__09e94e3a_16_AveragePool3d_cu_a8eae74c40avg_pool3d_cuda_update_grad_input_atomicIN3c108BFloat16EfEEvNS_27GenericPackedTensorAccessorIKT_Lm4ENS_16DefaultPtrTraitsElEENS5_IS6_Lm4ES8_lEEiiiiiiiiibiii --------------------------
	.section	.nv.info._ZN2at6native49_GLOBAL__N__09e94e3a_16_AveragePool3d_cu_a8eae74c40avg_pool3d_cuda_update_grad_input_atomicIN3c108BFloat16EfEEvNS_27GenericPackedTensorAccessorIKT_Lm4ENS_16DefaultPtrTraitsElEENS5_IS6_Lm4ES8_lEEiiiiiiiiibiii,"",@"SHT_CUDA_INFO"
	.sectionflags	@""
	.align	4


	//----- nvinfo : EIATTR_CUDA_API_VERSION
	.align		4
        /*0000*/ 	.byte	0x04, 0x37
        /*0002*/ 	.short	(.L_439 - .L_438)
.L_438:
        /*0004*/ 	.word	0x00000082


	//----- nvinfo : EIATTR_KPARAM_INFO
	.align		4
.L_439:
        /*0008*/ 	.byte	0x04, 0x17
        /*000a*/ 	.short	(.L_441 - .L_440)
.L_440:
        /*000c*/ 	.word	0x00000000
        /*0010*/ 	.short	0x000e
        /*0012*/ 	.short	0x00c0
        /*0014*/ 	.byte	0x00, 0xf0, 0x11, 0x00


	//----- nvinfo : EIATTR_KPARAM_INFO
	.align		4
.L_441:
        /*0018*/ 	.byte	0x04, 0x17
        /*001a*/ 	.short	(.L_443 - .L_442)
.L_442:
        /*001c*/ 	.word	0x00000000
        /*0020*/ 	.short	0x000d
        /*0022*/ 	.short	0x00bc
        /*0024*/ 	.byte	0x00, 0xf0, 0x11, 0x00


	//----- nvinfo : EIATTR_KPARAM_INFO
	.align		4
.L_443:
        /*0028*/ 	.byte	0x04, 0x17
        /*002a*/ 	.short	(.L_445 - .L_444)
.L_444:
        /*002c*/ 	.word	0x00000000
        /*0030*/ 	.short	0x000c
        /*0032*/ 	.short	0x00b8
        /*0034*/ 	.byte	0x00, 0xf0, 0x11, 0x00


	//----- nvinfo : EIATTR_KPARAM_INFO
	.align		4
.L_445:
        /*0038*/ 	.byte	0x04, 0x17
        /*003a*/ 	.short	(.L_447 - .L_446)
.L_446:
        /*003c*/ 	.word	0x00000000
        /*0040*/ 	.short	0x000b
        /*0042*/ 	.short	0x00b4
        /*0044*/ 	.byte	0x00, 0xf0, 0x05, 0x00


	//----- nvinfo : EIATTR_KPARAM_INFO
	.align		4
.L_447:
        /*0048*/ 	.byte	0x04, 0x17
        /*004a*/ 	.short	(.L_449 - .L_448)
.L_448:
        /*004c*/ 	.word	0x00000000
        /*0050*/ 	.short	0x000a
        /*0052*/ 	.short	0x00b0
        /*0054*/ 	.byte	0x00, 0xf0, 0x11, 0x00


	//----- nvinfo : EIATTR_KPARAM_INFO
	.align		4
.L_449:
        /*0058*/ 	.byte	0x04, 0x17
        /*005a*/ 	.short	(.L_451 - .L_450)
.L_450:
        /*005c*/ 	.word	0x00000000
        /*0060*/ 	.short	0x0009
        /*0062*/ 	.short	0x00ac
        /*0064*/ 	.byte	0x00, 0xf0, 0x11, 0x00


	//----- nvinfo : EIATTR_KPARAM_INFO
	.align		4
.L_451:
        /*0068*/ 	.byte	0x04, 0x17
        /*006a*/ 	.short	(.L_453 - .L_452)
.L_452:
        /*006c*/ 	.word	0x00000000
        /*0070*/ 	.short	0x0008
        /*0072*/ 	.short	0x00a8
        /*0074*/ 	.byte	0x00, 0xf0, 0x11, 0x00


	//----- nvinfo : EIATTR_KPARAM_INFO
	.align		4
.L_453:
        /*0078*/ 	.byte	0x04, 0x17
        /*007a*/ 	.short	(.L_455 - .L_454)
.L_454:
        /*007c*/ 	.word	0x00000000
        /*0080*/ 	.short	0x0007
        /*0082*/ 	.short	0x00a4
        /*0084*/ 	.byte	0x00, 0xf0, 0x11, 0x00


	//----- nvinfo : EIATTR_KPARAM_INFO
	.align		4
.L_455:
        /*0088*/ 	.byte	0x04, 0x17
        /*008a*/ 	.short	(.L_457 - .L_456)
.L_456:
        /*008c*/ 	.word	0x00000000
        /*0090*/ 	.short	0x0006
        /*0092*/ 	.short	0x00a0
        /*0094*/ 	.byte	0x00, 0xf0, 0x11, 0x00


	//----- nvinfo : EIATTR_KPARAM_INFO
	.align		4
.L_457:
        /*0098*/ 	.byte	0x04, 0x17
        /*009a*/ 	.short	(.L_459 - .L_458)
.L_458:
        /*009c*/ 	.word	0x00000000
        /*00a0*/ 	.short	0x0005
        /*00a2*/ 	.short	0x009c
        /*00a4*/ 	.byte	0x00, 0xf0, 0x11, 0x00


	//----- nvinfo : EIATTR_KPARAM_INFO
	.align		4
.L_459:
        /*00a8*/ 	.byte	0x04, 0x17
        /*00aa*/ 	.short	(.L_461 - .L_460)
.L_460:
        /*00ac*/ 	.word	0x00000000
        /*00b0*/ 	.short	0x0004
        /*00b2*/ 	.short	0x0098
        /*00b4*/ 	.byte	0x00, 0xf0, 0x11, 0x00


	//----- nvinfo : EIATTR_KPARAM_INFO
	.align		4
.L_461:
        /*00b8*/ 	.byte	0x04, 0x17
        /*00ba*/ 	.short	(.L_463 - .L_462)
.L_462:
        /*00bc*/ 	.word	0x00000000
        /*00c0*/ 	.short	0x0003
        /*00c2*/ 	.short	0x0094
        /*00c4*/ 	.byte	0x00, 0xf0, 0x11, 0x00


	//----- nvinfo : EIATTR_KPARAM_INFO
	.align		4
.L_463:
        /*00c8*/ 	.byte	0x04, 0x17
        /*00ca*/ 	.short	(.L_465 - .L_464)
.L_464:
        /*00cc*/ 	.word	0x00000000
        /*00d0*/ 	.short	0x0002
        /*00d2*/ 	.short	0x0090
        /*00d4*/ 	.byte	0x00, 0xf0, 0x11, 0x00


	//----- nvinfo : EIATTR_KPARAM_INFO
	.align		4
.L_465:
        /*00d8*/ 	.byte	0x04, 0x17
        /*00da*/ 	.short	(.L_467 - .L_466)
.L_466:
        /*00dc*/ 	.word	0x00000000
        /*00e0*/ 	.short	0x0001
        /*00e2*/ 	.short	0x0048
        /*00e4*/ 	.byte	0x00, 0xf0, 0x21, 0x01


	//----- nvinfo : EIATTR_KPARAM_INFO
	.align		4
.L_467:
        /*00e8*/ 	.byte	0x04, 0x17
        /*00ea*/ 	.short	(.L_469 - .L_468)
.L_468:
        /*00ec*/ 	.word	0x00000000
        /*00f0*/ 	.short	0x0000
        /*00f2*/ 	.short	0x0000
        /*00f4*/ 	.byte	0x00, 0xf0, 0x21, 0x01


	//----- nvinfo : EIATTR_SPARSE_MMA_MASK
	.align		4
.L_469:
        /*00f8*/ 	.byte	0x03, 0x50
        /*00fa*/ 	.short	0x0000


	//----- nvinfo : EIATTR_MAXREG_COUNT
	.align		4
        /*00fc*/ 	.byte	0x03, 0x1b
        /*00fe*/ 	.short	0x00ff


	//----- nvinfo : EIATTR_MERCURY_ISA_VERSION
	.align		4
        /*0100*/ 	.byte	0x03, 0x5f
        /*0102*/ 	.short	0x0101


	//----- nvinfo : EIATTR_VRC_CTA_INIT_COUNT
	.align		4
        /*0104*/ 	.byte	0x02, 0x4a
	.zero		1
	.zero		1


	//----- nvinfo : EIATTR_ATOM16_EMUL_INSTR_REG_MAP
	.align		4
        /*0108*/ 	.byte	0x04, 0x2e
        /*010a*/ 	.short	(.L_471 - .L_470)


	//   ....[0]....
.L_470:
        /*010c*/ 	.word	0x00000b60
        /*0110*/ 	.short	0x0016
        /*0112*/ 	.short	0x0000


	//   ....[1]....
        /*0114*/ 	.word	0x00000bc0
        /*0118*/ 	.short	0x0016
        /*011a*/ 	.short	0x0000


	//   ....[2]....
        /*011c*/ 	.word	0x00000f60
        /*0120*/ 	.short	0x0016
        /*0122*/ 	.short	0x0000


	//   ....[3]....
        /*0124*/ 	.word	0x00000fb0
        /*0128*/ 	.short	0x0016
        /*012a*/ 	.short	0x0000


	//   ....[4]....
        /*012c*/ 	.word	0x00001370
        /*0130*/ 	.short	0x000e
        /*0132*/ 	.short	0x0000


	//   ....[5]....
        /*0134*/ 	.word	0x000013c0
        /*0138*/ 	.short	0x000e
        /*013a*/ 	.short	0x0000


	//   ....[6]....
        /*013c*/ 	.word	0x00001950
        /*0140*/ 	.short	0x0018
        /*0142*/ 	.short	0x0000


	//   ....[7]....
        /*0144*/ 	.word	0x000019a0
        /*0148*/ 	.short	0x0018
        /*014a*/ 	.short	0x0000


	//   ....[8]....
        /*014c*/ 	.word	0x00001bf0
        /*0150*/ 	.short	0x0018
        /*0152*/ 	.short	0x0000


	//   ....[9]....
        /*0154*/ 	.word	0x00001c40
        /*0158*/ 	.short	0x0018
        /*015a*/ 	.short	0x0000


	//   ....[10]....
        /*015c*/ 	.word	0x00001fc0
        /*0160*/ 	.short	0x0018
        /*0162*/ 	.short	0x0000


	//   ....[11]....
        /*0164*/ 	.word	0x00002010
        /*0168*/ 	.short	0x0018
        /*016a*/ 	.short	0x0000


	//   ....[12]....
        /*016c*/ 	.word	0x00002390
        /*0170*/ 	.short	0x000e
        /*0172*/ 	.short	0x0000


	//   ....[13]....
        /*0174*/ 	.word	0x000023e0
        /*0178*/ 	.short	0x000e
        /*017a*/ 	.short	0x0000


	//----- nvinfo : EIATTR_EXIT_INSTR_OFFSETS
	.align		4
.L_471:
        /*017c*/ 	.byte	0x04, 0x1c
        /*017e*/ 	.short	(.L_473 - .L_472)


	//   ....[0]....
.L_472:
        /*0180*/ 	.word	0x000002e0


	//   ....[1]....
        /*0184*/ 	.word	0x00000330


	//   ....[2]....
        /*0188*/ 	.word	0x00000770


	//   ....[3]....
        /*018c*/ 	.word	0x000025f0


	//----- nvinfo : EIATTR_CRS_STACK_SIZE
	.align		4
.L_473:
        /*0190*/ 	.byte	0x04, 0x1e
        /*0192*/ 	.short	(.L_475 - .L_474)
.L_474:
        /*0194*/ 	.word	0x00000000


	//----- nvinfo : EIATTR_CBANK_PARAM_SIZE
	.align		4
.L_475:
        /*0198*/ 	.byte	0x03, 0x19
        /*019a*/ 	.short	0x00c4


	//----- nvinfo : EIATTR_PARAM_CBANK
	.align		4
        /*019c*/ 	.byte	0x04, 0x0a
        /*019e*/ 	.short	(.L_477 - .L_476)
	.align		4
.L_476:
        /*01a0*/ 	.word	index@(.nv.constant0._ZN2at6native49_GLOBAL__N__09e94e3a_16_AveragePool3d_cu_a8eae74c40avg_pool3d_cuda_update_grad_input_atomicIN3c108BFloat16EfEEvNS_27GenericPackedTensorAccessorIKT_Lm4ENS_16DefaultPtrTraitsElEENS5_IS6_Lm4ES8_lEEiiiiiiiiibiii)
        /*01a4*/ 	.short	0x0380
        /*01a6*/ 	.short	0x00c4


	//----- nvinfo : EIATTR_SW_WAR
	.align		4
.L_477:
        /*01a8*/ 	.byte	0x04, 0x36
        /*01aa*/ 	.short	(.L_479 - .L_478)
.L_478:
        /*01ac*/ 	.word	0x00000008
.L_479:


//--------------------- .nv.info._ZN2at6native49_GLOBAL__N__09e94e3a_16_AveragePool3d_cu_a8eae74c33avg_pool3d_cuda_update_grad_inputIN3c104HalfEfEEvNS_27GenericPackedTensorAccessorIKT_Lm4ENS_16DefaultPtrTraitsElEENS5_IS6_Lm4ES8_lEEiiiiiiiiibii --------------------------
	.section	.nv.info._ZN2at6native49_GLOBAL__N__09e94e3a_16_AveragePool3d_cu_a8eae74c33avg_pool3d_cuda_update_grad_inputIN3c104HalfEfEEvNS_27GenericPackedTensorAccessorIKT_Lm4ENS_16DefaultPtrTraitsElEENS5_IS6_Lm4ES8_lEEiiiiiiiiibii,"",@"SHT_CUDA_INFO"
	.sectionflags	@""
	.align	4


	//----- nvinfo : EIATTR_CUDA_API_VERSION
	.align		4
        /*0000*/ 	.byte	0x04, 0x37
        /*0002*/ 	.short	(.L_481 - .L_480)
.L_480:
        /*0004*/ 	.word	0x00000082


	//----- nvinfo : EIATTR_KPARAM_INFO
	.align		4
.L_481:
        /*0008*/ 	.byte	0x04, 0x17
        /*000a*/ 	.short	(.L_483 - .L_482)
.L_482:
        /*000c*/ 	.word	0x00000000
        /*0010*/ 	.short	0x000d
        /*0012*/ 	.short	0x00bc
        /*0014*/ 	.byte	0x00, 0xf0, 0x11, 0x00


	//----- nvinfo : EIATTR_KPARAM_INFO
	.align		4
.L_483:
        /*0018*/ 	.byte	0x04, 0x17
        /*001a*/ 	.short	(.L_485 - .L_484)
.L_484:
        /*001c*/ 	.word	0x00000000
        /*0020*/ 	.short	0x000c
        /*0022*/ 	.short	0x00b8
        /*0024*/ 	.byte	0x00, 0xf0, 0x11, 0x00


	//----- nvinfo : EIATTR_KPARAM_INFO
	.align		4
.L_485:
        /*0028*/ 	.byte	0x04, 0x17
        /*002a*/ 	.short	(.L_487 - .L_486)
.L_486:
        /*002c*/ 	.word	0x00000000
        /*0030*/ 	.short	0x000b
        /*0032*/ 	.short	0x00b4
        /*0034*/ 	.byte	0x00, 0xf0, 0x05, 0x00


	//----- nvinfo : EIATTR_KPARAM_INFO
	.align		4
.L_487:
        /*0038*/ 	.byte	0x04, 0x17
        /*003a*/ 	.short	(.L_489 - .L_488)
.L_488:
        /*003c*/ 	.word	0x00000000
        /*0040*/ 	.short	0x000a
        /*0042*/ 	.short	0x00b0
        /*0044*/ 	.byte	0x00, 0xf0, 0x11, 0x00


	//----- nvinfo : EIATTR_KPARAM_INFO
	.align		4
.L_489:
        /*0048*/ 	.byte	0x04, 0x17
        /*004a*/ 	.short	(.L_491 - .L_490)
.L_490:
        /*004c*/ 	.word	0x00000000
        /*0050*/ 	.short	0x0009
        /*0052*/ 	.short	0x00ac
        /*0054*/ 	.byte	0x00, 0xf0, 0x11, 0x00


	//----- nvinfo : EIATTR_KPARAM_INFO
	.align		4
.L_491:
        /*0058*/ 	.byte	0x04, 0x17
        /*005a*/ 	.short	(.L_493 - .L_492)
.L_492:
        /*005c*/ 	.word	0x00000000
        /*0060*/ 	.short	0x0008
        /*0062*/ 	.short	0x00a8
        /*0064*/ 	.byte	0x00, 0xf0, 0x11, 0x00


	//----- nvinfo : EIATTR_KPARAM_INFO
	.align		4
.L_493:
        /*0068*/ 	.byte	0x04, 0x17
        /*006a*/ 	.short	(.L_495 - .L_494)
.L_494:
        /*006c*/ 	.word	0x00000000
        /*0070*/ 	.short	0x0007
        /*0072*/ 	.short	0x00a4
        /*0074*/ 	.byte	0x00, 0xf0, 0x11, 0x00


	//----- nvinfo : EIATTR_KPARAM_INFO
	.align		4
.L_495:
        /*0078*/ 	.byte	0x04, 0x17
        /*007a*/ 	.short	(.L_497 - .L_496)
.L_496:
        /*007c*/ 	.word	0x00000000
        /*0080*/ 	.short	0x0006
        /*0082*/ 	.short	0x00a0
        /*0084*/ 	.byte	0x00, 0xf0, 0x11, 0x00


	//----- nvinfo : EIATTR_KPARAM_INFO
	.align		4
.L_497:
        /*0088*/ 	.byte	0x04, 0x17
        /*008a*/ 	.short	(.L_499 - .L_498)
.L_498:
        /*008c*/ 	.word	0x00000000
        /*0090*/ 	.short	0x0005
        /*0092*/ 	.short	0x009c
        /*0094*/ 	.byte	0x00, 0xf0, 0x11, 0x00


	//----- nvinfo : EIATTR_KPARAM_INFO
	.align		4
.L_499:
        /*0098*/ 	.byte	0x04, 0x17
        /*009a*/ 	.short	(.L_501 - .L_500)
.L_500:
        /*009c*/ 	.word	0x00000000
        /*00a0*/ 	.short	0x0004
        /*00a2*/ 	.short	0x0098
        /*00a4*/ 	.byte	0x00, 0xf0, 0x11, 0x00


	//----- nvinfo : EIATTR_KPARAM_INFO
	.align		4
.L_501:
        /*00a8*/ 	.byte	0x04, 0x17
        /*00aa*/ 	.short	(.L_503 - .L_502)
.L_502:
        /*00ac*/ 	.word	0x00000000
        /*00b0*/ 	.short	0x0003
        /*00b2*/ 	.short	0x0094
        /*00b4*/ 	.byte	0x00, 0xf0, 0x11, 0x00


	//----- nvinfo : EIATTR_KPARAM_INFO
	.align		4
.L_503:
        /*00b8*/ 	.byte	0x04, 0x17
        /*00ba*/ 	.short	(.L_505 - .L_504)
.L_504:
        /*00bc*/ 	.word	0x00000000
        /*00c0*/ 	.short	0x0002
        /*00c2*/ 	.short	0x0090
        /*00c4*/ 	.byte	0x00, 0xf0, 0x11, 0x00


	//----- nvinfo : EIATTR_KPARAM_INFO
	.align		4
.L_505:
        /*00c8*/ 	.byte	0x04, 0x17
        /*00ca*/ 	.short	(.L_507 - .L_506)
.L_506:
        /*00cc*/ 	.word	0x00000000
        /*00d0*/ 	.short	0x0001
        /*00d2*/ 	.short	0x0048
        /*00d4*/ 	.byte	0x00, 0xf0, 0x21, 0x01


	//----- nvinfo : EIATTR_KPARAM_INFO
	.align		4
.L_507:
        /*00d8*/ 	.byte	0x04, 0x17
        /*00da*/ 	.short	(.L_509 - .L_508)
.L_508:
        /*00dc*/ 	.word	0x00000000
        /*00e0*/ 	.short	0x0000
        /*00e2*/ 	.short	0x0000
        /*00e4*/ 	.byte	0x00, 0xf0, 0x21, 0x01


	//----- nvinfo : EIATTR_SPARSE_MMA_MASK
	.align		4
.L_509:
        /*00e8*/ 	.byte	0x03, 0x50
        /*00ea*/ 	.short	0x0000


	//----- nvinfo : EIATTR_MAXREG_COUNT
	.align		4
        /*00ec*/ 	.byte	0x03, 0x1b
        /*00ee*/ 	.short	0x00ff


	//----- nvinfo : EIATTR_MERCURY_ISA_VERSION
	.align		4
        /*00f0*/ 	.byte	0x03, 0x5f
        /*00f2*/ 	.short	0x0101


	//----- nvinfo : EIATTR_VRC_CTA_INIT_COUNT
	.align		4
        /*00f4*/ 	.byte	0x02, 0x4a
	.zero		1
	.zero		1


	//----- nvinfo : EIATTR_EXIT_INSTR_OFFSETS
	.align		4
        /*00f8*/ 	.byte	0x04, 0x1c
        /*00fa*/ 	.short	(.L_511 - .L_510)


	//   ....[0]....
.L_510:
        /*00fc*/ 	.word	0x000002d0


	//   ....[1]....
        /*0100*/ 	.word	0x00000320


	//   ....[2]....
        /*0104*/ 	.word	0x00000750


	//   ....[3]....
        /*0108*/ 	.word	0x00001170


	//----- nvinfo : EIATTR_CRS_STACK_SIZE
	.align		4
.L_511:
        /*010c*/ 	.byte	0x04, 0x1e
        /*010e*/ 	.short	(.L_513 - .L_512)
.L_512:
        /*0110*/ 	.word	0x00000000


	//----- nvinfo : EIATTR_CBANK_PARAM_SIZE
	.align		4
.L_513:
        /*0114*/ 	.byte	0x03, 0x19
        /*0116*/ 	.short	0x00c0


	//----- nvinfo : EIATTR_PARAM_CBANK
	.align		4
        /*0118*/ 	.byte	0x04, 0x0a
        /*011a*/ 	.short	(.L_515 - .L_514)
	.align		4
.L_514:
        /*011c*/ 	.word	index@(.nv.constant0._ZN2at6native49_GLOBAL__N__09e94e3a_16_AveragePool3d_cu_a8eae74c33avg_pool3d_cuda_update_grad_inputIN3c104HalfEfEEvNS_27GenericPackedTensorAccessorIKT_Lm4ENS_16DefaultPtrTraitsElEENS5_IS6_Lm4ES8_lEEiiiiiiiiibii)
        /*0120*/ 	.short	0x0380
        /*0122*/ 	.short	0x00c0


	//----- nvinfo : EIATTR_SW_WAR
	.align		4
.L_515:
        /*0124*/ 	.byte	0x04, 0x36
        /*0126*/ 	.short	(.L_517 - .L_516)
.L_516:
        /*0128*/ 	.word	0x00000008
.L_517:


//--------------------- .nv.info._ZN2at6native49_GLOBAL__N__09e94e3a_16_AveragePool3d_cu_a8eae74c40avg_pool3d_cuda_update_grad_input_atomicIN3c104HalfEfEEvNS_27GenericPackedTensorAccessorIKT_Lm4ENS_16DefaultPtrTraitsElEENS5_IS6_Lm4ES8_lEEiiiiiiiiibiii --------------------------
	.section	.nv.info._ZN2at6native49_GLOBAL__N__09e94e3a_16_AveragePool3d_cu_a8eae74c40avg_pool3d_cuda_update_grad_input_atomicIN3c104HalfEfEEvNS_27GenericPackedTensorAccessorIKT_Lm4ENS_16DefaultPtrTraitsElEENS5_IS6_Lm4ES8_lEEiiiiiiiiibiii,"",@"SHT_CUDA_INFO"
	.sectionflags	@""
	.align	4


	//----- nvinfo : EIATTR_CUDA_API_VERSION
	.align		4
        /*0000*/ 	.byte	0x04, 0x37
        /*0002*/ 	.short	(.L_519 - .L_518)
.L_518:
        /*0004*/ 	.word	0x00000082


	//----- nvinfo : EIATTR_KPARAM_INFO
	.align		4
.L_519:
        /*0008*/ 	.byte	0x04, 0x17
        /*000a*/ 	.short	(.L_521 - .L_520)
.L_520:
        /*000c*/ 	.word	0x00000000
        /*0010*/ 	.short	0x000e
        /*0012*/ 	.short	0x00c0
        /*0014*/ 	.byte	0x00, 0xf0, 0x11, 0x00


	//----- nvinfo : EIATTR_KPARAM_INFO
	.align		4
.L_521:
        /*0018*/ 	.byte	0x04, 0x17
        /*001a*/ 	.short	(.L_523 - .L_522)
.L_522:
        /*001c*/ 	.word	0x00000000
        /*0020*/ 	.short	0x000d
        /*0022*/ 	.short	0x00bc
        /*0024*/ 	.byte	0x00, 0xf0, 0x11, 0x00


	//----- nvinfo : EIATTR_KPARAM_INFO
	.align		4
.L_523:
        /*0028*/ 	.byte	0x04, 0x17
        /*002a*/ 	.short	(.L_525 - .L_524)
.L_524:
        /*002c*/ 	.word	0x00000000
        /*0030*/ 	.short	0x000c
        /*0032*/ 	.short	0x00b8
        /*0034*/ 	.byte	0x00, 0xf0, 0x11, 0x00


	//----- nvinfo : EIATTR_KPARAM_INFO
	.align		4
.L_525:
        /*0038*/ 	.byte	0x04, 0x17
        /*003a*/ 	.short	(.L_527 - .L_526)
.L_526:
        /*003c*/ 	.word	0x00000000
        /*0040*/ 	.short	0x000b
        /*0042*/ 	.short	0x00b4
        /*0044*/ 	.byte	0x00, 0xf0, 0x05, 0x00


	//----- nvinfo : EIATTR_KPARAM_INFO
	.align		4
.L_527:
        /*0048*/ 	.byte	0x04, 0x17
        /*004a*/ 	.short	(.L_529 - .L_528)
.L_528:
        /*004c*/ 	.word	0x00000000
        /*0050*/ 	.short	0x000a
        /*0052*/ 	.short	0x00b0
        /*0054*/ 	.byte	0x00, 0xf0, 0x11, 0x00


	//----- nvinfo : EIATTR_KPARAM_INFO
	.align		4
.L_529:
        /*0058*/ 	.byte	0x04, 0x17
        /*005a*/ 	.short	(.L_531 - .L_530)
.L_530:
        /*005c*/ 	.word	0x00000000
        /*0060*/ 	.short	0x0009
        /*0062*/ 	.short	0x00ac
        /*0064*/ 	.byte	0x00, 0xf0, 0x11, 0x00


	//----- nvinfo : EIATTR_KPARAM_INFO
	.align		4
.L_531:
        /*0068*/ 	.byte	0x04, 0x17
        /*006a*/ 	.short	(.L_533 - .L_532)
.L_532:
        /*006c*/ 	.word	0x00000000
        /*0070*/ 	.short	0x0008
        /*0072*/ 	.short	0x00a8
        /*0074*/ 	.byte	0x00, 0xf0, 0x11, 0x00


	//----- nvinfo : EIATTR_KPARAM_INFO
	.align		4
.L_533:
        /*0078*/ 	.byte	0x04, 0x17
        /*007a*/ 	.short	(.L_535 - .L_534)
.L_534:
        /*007c*/ 	.word	0x00000000
        /*0080*/ 	.short	0x0007
        /*0082*/ 	.short	0x00a4
        /*0084*/ 	.byte	0x00, 0xf0, 0x11, 0x00


	//----- nvinfo : EIATTR_KPARAM_INFO
	.align		4
.L_535:
        /*0088*/ 	.byte	0x04, 0x17
        /*008a*/ 	.short	(.L_537 - .L_536)
.L_536:
        /*008c*/ 	.word	0x00000000
        /*0090*/ 	.short	0x0006
        /*0092*/ 	.short	0x00a0
        /*0094*/ 	.byte	0x00, 0xf0, 0x11, 0x00


	//----- nvinfo : EIATTR_KPARAM_INFO
	.align		4
.L_537:
        /*0098*/ 	.byte	0x04, 0x17
        /*009a*/ 	.short	(.L_539 - .L_538)
.L_538:
        /*009c*/ 	.word	0x00000000
        /*00a0*/ 	.short	0x0005
        /*00a2*/ 	.short	0x009c
        /*00a4*/ 	.byte	0x00, 0xf0, 0x11, 0x00


	//----- nvinfo : EIATTR_KPARAM_INFO
	.align		4
.L_539:
        /*00a8*/ 	.byte	0x04, 0x17
        /*00aa*/ 	.short	(.L_541 - .L_540)
.L_540:
        /*00ac*/ 	.word	0x00000000
        /*00b0*/ 	.short	0x0004
        /*00b2*/ 	.short	0x0098
        /*00b4*/ 	.byte	0x00, 0xf0, 0x11, 0x00


	//----- nvinfo : EIATTR_KPARAM_INFO
	.align		4
.L_541:
        /*00b8*/ 	.byte	0x04, 0x17
        /*00ba*/ 	.short	(.L_543 - .L_542)
.L_542:
        /*00bc*/ 	.word	0x00000000
        /*00c0*/ 	.short	0x0003
        /*00c2*/ 	.short	0x0094
        /*00c4*/ 	.byte	0x00, 0xf0, 0x11, 0x00


	//----- nvinfo : EIATTR_KPARAM_INFO
	.align		4
.L_543:
        /*00c8*/ 	.byte	0x04, 0x17
        /*00ca*/ 	.short	(.L_545 - .L_544)
.L_544:
        /*00cc*/ 	.word	0x00000000
        /*00d0*/ 	.short	0x0002
        /*00d2*/ 	.short	0x0090
        /*00d4*/ 	.byte	0x00, 0xf0, 0x11, 0x00


	//----- nvinfo : EIATTR_KPARAM_INFO
	.align		4
.L_545:
        /*00d8*/ 	.byte	0x04, 0x17
        /*00da*/ 	.short	(.L_547 - .L_546)
.L_546:
        /*00dc*/ 	.word	0x00000000
        /*00e0*/ 	.short	0x0001
        /*00e2*/ 	.short	0x0048
        /*00e4*/ 	.byte	0x00, 0xf0, 0x21, 0x01


	//----- nvinfo : EIATTR_KPARAM_INFO
	.align		4
.L_547:
        /*00e8*/ 	.byte	0x04, 0x17
        /*00ea*/ 	.short	(.L_549 - .L_548)
.L_548:
        /*00ec*/ 	.word	0x00000000
        /*00f0*/ 	.short	0x0000
        /*00f2*/ 	.short	0x0000
        /*00f4*/ 	.byte	0x00, 0xf0, 0x21, 0x01


	//----- nvinfo : EIATTR_SPARSE_MMA_MASK
	.align		4
.L_549:
        /*00f8*/ 	.byte	0x03, 0x50
        /*00fa*/ 	.short	0x0000


	//----- nvinfo : EIATTR_MAXREG_COUNT
	.align		4
        /*00fc*/ 	.byte	0x03, 0x1b
        /*00fe*/ 	.short	0x00ff


	//----- nvinfo : EIATTR_MERCURY_ISA_VERSION
	.align		4
        /*0100*/ 	.byte	0x03, 0x5f
        /*0102*/ 	.short	0x0101


	//----- nvinfo : EIATTR_VRC_CTA_INIT_COUNT
	.align		4
        /*0104*/ 	.byte	0x02, 0x4a
	.zero		1
	.zero		1


	//----- nvinfo : EIATTR_ATOM16_EMUL_INSTR_REG_MAP
	.align		4
        /*0108*/ 	.byte	0x04, 0x2e
        /*010a*/ 	.short	(.L_551 - .L_550)


	//   ....[0]....
.L_550:
        /*010c*/ 	.word	0x00000b60
        /*0110*/ 	.short	0x0016
        /*0112*/ 	.short	0x0000


	//   ....[1]....
        /*0114*/ 	.word	0x00000bc0
        /*0118*/ 	.short	0x0016
        /*011a*/ 	.short	0x0000


	//   ....[2]....
        /*011c*/ 	.word	0x00000f60
        /*0120*/ 	.short	0x0016
        /*0122*/ 	.short	0x0000


	//   ....[3]....
        /*0124*/ 	.word	0x00000fb0
        /*0128*/ 	.short	0x0016
        /*012a*/ 	.short	0x0000


	//   ....[4]....
        /*012c*/ 	.word	0x00001370
        /*0130*/ 	.short	0x000e
        /*0132*/ 	.short	0x0000


	//   ....[5]....
        /*0134*/ 	.word	0x000013c0
        /*0138*/ 	.short	0x000e
        /*013a*/ 	.short	0x0000


	//   ....[6]....
        /*013c*/ 	.word	0x00001950
        /*0140*/ 	.short	0x0018
        /*0142*/ 	.short	0x0000


	//   ....[7]....
        /*0144*/ 	.word	0x000019a0
        /*0148*/ 	.short	0x0018
        /*014a*/ 	.short	0x0000


	//   ....[8]....
        /*014c*/ 	.word	0x00001bf0
        /*0150*/ 	.short	0x0018
        /*0152*/ 	.short	0x0000


	//   ....[9]....
        /*0154*/ 	.word	0x00001c40
        /*0158*/ 	.short	0x0018
        /*015a*/ 	.short	0x0000


	//   ....[10]....
        /*015c*/ 	.word	0x00001fc0
        /*0160*/ 	.short	0x0018
        /*0162*/ 	.short	0x0000


	//   ....[11]....
        /*0164*/ 	.word	0x00002010
        /*0168*/ 	.short	0x0018
        /*016a*/ 	.short	0x0000


	//   ....[12]....
        /*016c*/ 	.word	0x00002390
        /*0170*/ 	.short	0x000e
        /*0172*/ 	.short	0x0000


	//   ....[13]....
        /*0174*/ 	.word	0x000023e0
        /*0178*/ 	.short	0x000e
        /*017a*/ 	.short	0x0000


	//----- nvinfo : EIATTR_EXIT_INSTR_OFFSETS
	.align		4
.L_551:
        /*017c*/ 	.byte	0x04, 0x1c
        /*017e*/ 	.short	(.L_553 - .L_552)


	//   ....[0]....
.L_552:
        /*0180*/ 	.word	0x000002e0


	//   ....[1]....
        /*0184*/ 	.word	0x00000330


	//   ....[2]....
        /*0188*/ 	.word	0x00000770


	//   ....[3]....
        /*018c*/ 	.word	0x000025f0


	//----- nvinfo : EIATTR_CRS_STACK_SIZE
	.align		4
.L_553:
        /*0190*/ 	.byte	0x04, 0x1e
        /*0192*/ 	.short	(.L_555 - .L_554)
.L_554:
        /*0194*/ 	.word	0x00000000


	//----- nvinfo : EIATTR_CBANK_PARAM_SIZE
	.align		4
.L_555:
        /*0198*/ 	.byte	0x03, 0x19
        /*019a*/ 	.short	0x00c4


	//----- nvinfo : EIATTR_PARAM_CBANK
	.align		4
        /*019c*/ 	.byte	0x04, 0x0a
        /*019e*/ 	.short	(.L_557 - .L_556)
	.align		4
.L_556:
        /*01a0*/ 	.word	index@(.nv.constant0._ZN2at6native49_GLOBAL__N__09e94e3a_16_AveragePool3d_cu_a8eae74c40avg_pool3d_cuda_update_grad_input_atomicIN3c104HalfEfEEvNS_27GenericPackedTensorAccessorIKT_Lm4ENS_16DefaultPtrTraitsElEENS5_IS6_Lm4ES8_lEEiiiiiiiiibiii)
        /*01a4*/ 	.short	0x0380
        /*01a6*/ 	.short	0x00c4


	//----- nvinfo : EIATTR_SW_WAR
	.align		4
.L_557:
        /*01a8*/ 	.byte	0x04, 0x36
        /*01aa*/ 	.short	(.L_559 - .L_558)
.L_558:
        /*01ac*/ 	.word	0x00000008
.L_559:


//--------------------- .nv.info._ZN2at6native49_GLOBAL__N__09e94e3a_16_AveragePool3d_cu_a8eae74c33avg_pool3d_cuda_update_grad_inputIffEEvNS_27GenericPackedTensorAccessorIKT_Lm4ENS_16DefaultPtrTraitsElEENS3_IS4_Lm4ES6_lEEiiiiiiiiibii --------------------------
	.section	.nv.info._ZN2at6native49_GLOBAL__N__09e94e3a_16_AveragePool3d_cu_a8eae74c33avg_pool3d_cuda_update_grad_inputIffEEvNS_27GenericPackedTensorAccessorIKT_Lm4ENS_16DefaultPtrTraitsElEENS3_IS4_Lm4ES6_lEEiiiiiiiiibii,"",@"SHT_CUDA_INFO"
	.sectionflags	@""
	.align	4


	//----- nvinfo : EIATTR_CUDA_API_VERSION
	.align		4
        /*0000*/ 	.byte	0x04, 0x37
        /*0002*/ 	.short	(.L_561 - .L_560)
.L_560:
        /*0004*/ 	.word	0x00000082


	//----- nvinfo : EIATTR_KPARAM_INFO
	.align		4
.L_561:
        /*0008*/ 	.byte	0x04, 0x17
        /*000a*/ 	.short	(.L_563 - .L_562)
.L_562:
        /*000c*/ 	.word	0x00000000
        /*0010*/ 	.short	0x000d
        /*0012*/ 	.short	0x00bc
        /*0014*/ 	.byte	0x00, 0xf0, 0x11, 0x00


	//----- nvinfo : EIATTR_KPARAM_INFO
	.align		4
.L_563:
        /*0018*/ 	.byte	0x04, 0x17
        /*001a*/ 	.short	(.L_565 - .L_564)
.L_564:
        /*001c*/ 	.word	0x00000000
        /*0020*/ 	.short	0x000c
        /*0022*/ 	.short	0x00b8
        /*0024*/ 	.byte	0x00, 0xf0, 0x11, 0x00


	//----- nvinfo : EIATTR_KPARAM_INFO
	.align		4
.L_565:
        /*0028*/ 	.byte	0x04, 0x17
        /*002a*/ 	.short	(.L_567 - .L_566)
.L_566:
        /*002c*/ 	.word	0x00000000
        /*0030*/ 	.short	0x000b
        /*0032*/ 	.short	0x00b4
        /*0034*/ 	.byte	0x00, 0xf0, 0x05, 0x00


	//----- nvinfo : EIATTR_KPARAM_INFO
	.align		4
.L_567:
        /*0038*/ 	.byte	0x04, 0x17
        /*003a*/ 	.short	(.L_569 - .L_568)
.L_568:
        /*003c*/ 	.word	0x00000000
        /*0040*/ 	.short	0x000a
        /*0042*/ 	.short	0x00b0
        /*0044*/ 	.byte	0x00, 0xf0, 0x11, 0x00


	//----- nvinfo : EIATTR_KPARAM_INFO
	.align		4
.L_569:
        /*0048*/ 	.byte	0x04, 0x17
        /*004a*/ 	.short	(.L_571 - .L_570)
.L_570:
        /*004c*/ 	.word	0x00000000
        /*0050*/ 	.short	0x0009
        /*0052*/ 	.short	0x00ac
        /*0054*/ 	.byte	0x00, 0xf0, 0x11, 0x00


	//----- nvinfo : EIATTR_KPARAM_INFO
	.align		4
.L_571:
        /*0058*/ 	.byte	0x04, 0x17
        /*005a*/ 	.short	(.L_573 - .L_572)
.L_572:
        /*005c*/ 	.word	0x00000000
        /*0060*/ 	.short	0x0008
        /*0062*/ 	.short	0x00a8
        /*0064*/ 	.byte	0x00, 0xf0, 0x11, 0x00


	//----- nvinfo : EIATTR_KPARAM_INFO
	.align		4
.L_573:
        /*0068*/ 	.byte	0x04, 0x17
        /*006a*/ 	.short	(.L_575 - .L_574)
.L_574:
        /*006c*/ 	.word	0x00000000
        /*0070*/ 	.short	0x0007
        /*0072*/ 	.short	0x00a4
        /*0074*/ 	.byte	0x00, 0xf0, 0x11, 0x00


	//----- nvinfo : EIATTR_KPARAM_INFO
	.align		4
.L_575:
        /*0078*/ 	.byte	0x04, 0x17
        /*007a*/ 	.short	(.L_577 - .L_576)
.L_576:
        /*007c*/ 	.word	0x00000000
        /*0080*/ 	.short	0x0006
        /*0082*/ 	.short	0x00a0
        /*0084*/ 	.byte	0x00, 0xf0, 0x11, 0x00


	//----- nvinfo : EIATTR_KPARAM_INFO
	.align		4
.L_577:
        /*0088*/ 	.byte	0x04, 0x17
        /*008a*/ 	.short	(.L_579 - .L_578)
.L_578:
        /*008c*/ 	.word	0x00000000
        /*0090*/ 	.short	0x0005
        /*0092*/ 	.short	0x009c
        /*0094*/ 	.byte	0x00, 0xf0, 0x11, 0x00


	//----- nvinfo : EIATTR_KPARAM_INFO
	.align		4
.L_579:
        /*0098*/ 	.byte	0x04, 0x17
        /*009a*/ 	.short	(.L_581 - .L_580)
.L_580:
        /*009c*/ 	.word	0x00000000
        /*00a0*/ 	.short	0x0004
        /*00a2*/ 	.short	0x0098
        /*00a4*/ 	.byte	0x00, 0xf0, 0x11, 0x00


	//----- nvinfo : EIATTR_KPARAM_INFO
	.align		4
.L_581:
        /*00a8*/ 	.byte	0x04, 0x17
        /*00aa*/ 	.short	(.L_583 - .L_582)
.L_582:
        /*00ac*/ 	.word	0x00000000
        /*00b0*/ 	.short	0x0003
        /*00b2*/ 	.short	0x0094
        /*00b4*/ 	.byte	0x00, 0xf0, 0x11, 0x00


	//----- nvinfo : EIATTR_KPARAM_INFO
	.align		4
.L_583:
        /*00b8*/ 	.byte	0x04, 0x17
        /*00ba*/ 	.short	(.L_585 - .L_584)
.L_584:
        /*00bc*/ 	.word	0x00000000
        /*00c0*/ 	.short	0x0002
        /*00c2*/ 	.short	0x0090
        /*00c4*/ 	.byte	0x00, 0xf0, 0x11, 0x00


	//----- nvinfo : EIATTR_KPARAM_INFO
	.align		4
.L_585:
        /*00c8*/ 	.byte	0x04, 0x17
        /*00ca*/ 	.short	(.L_587 - .L_586)
.L_586:
        /*00cc*/ 	.word	0x00000000
        /*00d0*/ 	.short	0x0001
        /*00d2*/ 	.short	0x0048
        /*00d4*/ 	.byte	0x00, 0xf0, 0x21, 0x01


	//----- nvinfo : EIATTR_KPARAM_INFO
	.align		4
.L_587:
        /*00d8*/ 	.byte	0x04, 0x17
        /*00da*/ 	.short	(.L_589 - .L_588)
.L_588:
        /*00dc*/ 	.word	0x00000000
        /*00e0*/ 	.short	0x0000
        /*00e2*/ 	.short	0x0000
        /*00e4*/ 	.byte	0x00, 0xf0, 0x21, 0x01


	//----- nvinfo : EIATTR_SPARSE_MMA_MASK
	.align		4
.L_589:
        /*00e8*/ 	.byte	0x03, 0x50
        /*00ea*/ 	.short	0x0000


	//----- nvinfo : EIATTR_MAXREG_COUNT
	.align		4
        /*00ec*/ 	.byte	0x03, 0x1b
        /*00ee*/ 	.short	0x00ff


	//----- nvinfo : EIATTR_MERCURY_ISA_VERSION
	.align		4
        /*00f0*/ 	.byte	0x03, 0x5f
        /*00f2*/ 	.short	0x0101


	//----- nvinfo : EIATTR_VRC_CTA_INIT_COUNT
	.align		4
        /*00f4*/ 	.byte	0x02, 0x4a
	.zero		1
	.zero		1


	//----- nvinfo : EIATTR_EXIT_INSTR_OFFSETS
	.align		4
        /*00f8*/ 	.byte	0x04, 0x1c
        /*00fa*/ 	.short	(.L_591 - .L_590)


	//   ....[0]....
.L_590:
        /*00fc*/ 	.word	0x000002d0


	//   ....[1]....
        /*0100*/ 	.word	0x00000320


	//   ....[2]....
        /*0104*/ 	.word	0x00000750


	//   ....[3]....
        /*0108*/ 	.word	0x000010d0


	//----- nvinfo : EIATTR_CRS_STACK_SIZE
	.align		4
.L_591:
        /*010c*/ 	.byte	0x04, 0x1e
        /*010e*/ 	.short	(.L_593 - .L_592)
.L_592:
        /*0110*/ 	.word	0x00000000


	//----- nvinfo : EIATTR_CBANK_PARAM_SIZE
	.align		4
.L_593:
        /*0114*/ 	.byte	0x03, 0x19
        /*0116*/ 	.short	0x00c0


	//----- nvinfo : EIATTR_PARAM_CBANK
	.align		4
        /*0118*/ 	.byte	0x04, 0x0a
        /*011a*/ 	.short	(.L_595 - .L_594)
	.align		4
.L_594:
        /*011c*/ 	.word	index@(.nv.constant0._ZN2at6native49_GLOBAL__N__09e94e3a_16_AveragePool3d_cu_a8eae74c33avg_pool3d_cuda_update_grad_inputIffEEvNS_27GenericPackedTensorAccessorIKT_Lm4ENS_16DefaultPtrTraitsElEENS3_IS4_Lm4ES6_lEEiiiiiiiiibii)
        /*0120*/ 	.short	0x0380
        /*0122*/ 	.short	0x00c0


	//----- nvinfo : EIATTR_SW_WAR
	.align		4
.L_595:
        /*0124*/ 	.byte	0x04, 0x36
        /*0126*/ 	.short	(.L_597 - .L_596)
.L_596:
        /*0128*/ 	.word	0x00000008
.L_597:


//--------------------- .nv.info._ZN2at6native49_GLOBAL__N__09e94e3a_16_AveragePool3d_cu_a8eae74c40avg_pool3d_cuda_update_grad_input_atomicIffEEvNS_27GenericPackedTensorAccessorIKT_Lm4ENS_16DefaultPtrTraitsElEENS3_IS4_Lm4ES6_lEEiiiiiiiiibiii --------------------------
	.section	.nv.info._ZN2at6native49_GLOBAL__N__09e94e3a_16_AveragePool3d_cu_a8eae74c40avg_pool3d_cuda_update_grad_input_atomicIffEEvNS_27GenericPackedTensorAccessorIKT_Lm4ENS_16DefaultPtrTraitsElEENS3_IS4_Lm4ES6_lEEiiiiiiiiibiii,"",@"SHT_CUDA_INFO"
	.sectionflags	@""
	.align	4


	//----- nvinfo : EIATTR_CUDA_API_VERSION
	.align		4
        /*0000*/ 	.byte	0x04, 0x37
        /*0002*/ 	.short	(.L_599 - .L_598)
.L_598:
        /*0004*/ 	.word	0x00000082


	//----- nvinfo : EIATTR_KPARAM_INFO
	.align		4
.L_599:
        /*0008*/ 	.byte	0x04, 0x17
        /*000a*/ 	.short	(.L_601 - .L_600)
.L_600:
        /*000c*/ 	.word	0x00000000
        /*0010*/ 	.short	0x000e
        /*0012*/ 	.short	0x00c0
        /*0014*/ 	.byte	0x00, 0xf0, 0x11, 0x00


	//----- nvinfo : EIATTR_KPARAM_INFO
	.align		4
.L_601:
        /*0018*/ 	.byte	0x04, 0x17
        /*001a*/ 	.short	(.L_603 - .L_602)
.L_602:
        /*001c*/ 	.word	0x00000000
        /*0020*/ 	.short	0x000d
        /*0022*/ 	.short	0x00bc
        /*0024*/ 	.byte	0x00, 0xf0, 0x11, 0x00


	//----- nvinfo : EIATTR_KPARAM_INFO
	.align		4
.L_603:
        /*0028*/ 	.byte	0x04, 0x17
        /*002a*/ 	.short	(.L_605 - .L_604)
.L_604:
        /*002c*/ 	.word	0x00000000
        /*0030*/ 	.short	0x000c
        /*0032*/ 	.short	0x00b8
        /*0034*/ 	.byte	0x00, 0xf0, 0x11, 0x00


	//----- nvinfo : EIATTR_KPARAM_INFO
	.align		4
.L_605:
        /*0038*/ 	.byte	0x04, 0x17
        /*003a*/ 	.short	(.L_607 - .L_606)
.L_606:
        /*003c*/ 	.word	0x00000000
        /*0040*/ 	.short	0x000b
        /*0042*/ 	.short	0x00b4
        /*0044*/ 	.byte	0x00, 0xf0, 0x05, 0x00


	//----- nvinfo : EIATTR_KPARAM_INFO
	.align		4
.L_607:
        /*0048*/ 	.byte	0x04, 0x17
        /*004a*/ 	.short	(.L_609 - .L_608)
.L_608:
        /*004c*/ 	.word	0x00000000
        /*0050*/ 	.short	0x000a
        /*0052*/ 	.short	0x00b0
        /*0054*/ 	.byte	0x00, 0xf0, 0x11, 0x00


	//----- nvinfo : EIATTR_KPARAM_INFO
	.align		4
.L_609:
        /*0058*/ 	.byte	0x04, 0x17
        /*005a*/ 	.short	(.L_611 - .L_610)
.L_610:
        /*005c*/ 	.word	0x00000000
        /*0060*/ 	.short	0x0009
        /*0062*/ 	.short	0x00ac
        /*0064*/ 	.byte	0x00, 0xf0, 0x11, 0x00


	//----- nvinfo : EIATTR_KPARAM_INFO
	.align		4
.L_611:
        /*0068*/ 	.byte	0x04, 0x17
        /*006a*/ 	.short	(.L_613 - .L_612)
.L_612:
        /*006c*/ 	.word	0x00000000
        /*0070*/ 	.short	0x0008
        /*0072*/ 	.short	0x00a8
        /*0074*/ 	.byte	0x00, 0xf0, 0x11, 0x00


	//----- nvinfo : EIATTR_KPARAM_INFO
	.align		4
.L_613:
        /*0078*/ 	.byte	0x04, 0x17
        /*007a*/ 	.short	(.L_615 - .L_614)
.L_614:
        /*007c*/ 	.word	0x00000000
        /*0080*/ 	.short	0x0007
        /*0082*/ 	.short	0x00a4
        /*0084*/ 	.byte	0x00, 0xf0, 0x11, 0x00


	//----- nvinfo : EIATTR_KPARAM_INFO
	.align		4
.L_615:
        /*0088*/ 	.byte	0x04, 0x17
        /*008a*/ 	.short	(.L_617 - .L_616)
.L_616:
        /*008c*/ 	.word	0x00000000
        /*0090*/ 	.short	0x0006
        /*0092*/ 	.short	0x00a0
        /*0094*/ 	.byte	0x00, 0xf0, 0x11, 0x00


	//----- nvinfo : EIATTR_KPARAM_INFO
	.align		4
.L_617:
        /*0098*/ 	.byte	0x04, 0x17
        /*009a*/ 	.short	(.L_619 - .L_618)
.L_618:
        /*009c*/ 	.word	0x00000000
        /*00a0*/ 	.short	0x0005
        /*00a2*/ 	.short	0x009c
        /*00a4*/ 	.byte	0x00, 0xf0, 0x11, 0x00


	//----- nvinfo : EIATTR_KPARAM_INFO
	.align		4
.L_619:
        /*00a8*/ 	.byte	0x04, 0x17
        /*00aa*/ 	.short	(.L_621 - .L_620)
.L_620:
        /*00ac*/ 	.word	0x00000000
        /*00b0*/ 	.short	0x0004
        /*00b2*/ 	.short	0x0098
        /*00b4*/ 	.byte	0x00, 0xf0, 0x11, 0x00


	//----- nvinfo : EIATTR_KPARAM_INFO
	.align		4
.L_621:
        /*00b8*/ 	.byte	0x04, 0x17
        /*00ba*/ 	.short	(.L_623 - .L_622)
.L_622:
        /*00bc*/ 	.word	0x00000000
        /*00c0*/ 	.short	0x0003
        /*00c2*/ 	.short	0x0094
        /*00c4*/ 	.byte	0x00, 0xf0, 0x11, 0x00


	//----- nvinfo : EIATTR_KPARAM_INFO
	.align		4
.L_623:
        /*00c8*/ 	.byte	0x04, 0x17
        /*00ca*/ 	.short	(.L_625 - .L_624)
.L_624:
        /*00cc*/ 	.word	0x00000000
        /*00d0*/ 	.short	0x0002
        /*00d2*/ 	.short	0x0090
        /*00d4*/ 	.byte	0x00, 0xf0, 0x11, 0x00


	//----- nvinfo : EIATTR_KPARAM_INFO
	.align		4
.L_625:
        /*00d8*/ 	.byte	0x04, 0x17
        /*00da*/ 	.short	(.L_627 - .L_626)
.L_626:
        /*00dc*/ 	.word	0x00000000
        /*00e0*/ 	.short	0x0001
        /*00e2*/ 	.short	0x0048
        /*00e4*/ 	.byte	0x00, 0xf0, 0x21, 0x01


	//----- nvinfo : EIATTR_KPARAM_INFO
	.align		4
.L_627:
        /*00e8*/ 	.byte	0x04, 0x17
        /*00ea*/ 	.short	(.L_629 - .L_628)
.L_628:
        /*00ec*/ 	.word	0x00000000
        /*00f0*/ 	.short	0x0000
        /*00f2*/ 	.short	0x0000
        /*00f4*/ 	.byte	0x00, 0xf0, 0x21, 0x01


	//----- nvinfo : EIATTR_SPARSE_MMA_MASK
	.align		4
.L_629:
        /*00f8*/ 	.byte	0x03, 0x50
        /*00fa*/ 	.short	0x0000


	//----- nvinfo : EIATTR_MAXREG_COUNT
	.align		4
        /*00fc*/ 	.byte	0x03, 0x1b
        /*00fe*/ 	.short	0x00ff


	//----- nvinfo : EIATTR_MERCURY_ISA_VERSION
	.align		4
        /*0100*/ 	.byte	0x03, 0x5f
        /*0102*/ 	.short	0x0101


	//----- nvinfo : EIATTR_VRC_CTA_INIT_COUNT
	.align		4
        /*0104*/ 	.byte	0x02, 0x4a
	.zero		1
	.zero		1


	//----- nvinfo : EIATTR_EXIT_INSTR_OFFSETS
	.align		4
        /*0108*/ 	.byte	0x04, 0x1c
        /*010a*/ 	.short	(.L_631 - .L_630)


	//   ....[0]....
.L_630:
        /*010c*/ 	.word	0x000002e0


	//   ....[1]....
        /*0110*/ 	.word	0x00000330


	//   ....[2]....
        /*0114*/ 	.word	0x00000770


	//   ....[3]....
        /*0118*/ 	.word	0x00000ce0


	//----- nvinfo : EIATTR_CRS_STACK_SIZE
	.align		4
.L_631:
        /*011c*/ 	.byte	0x04, 0x1e
        /*011e*/ 	.short	(.L_633 - .L_632)
.L_632:
        /*0120*/ 	.word	0x00000000


	//----- nvinfo : EIATTR_CBANK_PARAM_SIZE
	.align		4
.L_633:
        /*0124*/ 	.byte	0x03, 0x19
        /*0126*/ 	.short	0x00c4


	//----- nvinfo : EIATTR_PARAM_CBANK
	.align		4
        /*0128*/ 	.byte	0x04, 0x0a
        /*012a*/ 	.short	(.L_635 - .L_634)
	.align		4
.L_634:
        /*012c*/ 	.word	index@(.nv.constant0._ZN2at6native49_GLOBAL__N__09e94e3a_16_AveragePool3d_cu_a8eae74c40avg_pool3d_cuda_update_grad_input_atomicIffEEvNS_27GenericPackedTensorAccessorIKT_Lm4ENS_16DefaultPtrTraitsElEENS3_IS4_Lm4ES6_lEEiiiiiiiiibiii)
        /*0130*/ 	.short	0x0380
        /*0132*/ 	.short	0x00c4


	//----- nvinfo : EIATTR_SW_WAR
	.align		4
.L_635:
        /*0134*/ 	.byte	0x04, 0x36
        /*0136*/ 	.short	(.L_637 - .L_636)
.L_636:
        /*0138*/ 	.word	0x00000008
.L_637:


//--------------------- .nv.info._ZN2at6native49_GLOBAL__N__09e94e3a_16_AveragePool3d_cu_a8eae74c33avg_pool3d_cuda_update_grad_inputIddEEvNS_27GenericPackedTensorAccessorIKT_Lm4ENS_16DefaultPtrTraitsElEENS3_IS4_Lm4ES6_lEEiiiiiiiiibii --------------------------
	.section	.nv.info._ZN2at6native49_GLOBAL__N__09e94e3a_16_AveragePool3d_cu_a8eae74c33avg_pool3d_cuda_update_grad_inputIddEEvNS_27GenericPackedTensorAccessorIKT_Lm4ENS_16DefaultPtrTraitsElEENS3_IS4_Lm4ES6_lEEiiiiiiiiibii,"",@"SHT_CUDA_INFO"
	.sectionflags	@""
	.align	4


	//----- nvinfo : EIATTR_CUDA_API_VERSION
	.align		4
        /*0000*/ 	.byte	0x04, 0x37
        /*0002*/ 	.short	(.L_639 - .L_638)
.L_638:
        /*0004*/ 	.word	0x00000082


	//----- nvinfo : EIATTR_KPARAM_INFO
	.align		4
.L_639:
        /*0008*/ 	.byte	0x04, 0x17
        /*000a*/ 	.short	(.L_641 - .L_640)
.L_640:
        /*000c*/ 	.word	0x00000000
        /*0010*/ 	.short	0x000d
        /*0012*/ 	.short	0x00bc
        /*0014*/ 	.byte	0x00, 0xf0, 0x11, 0x00


	//----- nvinfo : EIATTR_KPARAM_INFO
	.align		4
.L_641:
        /*0018*/ 	.byte	0x04, 0x17
        /*001a*/ 	.short	(.L_643 - .L_642)
.L_642:
        /*001c*/ 	.word	0x00000000
        /*0020*/ 	.short	0x000c
        /*0022*/ 	.short	0x00b8
        /*0024*/ 	.byte	0x00, 0xf0, 0x11, 0x00


	//----- nvinfo : EIATTR_KPARAM_INFO
	.align		4
.L_643:
        /*0028*/ 	.byte	0x04, 0x17
        /*002a*/ 	.short	(.L_645 - .L_644)
.L_644:
        /*002c*/ 	.word	0x00000000
        /*0030*/ 	.short	0x000b
        /*0032*/ 	.short	0x00b4
        /*0034*/ 	.byte	0x00, 0xf0, 0x05, 0x00


	//----- nvinfo : EIATTR_KPARAM_INFO
	.align		4
.L_645:
        /*0038*/ 	.byte	0x04, 0x17
        /*003a*/ 	.short	(.L_647 - .L_646)
.L_646:
        /*003c*/ 	.word	0x00000000
        /*0040*/ 	.short	0x000a
        /*0042*/ 	.short	0x00b0
        /*0044*/ 	.byte	0x00, 0xf0, 0x11, 0x00


	//----- nvinfo : EIATTR_KPARAM_INFO
	.align		4
.L_647:
        /*0048*/ 	.byte	0x04, 0x17
        /*004a*/ 	.short	(.L_649 - .L_648)
.L_648:
        /*004c*/ 	.word	0x00000000
        /*0050*/ 	.short	0x0009
        /*0052*/ 	.short	0x00ac
        /*0054*/ 	.byte	0x00, 0xf0, 0x11, 0x00


	//----- nvinfo : EIATTR_KPARAM_INFO
	.align		4
.L_649:
        /*0058*/ 	.byte	0x04, 0x17
        /*005a*/ 	.short	(.L_651 - .L_650)
.L_650:
        /*005c*/ 	.word	0x00000000
        /*0060*/ 	.short	0x0008
        /*0062*/ 	.short	0x00a8
        /*0064*/ 	.byte	0x00, 0xf0, 0x11, 0x00


	//----- nvinfo : EIATTR_KPARAM_INFO
	.align		4
.L_651:
        /*0068*/ 	.byte	0x04, 0x17
        /*006a*/ 	.short	(.L_653 - .L_652)
.L_652:
        /*006c*/ 	.word	0x00000000
        /*0070*/ 	.short	0x0007
        /*0072*/ 	.short	0x00a4
        /*0074*/ 	.byte	0x00, 0xf0, 0x11, 0x00


	//----- nvinfo : EIATTR_KPARAM_INFO
	.align		4
.L_653:
        /*0078*/ 	.byte	0x04, 0x17
        /*007a*/ 	.short	(.L_655 - .L_654)
.L_654:
        /*007c*/ 	.word	0x00000000
        /*0080*/ 	.short	0x0006
        /*0082*/ 	.short	0x00a0
        /*0084*/ 	.byte	0x00, 0xf0, 0x11, 0x00


	//----- nvinfo : EIATTR_KPARAM_INFO
	.align		4
.L_655:
        /*0088*/ 	.byte	0x04, 0x17
        /*008a*/ 	.short	(.L_657 - .L_656)
.L_656:
        /*008c*/ 	.word	0x00000000
        /*0090*/ 	.short	0x0005
        /*0092*/ 	.short	0x009c
        /*0094*/ 	.byte	0x00, 0xf0, 0x11, 0x00


	//----- nvinfo : EIATTR_KPARAM_INFO
	.align		4
.L_657:
        /*0098*/ 	.byte	0x04, 0x17
        /*009a*/ 	.short	(.L_659 - .L_658)
.L_658:
        /*009c*/ 	.word	0x00000000
        /*00a0*/ 	.short	0x0004
        /*00a2*/ 	.short	0x0098
        /*00a4*/ 	.byte	0x00, 0xf0, 0x11, 0x00


	//----- nvinfo : EIATTR_KPARAM_INFO
	.align		4
.L_659:
        /*00a8*/ 	.byte	0x04, 0x17
        /*00aa*/ 	.short	(.L_661 - .L_660)
.L_660:
        /*00ac*/ 	.word	0x00000000
        /*00b0*/ 	.short	0x0003
        /*00b2*/ 	.short	0x0094
        /*00b4*/ 	.byte	0x00, 0xf0, 0x11, 0x00


	//----- nvinfo : EIATTR_KPARAM_INFO
	.align		4
.L_661:
        /*00b8*/ 	.byte	0x04, 0x17
        /*00ba*/ 	.short	(.L_663 - .L_662)
.L_662:
        /*00bc*/ 	.word	0x00000000
        /*00c0*/ 	.short	0x0002
        /*00c2*/ 	.short	0x0090
        /*00c4*/ 	.byte	0x00, 0xf0, 0x11, 0x00


	//----- nvinfo : EIATTR_KPARAM_INFO
	.align		4
.L_663:
        /*00c8*/ 	.byte	0x04, 0x17
        /*00ca*/ 	.short	(.L_665 - .L_664)
.L_664:
        /*00cc*/ 	.word	0x00000000
        /*00d0*/ 	.short	0x0001
        /*00d2*/ 	.short	0x0048
        /*00d4*/ 	.byte	0x00, 0xf0, 0x21, 0x01


	//----- nvinfo : EIATTR_KPARAM_INFO
	.align		4
.L_665:
        /*00d8*/ 	.byte	0x04, 0x17
        /*00da*/ 	.short	(.L_667 - .L_666)
.L_666:
        /*00dc*/ 	.word	0x00000000
        /*00e0*/ 	.short	0x0000
        /*00e2*/ 	.short	0x0000
        /*00e4*/ 	.byte	0x00, 0xf0, 0x21, 0x01


	//----- nvinfo : EIATTR_SPARSE_MMA_MASK
	.align		4
.L_667:
        /*00e8*/ 	.byte	0x03, 0x50
        /*00ea*/ 	.short	0x0000


	//----- nvinfo : EIATTR_MAXREG_COUNT
	.align		4
        /*00ec*/ 	.byte	0x03, 0x1b
        /*00ee*/ 	.short	0x00ff


	//----- nvinfo : EIATTR_MERCURY_ISA_VERSION
	.align		4
        /*00f0*/ 	.byte	0x03, 0x5f
        /*00f2*/ 	.short	0x0101


	//----- nvinfo : EIATTR_VRC_CTA_INIT_COUNT
	.align		4
        /*00f4*/ 	.byte	0x02, 0x4a
	.zero		1
	.zero		1


	//----- nvinfo : EIATTR_EXIT_INSTR_OFFSETS
	.align		4
        /*00f8*/ 	.byte	0x04, 0x1c
        /*00fa*/ 	.short	(.L_669 - .L_668)


	//   ....[0]....
.L_668:
        /*00fc*/ 	.word	0x000002d0


	//   ....[1]....
        /*0100*/ 	.word	0x00000320


	//   ....[2]....
        /*0104*/ 	.word	0x000008a0


	//   ....[3]....
        /*0108*/ 	.word	0x000011a0


	//----- nvinfo : EIATTR_CRS_STACK_SIZE
	.align		4
.L_669:
        /*010c*/ 	.byte	0x04, 0x1e
        /*010e*/ 	.short	(.L_671 - .L_670)
.L_670:
        /*0110*/ 	.word	0x00000000


	//----- nvinfo : EIATTR_CBANK_PARAM_SIZE
	.align		4
.L_671:
        /*0114*/ 	.byte	0x03, 0x19
        /*0116*/ 	.short	0x00c0


	//----- nvinfo : EIATTR_PARAM_CBANK
	.align		4
        /*0118*/ 	.byte	0x04, 0x0a
        /*011a*/ 	.short	(.L_673 - .L_672)
	.align		4
.L_672:
        /*011c*/ 	.word	index@(.nv.constant0._ZN2at6native49_GLOBAL__N__09e94e3a_16_AveragePool3d_cu_a8eae74c33avg_pool3d_cuda_update_grad_inputIddEEvNS_27GenericPackedTensorAccessorIKT_Lm4ENS_16DefaultPtrTraitsElEENS3_IS4_Lm4ES6_lEEiiiiiiiiibii)
        /*0120*/ 	.short	0x0380
        /*0122*/ 	.short	0x00c0


	//----- nvinfo : EIATTR_SW_WAR
	.align		4
.L_673:
        /*0124*/ 	.byte	0x04, 0x36
        /*0126*/ 	.short	(.L_675 - .L_674)
.L_674:
        /*0128*/ 	.word	0x00000008
.L_675:


//--------------------- .nv.info._ZN2at6native49_GLOBAL__N__09e94e3a_16_AveragePool3d_cu_a8eae74c40avg_pool3d_cuda_update_grad_input_atomicIddEEvNS_27GenericPackedTensorAccessorIKT_Lm4ENS_16DefaultPtrTraitsElEENS3_IS4_Lm4ES6_lEEiiiiiiiiibiii --------------------------
	.section	.nv.info._ZN2at6native49_GLOBAL__N__09e94e3a_16_AveragePool3d_cu_a8eae74c40avg_pool3d_cuda_update_grad_input_atomicIddEEvNS_27GenericPackedTensorAccessorIKT_Lm4ENS_16DefaultPtrTraitsElEENS3_IS4_Lm4ES6_lEEiiiiiiiiibiii,"",@"SHT_CUDA_INFO"
	.sectionflags	@""
	.align	4


	//----- nvinfo : EIATTR_CUDA_API_VERSION
	.align		4
        /*0000*/ 	.byte	0x04, 0x37
        /*0002*/ 	.short	(.L_677 - .L_676)
.L_676:
        /*0004*/ 	.word	0x00000082


	//----- nvinfo : EIATTR_KPARAM_INFO
	.align		4
.L_677:
        /*0008*/ 	.byte	0x04, 0x17
        /*000a*/ 	.short	(.L_679 - .L_678)
.L_678:
        /*000c*/ 	.word	0x00000000
        /*0010*/ 	.short	0x000e
        /*0012*/ 	.short	0x00c0
        /*0014*/ 	.byte	0x00, 0xf0, 0x11, 0x00


	//----- nvinfo : EIATTR_KPARAM_INFO
	.align		4
.L_679:
        /*0018*/ 	.byte	0x04, 0x17
        /*001a*/ 	.short	(.L_681 - .L_680)
.L_680:
        /*001c*/ 	.word	0x00000000
        /*0020*/ 	.short	0x000d
        /*0022*/ 	.short	0x00bc
        /*0024*/ 	.byte	0x00, 0xf0, 0x11, 0x00


	//----- nvinfo : EIATTR_KPARAM_INFO
	.align		4
.L_681:
        /*0028*/ 	.byte	0x04, 0x17
        /*002a*/ 	.short	(.L_683 - .L_682)
.L_682:
        /*002c*/ 	.word	0x00000000
        /*0030*/ 	.short	0x000c
        /*0032*/ 	.short	0x00b8
        /*0034*/ 	.byte	0x00, 0xf0, 0x11, 0x00


	//----- nvinfo : EIATTR_KPARAM_INFO
	.align		4
.L_683:
        /*0038*/ 	.byte	0x04, 0x17
        /*003a*/ 	.short	(.L_685 - .L_684)
.L_684:
        /*003c*/ 	.word	0x00000000
        /*0040*/ 	.short	0x000b
        /*0042*/ 	.short	0x00b4
        /*0044*/ 	.byte	0x00, 0xf0, 0x05, 0x00


	//----- nvinfo : EIATTR_KPARAM_INFO
	.align		4
.L_685:
        /*0048*/ 	.byte	0x04, 0x17
        /*004a*/ 	.short	(.L_687 - .L_686)
.L_686:
        /*004c*/ 	.word	0x00000000
        /*0050*/ 	.short	0x000a
        /*0052*/ 	.short	0x00b0
        /*0054*/ 	.byte	0x00, 0xf0, 0x11, 0x00


	//----- nvinfo : EIATTR_KPARAM_INFO
	.align		4
.L_687:
        /*0058*/ 	.byte	0x04, 0x17
        /*005a*/ 	.short	(.L_689 - .L_688)
.L_688:
        /*005c*/ 	.word	0x00000000
        /*0060*/ 	.short	0x0009
        /*0062*/ 	.short	0x00ac
        /*0064*/ 	.byte	0x00, 0xf0, 0x11, 0x00


	//----- nvinfo : EIATTR_KPARAM_INFO
	.align		4
.L_689:
        /*0068*/ 	.byte	0x04, 0x17
        /*006a*/ 	.short	(.L_691 - .L_690)
.L_690:
        /*006c*/ 	.word	0x00000000
        /*0070*/ 	.short	0x0008
        /*0072*/ 	.short	0x00a8
        /*0074*/ 	.byte	0x00, 0xf0, 0x11, 0x00


	//----- nvinfo : EIATTR_KPARAM_INFO
	.align		4
.L_691:
        /*0078*/ 	.byte	0x04, 0x17
        /*007a*/ 	.short	(.L_693 - .L_692)
.L_692:
        /*007c*/ 	.word	0x00000000
        /*0080*/ 	.short	0x0007
        /*0082*/ 	.short	0x00a4
        /*0084*/ 	.byte	0x00, 0xf0, 0x11, 0x00


	//----- nvinfo : EIATTR_KPARAM_INFO
	.align		4
.L_693:
        /*0088*/ 	.byte	0x04, 0x17
        /*008a*/ 	.short	(.L_695 - .L_694)
.L_694:
        /*008c*/ 	.word	0x00000000
        /*0090*/ 	.short	0x0006
        /*0092*/ 	.short	0x00a0
        /*0094*/ 	.byte	0x00, 0xf0, 0x11, 0x00


	//----- nvinfo : EIATTR_KPARAM_INFO
	.align		4
.L_695:
        /*0098*/ 	.byte	0x04, 0x17
        /*009a*/ 	.short	(.L_697 - .L_696)
.L_696:
        /*009c*/ 	.word	0x00000000
        /*00a0*/ 	.short	0x0005
        /*00a2*/ 	.short	0x009c
        /*00a4*/ 	.byte	0x00, 0xf0, 0x11, 0x00


	//----- nvinfo : EIATTR_KPARAM_INFO
	.align		4
.L_697:
        /*00a8*/ 	.byte	0x04, 0x17
        /*00aa*/ 	.short	(.L_699 - .L_698)
.L_698:
        /*00ac*/ 	.word	0x00000000
        /*00b0*/ 	.short	0x0004
        /*00b2*/ 	.short	0x0098
        /*00b4*/ 	.byte	0x00, 0xf0, 0x11, 0x00


	//----- nvinfo : EIATTR_KPARAM_INFO
	.align		4
.L_699:
        /*00b8*/ 	.byte	0x04, 0x17
        /*00ba*/ 	.short	(.L_701 - .L_700)
.L_700:
        /*00bc*/ 	.word	0x00000000
        /*00c0*/ 	.short	0x0003
        /*00c2*/ 	.short	0x0094
        /*00c4*/ 	.byte	0x00, 0xf0, 0x11, 0x00


	//----- nvinfo : EIATTR_KPARAM_INFO
	.align		4
.L_701:
        /*00c8*/ 	.byte	0x04, 0x17
        /*00ca*/ 	.short	(.L_703 - .L_702)
.L_702:
        /*00cc*/ 	.word	0x00000000
        /*00d0*/ 	.short	0x0002
        /*00d2*/ 	.short	0x0090
        /*00d4*/ 	.byte	0x00, 0xf0, 0x11, 0x00


	//----- nvinfo : EIATTR_KPARAM_INFO
	.align		4
.L_703:
        /*00d8*/ 	.byte	0x04, 0x17
        /*00da*/ 	.short	(.L_705 - .L_704)
.L_704:
        /*00dc*/ 	.word	0x00000000
        /*00e0*/ 	.short	0x0001
        /*00e2*/ 	.short	0x0048
        /*00e4*/ 	.byte	0x00, 0xf0, 0x21, 0x01


	//----- nvinfo : EIATTR_KPARAM_INFO
	.align		4
.L_705:
        /*00e8*/ 	.byte	0x04, 0x17
        /*00ea*/ 	.short	(.L_707 - .L_706)
.L_706:
        /*00ec*/ 	.word	0x00000000
        /*00f0*/ 	.short	0x0000
        /*00f2*/ 	.short	0x0000
        /*00f4*/ 	.byte	0x00, 0xf0, 0x21, 0x01


	//----- nvinfo : EIATTR_SPARSE_MMA_MASK
	.align		4
.L_707:
        /*00f8*/ 	.byte	0x03, 0x50
        /*00fa*/ 	.short	0x0000


	//----- nvinfo : EIATTR_MAXREG_COUNT
	.align		4
        /*00fc*/ 	.byte	0x03, 0x1b
        /*00fe*/ 	.short	0x00ff


	//----- nvinfo : EIATTR_MERCURY_ISA_VERSION
	.align		4
        /*0100*/ 	.byte	0x03, 0x5f
        /*0102*/ 	.short	0x0101


	//----- nvinfo : EIATTR_VRC_CTA_INIT_COUNT
	.align		4
        /*0104*/ 	.byte	0x02, 0x4a
	.zero		1
	.zero		1


	//----- nvinfo : EIATTR_EXIT_INSTR_OFFSETS
	.align		4
        /*0108*/ 	.byte	0x04, 0x1c
        /*010a*/ 	.short	(.L_709 - .L_708)


	//   ....[0]....
.L_708:
        /*010c*/ 	.word	0x000002e0


	//   ....[1]....
        /*0110*/ 	.word	0x00000330


	//   ....[2]....
        /*0114*/ 	.word	0x000008a0


	//   ....[3]....
        /*0118*/ 	.word	0x00000e00


	//----- nvinfo : EIATTR_CRS_STACK_SIZE
	.align		4
.L_709:
        /*011c*/ 	.byte	0x04, 0x1e
        /*011e*/ 	.short	(.L_711 - .L_710)
.L_710:
        /*0120*/ 	.word	0x00000000


	//----- nvinfo : EIATTR_CBANK_PARAM_SIZE
	.align		4
.L_711:
        /*0124*/ 	.byte	0x03, 0x19
        /*0126*/ 	.short	0x00c4


	//----- nvinfo : EIATTR_PARAM_CBANK
	.align		4
        /*0128*/ 	.byte	0x04, 0x0a
        /*012a*/ 	.short	(.L_713 - .L_712)
	.align		4
.L_712:
        /*012c*/ 	.word	index@(.nv.constant0._ZN2at6native49_GLOBAL__N__09e94e3a_16_AveragePool3d_cu_a8eae74c40avg_pool3d_cuda_update_grad_input_atomicIddEEvNS_27GenericPackedTensorAccessorIKT_Lm4ENS_16DefaultPtrTraitsElEENS3_IS4_Lm4ES6_lEEiiiiiiiiibiii)
        /*0130*/ 	.short	0x0380
        /*0132*/ 	.short	0x00c4


	//----- nvinfo : EIATTR_SW_WAR
	.align		4
.L_713:
        /*0134*/ 	.byte	0x04, 0x36
        /*0136*/ 	.short	(.L_715 - .L_714)
.L_714:
        /*0138*/ 	.word	0x00000008
.L_715:


//--------------------- .nv.info._ZN2at6native49_GLOBAL__N__09e94e3a_16_AveragePool3d_cu_a8eae74c44avg_pool3d_single_backward_out_frame_stride1IN3c108BFloat16EfEEvNS_27GenericPackedTensorAccessorIKT_Lm4ENS_16DefaultPtrTraitsElEENS5_IS6_Lm4ES8_lEEiiiT0_i --------------------------
	.section	.nv.info._ZN2at6native49_GLOBAL__N__09e94e3a_16_AveragePool3d_cu_a8eae74c44avg_pool3d_single_backward_out_frame_stride1IN3c108BFloat16EfEEvNS_27GenericPackedTensorAccessorIKT_Lm4ENS_16DefaultPtrTraitsElEENS5_IS6_Lm4ES8_lEEiiiT0_i,"",@"SHT_CUDA_INFO"
	.sectionflags	@""
	.align	4


	//----- nvinfo : EIATTR_CUDA_API_VERSION
	.align		4
        /*0000*/ 	.byte	0x04, 0x37
        /*0002*/ 	.short	(.L_717 - .L_716)
.L_716:
        /*0004*/ 	.word	0x00000082


	//----- nvinfo : EIATTR_KPARAM_INFO
	.align		4
.L_717:
        /*0008*/ 	.byte	0x04, 0x17
        /*000a*/ 	.short	(.L_719 - .L_718)
.L_718:
        /*000c*/ 	.word	0x00000000
        /*0010*/ 	.short	0x0006
        /*0012*/ 	.short	0x00a0
        /*0014*/ 	.byte	0x00, 0xf0, 0x11, 0x00


	//----- nvinfo : EIATTR_KPARAM_INFO
	.align		4
.L_719:
        /*0018*/ 	.byte	0x04, 0x17
        /*001a*/ 	.short	(.L_721 - .L_720)
.L_720:
        /*001c*/ 	.word	0x00000000
        /*0020*/ 	.short	0x0005
        /*0022*/ 	.short	0x009c
        /*0024*/ 	.byte	0x00, 0xf0, 0x11, 0x00


	//----- nvinfo : EIATTR_KPARAM_INFO
	.align		4
.L_721:
        /*0028*/ 	.byte	0x04, 0x17
        /*002a*/ 	.short	(.L_723 - .L_722)
.L_722:
        /*002c*/ 	.word	0x00000000
        /*0030*/ 	.short	0x0004
        /*0032*/ 	.short	0x0098
        /*0034*/ 	.byte	0x00, 0xf0, 0x11, 0x00


	//----- nvinfo : EIATTR_KPARAM_INFO
	.align		4
.L_723:
        /*0038*/ 	.byte	0x04, 0x17
        /*003a*/ 	.short	(.L_725 - .L_724)
.L_724:
        /*003c*/ 	.word	0x00000000
        /*0040*/ 	.short	0x0003
        /*0042*/ 	.short	0x0094
        /*0044*/ 	.byte	0x00, 0xf0, 0x11, 0x00


	//----- nvinfo : EIATTR_KPARAM_INFO
	.align		4
.L_725:
        /*0048*/ 	.byte	0x04, 0x17
        /*004a*/ 	.short	(.L_727 - .L_726)
.L_726:
        /*004c*/ 	.word	0x00000000
        /*0050*/ 	.short	0x0002
        /*0052*/ 	.short	0x0090
        /*0054*/ 	.byte	0x00, 0xf0, 0x11, 0x00


	//----- nvinfo : EIATTR_KPARAM_INFO
	.align		4
.L_727:
        /*0058*/ 	.byte	0x04, 0x17
        /*005a*/ 	.short	(.L_729 - .L_728)
.L_728:
        /*005c*/ 	.word	0x00000000
        /*0060*/ 	.short	0x0001
        /*0062*/ 	.short	0x0048
        /*0064*/ 	.byte	0x00, 0xf0, 0x21, 0x01


	//----- nvinfo : EIATTR_KPARAM_INFO
	.align		4
.L_729:
        /*0068*/ 	.byte	0x04, 0x17
        /*006a*/ 	.short	(.L_731 - .L_730)
.L_730:
        /*006c*/ 	.word	0x00000000
        /*0070*/ 	.short	0x0000
        /*0072*/ 	.short	0x0000
        /*0074*/ 	.byte	0x00, 0xf0, 0x21, 0x01


	//----- nvinfo : EIATTR_SPARSE_MMA_MASK
	.align		4
.L_731:
        /*0078*/ 	.byte	0x03, 0x50
        /*007a*/ 	.short	0x0000


	//----- nvinfo : EIATTR_MAXREG_COUNT
	.align		4
        /*007c*/ 	.byte	0x03, 0x1b
        /*007e*/ 	.short	0x00ff


	//----- nvinfo : EIATTR_MERCURY_ISA_VERSION
	.align		4
        /*0080*/ 	.byte	0x03, 0x5f
        /*0082*/ 	.short	0x0101


	//----- nvinfo : EIATTR_VRC_CTA_INIT_COUNT
	.align		4
        /*0084*/ 	.byte	0x02, 0x4a
	.zero		1
	.zero		1


	//----- nvinfo : EIATTR_EXIT_INSTR_OFFSETS
	.align		4
        /*0088*/ 	.byte	0x04, 0x1c
        /*008a*/ 	.short	(.L_733 - .L_732)


	//   ....[0]....
.L_732:
        /*008c*/ 	.word	0x000002e0


	//   ....[1]....
        /*0090*/ 	.word	0x00000330


	//   ....[2]....
        /*0094*/ 	.word	0x00001320


	//----- nvinfo : EIATTR_CRS_STACK_SIZE
	.align		4
.L_733:
        /*0098*/ 	.byte	0x04, 0x1e
        /*009a*/ 	.short	(.L_735 - .L_734)
.L_734:
        /*009c*/ 	.word	0x00000000


	//----- nvinfo : EIATTR_CBANK_PARAM_SIZE
	.align		4
.L_735:
        /*00a0*/ 	.byte	0x03, 0x19
        /*00a2*/ 	.short	0x00a4


	//----- nvinfo : EIATTR_PARAM_CBANK
	.align		4
        /*00a4*/ 	.byte	0x04, 0x0a
        /*00a6*/ 	.short	(.L_737 - .L_736)
	.align		4
.L_736:
        /*00a8*/ 	.word	index@(.nv.constant0._ZN2at6native49_GLOBAL__N__09e94e3a_16_AveragePool3d_cu_a8eae74c44avg_pool3d_single_backward_out_frame_stride1IN3c108BFloat16EfEEvNS_27GenericPackedTensorAccessorIKT_Lm4ENS_16DefaultPtrTraitsElEENS5_IS6_Lm4ES8_lEEiiiT0_i)
        /*00ac*/ 	.short	0x0380
        /*00ae*/ 	.short	0x00a4


	//----- nvinfo : EIATTR_SW_WAR
	.align		4
.L_737:
        /*00b0*/ 	.byte	0x04, 0x36
        /*00b2*/ 	.short	(.L_739 - .L_738)
.L_738:
        /*00b4*/ 	.word	0x00000008
.L_739:


//--------------------- .nv.info._ZN2at6native49_GLOBAL__N__09e94e3a_16_AveragePool3d_cu_a8eae74c44avg_pool3d_single_backward_out_frame_stride1IN3c104HalfEfEEvNS_27GenericPackedTensorAccessorIKT_Lm4ENS_16DefaultPtrTraitsElEENS5_IS6_Lm4ES8_lEEiiiT0_i --------------------------
	.section	.nv.info._ZN2at6native49_GLOBAL__N__09e94e3a_16_AveragePool3d_cu_a8eae74c44avg_pool3d_single_backward_out_frame_stride1IN3c104HalfEfEEvNS_27GenericPackedTensorAccessorIKT_Lm4ENS_16DefaultPtrTraitsElEENS5_IS6_Lm4ES8_lEEiiiT0_i,"",@"SHT_CUDA_INFO"
	.sectionflags	@""
	.align	4


	//----- nvinfo : EIATTR_CUDA_API_VERSION
	.align		4
        /*0000*/ 	.byte	0x04, 0x37
        /*0002*/ 	.short	(.L_741 - .L_740)
.L_740:
        /*0004*/ 	.word	0x00000082


	//----- nvinfo : EIATTR_KPARAM_INFO
	.align		4
.L_741:
        /*0008*/ 	.byte	0x04, 0x17
        /*000a*/ 	.short	(.L_743 - .L_742)
.L_742:
        /*000c*/ 	.word	0x00000000
        /*0010*/ 	.short	0x0006
        /*0012*/ 	.short	0x00a0
        /*0014*/ 	.byte	0x00, 0xf0, 0x11, 0x00


	//----- nvinfo : EIATTR_KPARAM_INFO
	.align		4
.L_743:
        /*0018*/ 	.byte	0x04, 0x17
        /*001a*/ 	.short	(.L_745 - .L_744)
.L_744:
        /*001c*/ 	.word	0x00000000
        /*0020*/ 	.short	0x0005
        /*0022*/ 	.short	0x009c
        /*0024*/ 	.byte	0x00, 0xf0, 0x11, 0x00


	//----- nvinfo : EIATTR_KPARAM_INFO
	.align		4
.L_745:
        /*0028*/ 	.byte	0x04, 0x17
        /*002a*/ 	.short	(.L_747 - .L_746)
.L_746:
        /*002c*/ 	.word	0x00000000
        /*0030*/ 	.short	0x0004
        /*0032*/ 	.short	0x0098
        /*0034*/ 	.byte	0x00, 0xf0, 0x11, 0x00


	//----- nvinfo : EIATTR_KPARAM_INFO
	.align		4
.L_747:
        /*0038*/ 	.byte	0x04, 0x17
        /*003a*/ 	.short	(.L_749 - .L_748)
.L_748:
        /*003c*/ 	.word	0x00000000
        /*0040*/ 	.short	0x0003
        /*0042*/ 	.short	0x0094
        /*0044*/ 	.byte	0x00, 0xf0, 0x11, 0x00


	//----- nvinfo : EIATTR_KPARAM_INFO
	.align		4
.L_749:
        /*0048*/ 	.byte	0x04, 0x17
        /*004a*/ 	.short	(.L_751 - .L_750)
.L_750:
        /*004c*/ 	.word	0x00000000
        /*0050*/ 	.short	0x0002
        /*0052*/ 	.short	0x0090
        /*0054*/ 	.byte	0x00, 0xf0, 0x11, 0x00


	//----- nvinfo : EIATTR_KPARAM_INFO
	.align		4
.L_751:
        /*0058*/ 	.byte	0x04, 0x17
        /*005a*/ 	.short	(.L_753 - .L_752)
.L_752:
        /*005c*/ 	.word	0x00000000
        /*0060*/ 	.short	0x0001
        /*0062*/ 	.short	0x0048
        /*0064*/ 	.byte	0x00, 0xf0, 0x21, 0x01


	//----- nvinfo : EIATTR_KPARAM_INFO
	.align		4
.L_753:
        /*0068*/ 	.byte	0x04, 0x17
        /*006a*/ 	.short	(.L_755 - .L_754)
.L_754:
        /*006c*/ 	.word	0x00000000
        /*0070*/ 	.short	0x0000
        /*0072*/ 	.short	0x0000
        /*0074*/ 	.byte	0x00, 0xf0, 0x21, 0x01


	//----- nvinfo : EIATTR_SPARSE_MMA_MASK
	.align		4
.L_755:
        /*0078*/ 	.byte	0x03, 0x50
        /*007a*/ 	.short	0x0000


	//----- nvinfo : EIATTR_MAXREG_COUNT
	.align		4
        /*007c*/ 	.byte	0x03, 0x1b
        /*007e*/ 	.short	0x00ff


	//----- nvinfo : EIATTR_MERCURY_ISA_VERSION
	.align		4
        /*0080*/ 	.byte	0x03, 0x5f
        /*0082*/ 	.short	0x0101


	//----- nvinfo : EIATTR_VRC_CTA_INIT_COUNT
	.align		4
        /*0084*/ 	.byte	0x02, 0x4a
	.zero		1
	.zero		1


	//----- nvinfo : EIATTR_EXIT_INSTR_OFFSETS
	.align		4
        /*0088*/ 	.byte	0x04, 0x1c
        /*008a*/ 	.short	(.L_757 - .L_756)


	//   ....[0]....
.L_756:
        /*008c*/ 	.word	0x000002e0


	//   ....[1]....
        /*0090*/ 	.word	0x00000330


	//   ....[2]....
        /*0094*/ 	.word	0x00001320


	//----- nvinfo : EIATTR_CRS_STACK_SIZE
	.align		4
.L_757:
        /*0098*/ 	.byte	0x04, 0x1e
        /*009a*/ 	.short	(.L_759 - .L_758)
.L_758:
        /*009c*/ 	.word	0x00000000


	//----- nvinfo : EIATTR_CBANK_PARAM_SIZE
	.align		4
.L_759:
        /*00a0*/ 	.byte	0x03, 0x19
        /*00a2*/ 	.short	0x00a4


	//----- nvinfo : EIATTR_PARAM_CBANK
	.align		4
        /*00a4*/ 	.byte	0x04, 0x0a
        /*00a6*/ 	.short	(.L_761 - .L_760)
	.align		4
.L_760:
        /*00a8*/ 	.word	index@(.nv.constant0._ZN2at6native49_GLOBAL__N__09e94e3a_16_AveragePool3d_cu_a8eae74c44avg_pool3d_single_backward_out_frame_stride1IN3c104HalfEfEEvNS_27GenericPackedTensorAccessorIKT_Lm4ENS_16DefaultPtrTraitsElEENS5_IS6_Lm4ES8_lEEiiiT0_i)
        /*00ac*/ 	.short	0x0380
        /*00ae*/ 	.short	0x00a4


	//----- nvinfo : EIATTR_SW_WAR
	.align		4
.L_761:
        /*00b0*/ 	.byte	0x04, 0x36
        /*00b2*/ 	.short	(.L_763 - .L_762)
.L_762:
        /*00b4*/ 	.word	0x00000008
.L_763:


//--------------------- .nv.info._ZN2at6native49_GLOBAL__N__09e94e3a_16_AveragePool3d_cu_a8eae74c44avg_pool3d_single_backward_out_frame_stride1IffEEvNS_27GenericPackedTensorAccessorIKT_Lm4ENS_16DefaultPtrTraitsElEENS3_IS4_Lm4ES6_lEEiiiT0_i --------------------------
	.section	.nv.info._ZN2at6native49_GLOBAL__N__09e94e3a_16_AveragePool3d_cu_a8eae74c44avg_pool3d_single_backward_out_frame_stride1IffEEvNS_27GenericPackedTensorAccessorIKT_Lm4ENS_16DefaultPtrTraitsElEENS3_IS4_Lm4ES6_lEEiiiT0_i,"",@"SHT_CUDA_INFO"
	.sectionflags	@""
	.align	4


	//----- nvinfo : EIATTR_CUDA_API_VERSION
	.align		4
        /*0000*/ 	.byte	0x04, 0x37
        /*0002*/ 	.short	(.L_765 - .L_764)
.L_764:
        /*0004*/ 	.word	0x00000082


	//----- nvinfo : EIATTR_KPARAM_INFO
	.align		4
.L_765:
        /*0008*/ 	.byte	0x04, 0x17
        /*000a*/ 	.short	(.L_767 - .L_766)
.L_766:
        /*000c*/ 	.word	0x00000000
        /*0010*/ 	.short	0x0006
        /*0012*/ 	.short	0x00a0
        /*0014*/ 	.byte	0x00, 0xf0, 0x11, 0x00


	//----- nvinfo : EIATTR_KPARAM_INFO
	.align		4
.L_767:
        /*0018*/ 	.byte	0x04, 0x17
        /*001a*/ 	.short	(.L_769 - .L_768)
.L_768:
        /*001c*/ 	.word	0x00000000
        /*0020*/ 	.short	0x0005
        /*0022*/ 	.short	0x009c
        /*0024*/ 	.byte	0x00, 0xf0, 0x11, 0x00


	//----- nvinfo : EIATTR_KPARAM_INFO
	.align		4
.L_769:
        /*0028*/ 	.byte	0x04, 0x17
        /*002a*/ 	.short	(.L_771 - .L_770)
.L_770:
        /*002c*/ 	.word	0x00000000
        /*0030*/ 	.short	0x0004
        /*0032*/ 	.short	0x0098
        /*0034*/ 	.byte	0x00, 0xf0, 0x11, 0x00


	//----- nvinfo : EIATTR_KPARAM_INFO
	.align		4
.L_771:
        /*0038*/ 	.byte	0x04, 0x17
        /*003a*/ 	.short	(.L_773 - .L_772)
.L_772:
        /*003c*/ 	.word	0x00000000
        /*0040*/ 	.short	0x0003
        /*0042*/ 	.short	0x0094
        /*0044*/ 	.byte	0x00, 0xf0, 0x11, 0x00


	//----- nvinfo : EIATTR_KPARAM_INFO
	.align		4
.L_773:
        /*0048*/ 	.byte	0x04, 0x17
        /*004a*/ 	.short	(.L_775 - .L_774)
.L_774:
        /*004c*/ 	.word	0x00000000
        /*0050*/ 	.short	0x0002
        /*0052*/ 	.short	0x0090
        /*0054*/ 	.byte	0x00, 0xf0, 0x11, 0x00


	//----- nvinfo : EIATTR_KPARAM_INFO
	.align		4
.L_775:
        /*0058*/ 	.byte	0x04, 0x17
        /*005a*/ 	.short	(.L_777 - .L_776)
.L_776:
        /*005c*/ 	.word	0x00000000
        /*0060*/ 	.short	0x0001
        /*0062*/ 	.short	0x0048
        /*0064*/ 	.byte	0x00, 0xf0, 0x21, 0x01


	//----- nvinfo : EIATTR_KPARAM_INFO
	.align		4
.L_777:
        /*0068*/ 	.byte	0x04, 0x17
        /*006a*/ 	.short	(.L_779 - .L_778)
.L_778:
        /*006c*/ 	.word	0x00000000
        /*0070*/ 	.short	0x0000
        /*0072*/ 	.short	0x0000
        /*0074*/ 	.byte	0x00, 0xf0, 0x21, 0x01


	//----- nvinfo : EIATTR_SPARSE_MMA_MASK
	.align		4
.L_779:
        /*0078*/ 	.byte	0x03, 0x50
        /*007a*/ 	.short	0x0000


	//----- nvinfo : EIATTR_MAXREG_COUNT
	.align		4
        /*007c*/ 	.byte	0x03, 0x1b
        /*007e*/ 	.short	0x00ff


	//----- nvinfo : EIATTR_MERCURY_ISA_VERSION
	.align		4
        /*0080*/ 	.byte	0x03, 0x5f
        /*0082*/ 	.short	0x0101


	//----- nvinfo : EIATTR_VRC_CTA_INIT_COUNT
	.align		4
        /*0084*/ 	.byte	0x02, 0x4a
	.zero		1
	.zero		1


	//----- nvinfo : EIATTR_EXIT_INSTR_OFFSETS
	.align		4
        /*0088*/ 	.byte	0x04, 0x1c
        /*008a*/ 	.short	(.L_781 - .L_780)


	//   ....[0]....
.L_780:
        /*008c*/ 	.word	0x000002e0


	//   ....[1]....
        /*0090*/ 	.word	0x00000330


	//   ....[2]....
        /*0094*/ 	.word	0x00001120


	//----- nvinfo : EIATTR_CRS_STACK_SIZE
	.align		4
.L_781:
        /*0098*/ 	.byte	0x04, 0x1e
        /*009a*/ 	.short	(.L_783 - .L_782)
.L_782:
        /*009c*/ 	.word	0x00000000


	//----- nvinfo : EIATTR_CBANK_PARAM_SIZE
	.align		4
.L_783:
        /*00a0*/ 	.byte	0x03, 0x19
        /*00a2*/ 	.short	0x00a4


	//----- nvinfo : EIATTR_PARAM_CBANK
	.align		4
        /*00a4*/ 	.byte	0x04, 0x0a
        /*00a6*/ 	.short	(.L_785 - .L_784)
	.align		4
.L_784:
        /*00a8*/ 	.word	index@(.nv.constant0._ZN2at6native49_GLOBAL__N__09e94e3a_16_AveragePool3d_cu_a8eae74c44avg_pool3d_single_backward_out_frame_stride1IffEEvNS_27GenericPackedTensorAccessorIKT_Lm4ENS_16DefaultPtrTraitsElEENS3_IS4_Lm4ES6_lEEiiiT0_i)
        /*00ac*/ 	.short	0x0380
        /*00ae*/ 	.short	0x00a4


	//----- nvinfo : EIATTR_SW_WAR
	.align		4
.L_785:
        /*00b0*/ 	.byte	0x04, 0x36
        /*00b2*/ 	.short	(.L_787 - .L_786)
.L_786:
        /*00b4*/ 	.word	0x00000008
.L_787:


//--------------------- .nv.info._ZN2at6native49_GLOBAL__N__09e94e3a_16_AveragePool3d_cu_a8eae74c44avg_pool3d_single_backward_out_frame_stride1IddEEvNS_27GenericPackedTensorAccessorIKT_Lm4ENS_16DefaultPtrTraitsElEENS3_IS4_Lm4ES6_lEEiiiT0_i --------------------------
	.section	.nv.info._ZN2at6native49_GLOBAL__N__09e94e3a_16_AveragePool3d_cu_a8eae74c44avg_pool3d_single_backward_out_frame_stride1IddEEvNS_27GenericPackedTensorAccessorIKT_Lm4ENS_16DefaultPtrTraitsElEENS3_IS4_Lm4ES6_lEEiiiT0_i,"",@"SHT_CUDA_INFO"
	.sectionflags	@""
	.align	4


	//----- nvinfo : EIATTR_CUDA_API_VERSION
	.align		4
        /*0000*/ 	.byte	0x04, 0x37
        /*0002*/ 	.short	(.L_789 - .L_788)
.L_788:
        /*0004*/ 	.word	0x00000082


	//----- nvinfo : EIATTR_KPARAM_INFO
	.align		4
.L_789:
        /*0008*/ 	.byte	0x04, 0x17
        /*000a*/ 	.short	(.L_791 - .L_790)
.L_790:
        /*000c*/ 	.word	0x00000000
        /*0010*/ 	.short	0x0006
        /*0012*/ 	.short	0x00a8
        /*0014*/ 	.byte	0x00, 0xf0, 0x11, 0x00


	//----- nvinfo : EIATTR_KPARAM_INFO
	.align		4
.L_791:
        /*0018*/ 	.byte	0x04, 0x17
        /*001a*/ 	.short	(.L_793 - .L_792)
.L_792:
        /*001c*/ 	.word	0x00000000
        /*0020*/ 	.short	0x0005
        /*0022*/ 	.short	0x00a0
        /*0024*/ 	.byte	0x00, 0xf0, 0x21, 0x00


	//----- nvinfo : EIATTR_KPARAM_INFO
	.align		4
.L_793:
        /*0028*/ 	.byte	0x04, 0x17
        /*002a*/ 	.short	(.L_795 - .L_794)
.L_794:
        /*002c*/ 	.word	0x00000000
        /*0030*/ 	.short	0x0004
        /*0032*/ 	.short	0x0098
        /*0034*/ 	.byte	0x00, 0xf0, 0x11, 0x00


	//----- nvinfo : EIATTR_KPARAM_INFO
	.align		4
.L_795:
        /*0038*/ 	.byte	0x04, 0x17
        /*003a*/ 	.short	(.L_797 - .L_796)
.L_796:
        /*003c*/ 	.word	0x00000000
        /*0040*/ 	.short	0x0003
        /*0042*/ 	.short	0x0094
        /*0044*/ 	.byte	0x00, 0xf0, 0x11, 0x00


	//----- nvinfo : EIATTR_KPARAM_INFO
	.align		4
.L_797:
        /*0048*/ 	.byte	0x04, 0x17
        /*004a*/ 	.short	(.L_799 - .L_798)
.L_798:
        /*004c*/ 	.word	0x00000000
        /*0050*/ 	.short	0x0002
        /*0052*/ 	.short	0x0090
        /*0054*/ 	.byte	0x00, 0xf0, 0x11, 0x00


	//----- nvinfo : EIATTR_KPARAM_INFO
	.align		4
.L_799:
        /*0058*/ 	.byte	0x04, 0x17
        /*005a*/ 	.short	(.L_801 - .L_800)
.L_800:
        /*005c*/ 	.word	0x00000000
        /*0060*/ 	.short	0x0001
        /*0062*/ 	.short	0x0048
        /*0064*/ 	.byte	0x00, 0xf0, 0x21, 0x01


	//----- nvinfo : EIATTR_KPARAM_INFO
	.align		4
.L_801:
        /*0068*/ 	.byte	0x04, 0x17
        /*006a*/ 	.short	(.L_803 - .L_802)
.L_802:
        /*006c*/ 	.word	0x00000000
        /*0070*/ 	.short	0x0000
        /*0072*/ 	.short	0x0000
        /*0074*/ 	.byte	0x00, 0xf0, 0x21, 0x01


	//----- nvinfo : EIATTR_SPARSE_MMA_MASK
	.align		4
.L_803:
        /*0078*/ 	.byte	0x03, 0x50
        /*007a*/ 	.short	0x0000


	//----- nvinfo : EIATTR_MAXREG_COUNT
	.align		4
        /*007c*/ 	.byte	0x03, 0x1b
        /*007e*/ 	.short	0x00ff


	//----- nvinfo : EIATTR_MERCURY_ISA_VERSION
	.align		4
        /*0080*/ 	.byte	0x03, 0x5f
        /*0082*/ 	.short	0x0101


	//----- nvinfo : EIATTR_VRC_CTA_INIT_COUNT
	.align		4
        /*0084*/ 	.byte	0x02, 0x4a
	.zero		1
	.zero		1


	//----- nvinfo : EIATTR_EXIT_INSTR_OFFSETS
	.align		4
        /*0088*/ 	.byte	0x04, 0x1c
        /*008a*/ 	.short	(.L_805 - .L_804)


	//   ....[0]....
.L_804:
        /*008c*/ 	.word	0x000002d0


	//   ....[1]....
        /*0090*/ 	.word	0x00000320


	//   ....[2]....
        /*0094*/ 	.word	0x000010d0


	//----- nvinfo : EIATTR_CRS_STACK_SIZE
	.align		4
.L_805:
        /*0098*/ 	.byte	0x04, 0x1e
        /*009a*/ 	.short	(.L_807 - .L_806)
.L_806:
        /*009c*/ 	.word	0x00000000


	//----- nvinfo : EIATTR_CBANK_PARAM_SIZE
	.align		4
.L_807:
        /*00a0*/ 	.byte	0x03, 0x19
        /*00a2*/ 	.short	0x00ac


	//----- nvinfo : EIATTR_PARAM_CBANK
	.align		4
        /*00a4*/ 	.byte	0x04, 0x0a
        /*00a6*/ 	.short	(.L_809 - .L_808)
	.align		4
.L_808:
        /*00a8*/ 	.word	index@(.nv.constant0._ZN2at6native49_GLOBAL__N__09e94e3a_16_AveragePool3d_cu_a8eae74c44avg_pool3d_single_backward_out_frame_stride1IddEEvNS_27GenericPackedTensorAccessorIKT_Lm4ENS_16DefaultPtrTraitsElEENS3_IS4_Lm4ES6_lEEiiiT0_i)
        /*00ac*/ 	.short	0x0380
        /*00ae*/ 	.short	0x00ac


	//----- nvinfo : EIATTR_SW_WAR
	.align		4
.L_809:
        /*00b0*/ 	.byte	0x04, 0x36
        /*00b2*/ 	.short	(.L_811 - .L_810)
.L_810:
        /*00b4*/ 	.word	0x00000008
.L_811:


//--------------------- .nv.info._ZN2at6native49_GLOBAL__N__09e94e3a_16_AveragePool3d_cu_a8eae74c29avg_pool3d_cuda_update_outputIN3c108BFloat16EfEEvNS_27GenericPackedTensorAccessorIKT_Lm4ENS_16DefaultPtrTraitsElEENS5_IS6_Lm4ES8_lEEiiiiiiiiibii --------------------------
	.section	.nv.info._ZN2at6native49_GLOBAL__N__09e94e3a_16_AveragePool3d_cu_a8eae74c29avg_pool3d_cuda_update_outputIN3c108BFloat16EfEEvNS_27GenericPackedTensorAccessorIKT_Lm4ENS_16DefaultPtrTraitsElEENS5_IS6_Lm4ES8_lEEiiiiiiiiibii,"",@"SHT_CUDA_INFO"
	.sectionflags	@""
	.align	4


	//----- nvinfo : EIATTR_CUDA_API_VERSION
	.align		4
        /*0000*/ 	.byte	0x04, 0x37
        /*0002*/ 	.short	(.L_813 - .L_812)
.L_812:
        /*0004*/ 	.word	0x00000082


	//----- nvinfo : EIATTR_KPARAM_INFO
	.align		4
.L_813:
        /*0008*/ 	.byte	0x04, 0x17
        /*000a*/ 	.short	(.L_815 - .L_814)
.L_814:
        /*000c*/ 	.word	0x00000000
        /*0010*/ 	.short	0x000d
        /*0012*/ 	.short	0x00bc
        /*0014*/ 	.byte	0x00, 0xf0, 0x11, 0x00


	//----- nvinfo : EIATTR_KPARAM_INFO
	.align		4
.L_815:
        /*0018*/ 	.byte	0x04, 0x17
        /*001a*/ 	.short	(.L_817 - .L_816)
.L_816:
        /*001c*/ 	.word	0x00000000
        /*0020*/ 	.short	0x000c
        /*0022*/ 	.short	0x00b8
        /*0024*/ 	.byte	0x00, 0xf0, 0x11, 0x00


	//----- nvinfo : EIATTR_KPARAM_INFO
	.align		4
.L_817:
        /*0028*/ 	.byte	0x04, 0x17
        /*002a*/ 	.short	(.L_819 - .L_818)
.L_818:
        /*002c*/ 	.word	0x00000000
        /*0030*/ 	.short	0x000b
        /*0032*/ 	.short	0x00b4
        /*0034*/ 	.byte	0x00, 0xf0, 0x05, 0x00


	//----- nvinfo : EIATTR_KPARAM_INFO
	.align		4
.L_819:
        /*0038*/ 	.byte	0x04, 0x17
        /*003a*/ 	.short	(.L_821 - .L_820)
.L_820:
        /*003c*/ 	.word	0x00000000
        /*0040*/ 	.short	0x000a
        /*0042*/ 	.short	0x00b0
        /*0044*/ 	.byte	0x00, 0xf0, 0x11, 0x00


	//----- nvinfo : EIATTR_KPARAM_INFO
	.align		4
.L_821:
        /*0048*/ 	.byte	0x04, 0x17
        /*004a*/ 	.short	(.L_823 - .L_822)
.L_822:
        /*004c*/ 	.word	0x00000000
        /*0050*/ 	.short	0x0009
        /*0052*/ 	.short	0x00ac
        /*0054*/ 	.byte	0x00, 0xf0, 0x11, 0x00


	//----- nvinfo : EIATTR_KPARAM_INFO
	.align		4
.L_823:
        /*0058*/ 	.byte	0x04, 0x17
        /*005a*/ 	.short	(.L_825 - .L_824)
.L_824:
        /*005c*/ 	.word	0x00000000
        /*0060*/ 	.short	0x0008
        /*0062*/ 	.short	0x00a8
        /*0064*/ 	.byte	0x00, 0xf0, 0x11, 0x00


	//----- nvinfo : EIATTR_KPARAM_INFO
	.align		4
.L_825:
        /*0068*/ 	.byte	0x04, 0x17
        /*006a*/ 	.short	(.L_827 - .L_826)
.L_826:
        /*006c*/ 	.word	0x00000000
        /*0070*/ 	.short	0x0007
        /*0072*/ 	.short	0x00a4
        /*0074*/ 	.byte	0x00, 0xf0, 0x11, 0x00


	//----- nvinfo : EIATTR_KPARAM_INFO
	.align		4
.L_827:
        /*0078*/ 	.byte	0x04, 0x17
        /*007a*/ 	.short	(.L_829 - .L_828)
.L_828:
        /*007c*/ 	.word	0x00000000
        /*0080*/ 	.short	0x0006
        /*0082*/ 	.short	0x00a0
        /*0084*/ 	.byte	0x00, 0xf0, 0x11, 0x00


	//----- nvinfo : EIATTR_KPARAM_INFO
	.align		4
.L_829:
        /*0088*/ 	.byte	0x04, 0x17
        /*008a*/ 	.short	(.L_831 - .L_830)
.L_830:
        /*008c*/ 	.word	0x00000000
        /*0090*/ 	.short	0x0005
        /*0092*/ 	.short	0x009c
        /*0094*/ 	.byte	0x00, 0xf0, 0x11, 0x00


	//----- nvinfo : EIATTR_KPARAM_INFO
	.align		4
.L_831:
        /*0098*/ 	.byte	0x04, 0x17
        /*009a*/ 	.short	(.L_833 - .L_832)
.L_832:
        /*009c*/ 	.word	0x00000000
        /*00a0*/ 	.short	0x0004
        /*00a2*/ 	.short	0x0098
        /*00a4*/ 	.byte	0x00, 0xf0, 0x11, 0x00


	//----- nvinfo : EIATTR_KPARAM_INFO
	.align		4
.L_833:
        /*00a8*/ 	.byte	0x04, 0x17
        /*00aa*/ 	.short	(.L_835 - .L_834)
.L_834:
        /*00ac*/ 	.word	0x00000000
        /*00b0*/ 	.short	0x0003
        /*00b2*/ 	.short	0x0094
        /*00b4*/ 	.byte	0x00, 0xf0, 0x11, 0x00


	//----- nvinfo : EIATTR_KPARAM_INFO
	.align		4
.L_835:
        /*00b8*/ 	.byte	0x04, 0x17
        /*00ba*/ 	.short	(.L_837 - .L_836)
.L_836:
        /*00bc*/ 	.word	0x00000000
        /*00c0*/ 	.short	0x0002
        /*00c2*/ 	.short	0x0090
        /*00c4*/ 	.byte	0x00, 0xf0, 0x11, 0x00


	//----- nvinfo : EIATTR_KPARAM_INFO
	.align		4
.L_837:
        /*00c8*/ 	.byte	0x04, 0x17
        /*00ca*/ 	.short	(.L_839 - .L_838)
.L_838:
        /*00cc*/ 	.word	0x00000000
        /*00d0*/ 	.short	0x0001
        /*00d2*/ 	.short	0x0048
        /*00d4*/ 	.byte	0x00, 0xf0, 0x21, 0x01


	//----- nvinfo : EIATTR_KPARAM_INFO
	.align		4
.L_839:
        /*00d8*/ 	.byte	0x04, 0x17
        /*00da*/ 	.short	(.L_841 - .L_840)
.L_840:
        /*00dc*/ 	.word	0x00000000
        /*00e0*/ 	.short	0x0000
        /*00e2*/ 	.short	0x0000
        /*00e4*/ 	.byte	0x00, 0xf0, 0x21, 0x01


	//----- nvinfo : EIATTR_SPARSE_MMA_MASK
	.align		4
.L_841:
        /*00e8*/ 	.byte	0x03, 0x50
        /*00ea*/ 	.short	0x0000


	//----- nvinfo : EIATTR_MAXREG_COUNT
	.align		4
        /*00ec*/ 	.byte	0x03, 0x1b
        /*00ee*/ 	.short	0x00ff


	//----- nvinfo : EIATTR_MERCURY_ISA_VERSION
	.align		4
        /*00f0*/ 	.byte	0x03, 0x5f
        /*00f2*/ 	.short	0x0101


	//----- nvinfo : EIATTR_VRC_CTA_INIT_COUNT
	.align		4
        /*00f4*/ 	.byte	0x02, 0x4a
	.zero		1
	.zero		1


	//----- nvinfo : EIATTR_EXIT_INSTR_OFFSETS
	.align		4
        /*00f8*/ 	.byte	0x04, 0x1c
        /*00fa*/ 	.short	(.L_843 - .L_842)


	//   ....[0]....
.L_842:
        /*00fc*/ 	.word	0x000002f0


	//   ....[1]....
        /*0100*/ 	.word	0x00000340


	//   ....[2]....
        /*0104*/ 	.word	0x00000660


	//   ....[3]....
        /*0108*/ 	.word	0x00001ba0


	//----- nvinfo : EIATTR_CRS_STACK_SIZE
	.align		4
.L_843:
        /*010c*/ 	.byte	0x04, 0x1e
        /*010e*/ 	.short	(.L_845 - .L_844)
.L_844:
        /*0110*/ 	.word	0x00000000


	//----- nvinfo : EIATTR_CBANK_PARAM_SIZE
	.align		4
.L_845:
        /*0114*/ 	.byte	0x03, 0x19
        /*0116*/ 	.short	0x00c0


	//----- nvinfo : EIATTR_PARAM_CBANK
	.align		4
        /*0118*/ 	.byte	0x04, 0x0a
        /*011a*/ 	.short	(.L_847 - .L_846)
	.align		4
.L_846:
        /*011c*/ 	.word	index@(.nv.constant0._ZN2at6native49_GLOBAL__N__09e94e3a_16_AveragePool3d_cu_a8eae74c29avg_pool3d_cuda_update_outputIN3c108BFloat16EfEEvNS_27GenericPackedTensorAccessorIKT_Lm4ENS_16DefaultPtrTraitsElEENS5_IS6_Lm4ES8_lEEiiiiiiiiibii)
        /*0120*/ 	.short	0x0380
        /*0122*/ 	.short	0x00c0


	//----- nvinfo : EIATTR_SW_WAR
	.align		4
.L_847:
        /*0124*/ 	.byte	0x04, 0x36
        /*0126*/ 	.short	(.L_849 - .L_848)
.L_848:
        /*0128*/ 	.word	0x00000008
.L_849:


//--------------------- .nv.info._ZN2at6native49_GLOBAL__N__09e94e3a_16_AveragePool3d_cu_a8eae74c29avg_pool3d_cuda_update_outputILi7EN3c108BFloat16EfEEvNS_27GenericPackedTensorAccessorIKT0_Lm4ENS_16DefaultPtrTraitsElEENS5_IS6_Lm4ES8_lEEiiiiiiiibii --------------------------
	.section	.nv.info._ZN2at6native49_GLOBAL__N__09e94e3a_16_AveragePool3d_cu_a8eae74c29avg_pool3d_cuda_update_outputILi7EN3c108BFloat16EfEEvNS_27GenericPackedTensorAccessorIKT0_Lm4ENS_16DefaultPtrTraitsElEENS5_IS6_Lm4ES8_lEEiiiiiiiibii,"",@"SHT_CUDA_INFO"
	.sectionflags	@""
	.align	4


	//----- nvinfo : EIATTR_CUDA_API_VERSION
	.align		4
        /*0000*/ 	.byte	0x04, 0x37
        /*0002*/ 	.short	(.L_851 - .L_850)
.L_850:
        /*0004*/ 	.word	0x00000082


	//----- nvinfo : EIATTR_KPARAM_INFO
	.align		4
.L_851:
        /*0008*/ 	.byte	0x04, 0x17
        /*000a*/ 	.short	(.L_853 - .L_852)
.L_852:
        /*000c*/ 	.word	0x00000000
        /*0010*/ 	.short	0x000c
        /*0012*/ 	.short	0x00b8
        /*0014*/ 	.byte	0x00, 0xf0, 0x11, 0x00


	//----- nvinfo : EIATTR_KPARAM_INFO
	.align		4
.L_853:
        /*0018*/ 	.byte	0x04, 0x17
        /*001a*/ 	.short	(.L_855 - .L_854)
.L_854:
        /*001c*/ 	.word	0x00000000
        /*0020*/ 	.short	0x000b
        /*0022*/ 	.short	0x00b4
        /*0024*/ 	.byte	0x00, 0xf0, 0x11, 0x00


	//----- nvinfo : EIATTR_KPARAM_INFO
	.align		4
.L_855:
        /*0028*/ 	.byte	0x04, 0x17
        /*002a*/ 	.short	(.L_857 - .L_856)
.L_856:
        /*002c*/ 	.word	0x00000000
        /*0030*/ 	.short	0x000a
        /*0032*/ 	.short	0x00b0
        /*0034*/ 	.byte	0x00, 0xf0, 0x05, 0x00


	//----- nvinfo : EIATTR_KPARAM_INFO
	.align		4
.L_857:
        /*0038*/ 	.byte	0x04, 0x17
        /*003a*/ 	.short	(.L_859 - .L_858)
.L_858:
        /*003c*/ 	.word	0x00000000
        /*0040*/ 	.short	0x0009
        /*0042*/ 	.short	0x00ac
        /*0044*/ 	.byte	0x00, 0xf0, 0x11, 0x00


	//----- nvinfo : EIATTR_KPARAM_INFO
	.align		4
.L_859:
        /*0048*/ 	.byte	0x04, 0x17
        /*004a*/ 	.short	(.L_861 - .L_860)
.L_860:
        /*004c*/ 	.word	0x00000000
        /*0050*/ 	.short	0x0008
        /*0052*/ 	.short	0x00a8
        /*0054*/ 	.byte	0x00, 0xf0, 0x11, 0x00


	//----- nvinfo : EIATTR_KPARAM_INFO
	.align		4
.L_861:
        /*0058*/ 	.byte	0x04, 0x17
        /*005a*/ 	.short	(.L_863 - .L_862)
.L_862:
        /*005c*/ 	.word	0x00000000
        /*0060*/ 	.short	0x0007
        /*0062*/ 	.short	0x00a4
        /*0064*/ 	.byte	0x00, 0xf0, 0x11, 0x00


	//----- nvinfo : EIATTR_KPARAM_INFO
	.align		4
.L_863:
        /*0068*/ 	.byte	0x04, 0x17
        /*006a*/ 	.short	(.L_865 - .L_864)
.L_864:
        /*006c*/ 	.word	0x00000000
        /*0070*/ 	.short	0x0006
        /*0072*/ 	.short	0x00a0
        /*0074*/ 	.byte	0x00, 0xf0, 0x11, 0x00


	//----- nvinfo : EIATTR_KPARAM_INFO
	.align		4
.L_865:
        /*0078*/ 	.byte	0x04, 0x17
        /*007a*/ 	.short	(.L_867 - .L_866)
.L_866:
        /*007c*/ 	.word	0x00000000
        /*0080*/ 	.short	0x0005
        /*0082*/ 	.short	0x009c
        /*0084*/ 	.byte	0x00, 0xf0, 0x11, 0x00


	//----- nvinfo : EIATTR_KPARAM_INFO
	.align		4
.L_867:
        /*0088*/ 	.byte	0x04, 0x17
        /*008a*/ 	.short	(.L_869 - .L_868)
.L_868:
        /*008c*/ 	.word	0x00000000
        /*0090*/ 	.short	0x0004
        /*0092*/ 	.short	0x0098
        /*0094*/ 	.byte	0x00, 0xf0, 0x11, 0x00


	//----- nvinfo : EIATTR_KPARAM_INFO
	.align		4
.L_869:
        /*0098*/ 	.byte	0x04, 0x17
        /*009a*/ 	.short	(.L_871 - .L_870)
.L_870:
        /*009c*/ 	.word	0x00000000
        /*00a0*/ 	.short	0x0003
        /*00a2*/ 	.short	0x0094
        /*00a4*/ 	.byte	0x00, 0xf0, 0x11, 0x00


	//----- nvinfo : EIATTR_KPARAM_INFO
	.align		4
.L_871:
        /*00a8*/ 	.byte	0x04, 0x17
        /*00aa*/ 	.short	(.L_873 - .L_872)
.L_872:
        /*00ac*/ 	.word	0x00000000
        /*00b0*/ 	.short	0x0002
        /*00b2*/ 	.short	0x0090
        /*00b4*/ 	.byte	0x00, 0xf0, 0x11, 0x00


	//----- nvinfo : EIATTR_KPARAM_INFO
	.align		4
.L_873:
        /*00b8*/ 	.byte	0x04, 0x17
        /*00ba*/ 	.short	(.L_875 - .L_874)
.L_874:
        /*00bc*/ 	.word	0x00000000
        /*00c0*/ 	.short	0x0001
        /*00c2*/ 	.short	0x0048
        /*00c4*/ 	.byte	0x00, 0xf0, 0x21, 0x01


	//----- nvinfo : EIATTR_KPARAM_INFO
	.align		4
.L_875:
        /*00c8*/ 	.byte	0x04, 0x17
        /*00ca*/ 	.short	(.L_877 - .L_876)
.L_876:
        /*00cc*/ 	.word	0x00000000
        /*00d0*/ 	.short	0x0000
        /*00d2*/ 	.short	0x0000
        /*00d4*/ 	.byte	0x00, 0xf0, 0x21, 0x01


	//----- nvinfo : EIATTR_SPARSE_MMA_MASK
	.align		4
.L_877:
        /*00d8*/ 	.byte	0x03, 0x50
        /*00da*/ 	.short	0x0000


	//----- nvinfo : EIATTR_MAXREG_COUNT
	.align		4
        /*00dc*/ 	.byte	0x03, 0x1b
        /*00de*/ 	.short	0x00ff


	//----- nvinfo : EIATTR_MERCURY_ISA_VERSION
	.align		4
        /*00e0*/ 	.byte	0x03, 0x5f
        /*00e2*/ 	.short	0x0101


	//----- nvinfo : EIATTR_VRC_CTA_INIT_COUNT
	.align		4
        /*00e4*/ 	.byte	0x02, 0x4a
	.zero		1
	.zero		1


	//----- nvinfo : EIATTR_EXIT_INSTR_OFFSETS
	.align		4
        /*00e8*/ 	.byte	0x04, 0x1c
        /*00ea*/ 	.short	(.L_879 - .L_878)


	//   ....[0]....
.L_878:
        /*00ec*/ 	.word	0x000002f0


	//   ....[1]....
        /*00f0*/ 	.word	0x00000340


	//   ....[2]....
        /*00f4*/ 	.word	0x00000650


	//   ....[3]....
        /*00f8*/ 	.word	0x00001b70


	//----- nvinfo : EIATTR_CRS_STACK_SIZE
	.align		4
.L_879:
        /*00fc*/ 	.byte	0x04, 0x1e
        /*00fe*/ 	.short	(.L_881 - .L_880)
.L_880:
        /*0100*/ 	.word	0x00000000


	//----- nvinfo : EIATTR_CBANK_PARAM_SIZE
	.align		4
.L_881:
        /*0104*/ 	.byte	0x03, 0x19
        /*0106*/ 	.short	0x00bc


	//----- nvinfo : EIATTR_PARAM_CBANK
	.align		4
        /*0108*/ 	.byte	0x04, 0x0a
        /*010a*/ 	.short	(.L_883 - .L_882)
	.align		4
.L_882:
        /*010c*/ 	.word	index@(.nv.constant0._ZN2at6native49_GLOBAL__N__09e94e3a_16_AveragePool3d_cu_a8eae74c29avg_pool3d_cuda_update_outputILi7EN3c108BFloat16EfEEvNS_27GenericPackedTensorAccessorIKT0_Lm4ENS_16DefaultPtrTraitsElEENS5_IS6_Lm4ES8_lEEiiiiiiiibii)
        /*0110*/ 	.short	0x0380
        /*0112*/ 	.short	0x00bc


	//----- nvinfo : EIATTR_SW_WAR
	.align		4
.L_883:
        /*0114*/ 	.byte	0x04, 0x36
        /*0116*/ 	.short	(.L_885 - .L_884)
.L_884:
        /*0118*/ 	.word	0x00000008
.L_885:


//--------------------- .nv.info._ZN2at6native49_GLOBAL__N__09e94e3a_16_AveragePool3d_cu_a8eae74c29avg_pool3d_cuda_update_outputILi6EN3c108BFloat16EfEEvNS_27GenericPackedTensorAccessorIKT0_Lm4ENS_16DefaultPtrTraitsElEENS5_IS6_Lm4ES8_lEEiiiiiiiibii --------------------------
	.section	.nv.info._ZN2at6native49_GLOBAL__N__09e94e3a_16_AveragePool3d_cu_a8eae74c29avg_pool3d_cuda_update_outputILi6EN3c108BFloat16EfEEvNS_27GenericPackedTensorAccessorIKT0_Lm4ENS_16DefaultPtrTraitsElEENS5_IS6_Lm4ES8_lEEiiiiiiiibii,"",@"SHT_CUDA_INFO"
	.sectionflags	@""
	.align	4


	//----- nvinfo : EIATTR_CUDA_API_VERSION
	.align		4
        /*0000*/ 	.byte	0x04, 0x37
        /*0002*/ 	.short	(.L_887 - .L_886)
.L_886:
        /*0004*/ 	.word	0x00000082


	//----- nvinfo : EIATTR_KPARAM_INFO
	.align		4
.L_887:
        /*0008*/ 	.byte	0x04, 0x17
        /*000a*/ 	.short	(.L_889 - .L_888)
.L_888:
        /*000c*/ 	.word	0x00000000
        /*0010*/ 	.short	0x000c
        /*0012*/ 	.short	0x00b8
        /*0014*/ 	.byte	0x00, 0xf0, 0x11, 0x00


	//----- nvinfo : EIATTR_KPARAM_INFO
	.align		4
.L_889:
        /*0018*/ 	.byte	0x04, 0x17
        /*001a*/ 	.short	(.L_891 - .L_890)
.L_890:
        /*001c*/ 	.word	0x00000000
        /*0020*/ 	.short	0x000b
        /*0022*/ 	.short	0x00b4
        /*0024*/ 	.byte	0x00, 0xf0, 0x11, 0x00


	//----- nvinfo : EIATTR_KPARAM_INFO
	.align		4
.L_891:
        /*0028*/ 	.byte	0x04, 0x17
        /*002a*/ 	.short	(.L_893 - .L_892)
.L_892:
        /*002c*/ 	.word	0x00000000
        /*0030*/ 	.short	0x000a
        /*0032*/ 	.short	0x00b0
        /*0034*/ 	.byte	0x00, 0xf0, 0x05, 0x00


	//----- nvinfo : EIATTR_KPARAM_INFO
	.align		4
.L_893:
        /*0038*/ 	.byte	0x04, 0x17
        /*003a*/ 	.short	(.L_895 - .L_894)
.L_894:
        /*003c*/ 	.word	0x00000000
        /*0040*/ 	.short	0x0009
        /*0042*/ 	.short	0x00ac
        /*0044*/ 	.byte	0x00, 0xf0, 0x11, 0x00


	//----- nvinfo : EIATTR_KPARAM_INFO
	.align		4
.L_895:
        /*0048*/ 	.byte	0x04, 0x17
        /*004a*/ 	.short	(.L_897 - .L_896)
.L_896:
        /*004c*/ 	.word	0x00000000
        /*0050*/ 	.short	0x0008
        /*0052*/ 	.short	0x00a8
        /*0054*/ 	.byte	0x00, 0xf0, 0x11, 0x00


	//----- nvinfo : EIATTR_KPARAM_INFO
	.align		4
.L_897:
        /*0058*/ 	.byte	0x04, 0x17
        /*005a*/ 	.short	(.L_899 - .L_898)
.L_898:
        /*005c*/ 	.word	0x00000000
        /*0060*/ 	.short	0x0007
        /*0062*/ 	.short	0x00a4
        /*0064*/ 	.byte	0x00, 0xf0, 0x11, 0x00


	//----- nvinfo : EIATTR_KPARAM_INFO
	.align		4
.L_899:
        /*0068*/ 	.byte	0x04, 0x17
        /*006a*/ 	.short	(.L_901 - .L_900)
.L_900:
        /*006c*/ 	.word	0x00000000
        /*0070*/ 	.short	0x0006
        /*0072*/ 	.short	0x00a0
        /*0074*/ 	.byte	0x00, 0xf0, 0x11, 0x00


	//----- nvinfo : EIATTR_KPARAM_INFO
	.align		4
.L_901:
        /*0078*/ 	.byte	0x04, 0x17
        /*007a*/ 	.short	(.L_903 - .L_902)
.L_902:
        /*007c*/ 	.word	0x00000000
        /*0080*/ 	.short	0x0005
        /*0082*/ 	.short	0x009c
        /*0084*/ 	.byte	0x00, 0xf0, 0x11, 0x00


	//----- nvinfo : EIATTR_KPARAM_INFO
	.align		4
.L_903:
        /*0088*/ 	.byte	0x04, 0x17
        /*008a*/ 	.short	(.L_905 - .L_904)
.L_904:
        /*008c*/ 	.word	0x00000000
        /*0090*/ 	.short	0x0004
        /*0092*/ 	.short	0x0098
        /*0094*/ 	.byte	0x00, 0xf0, 0x11, 0x00


	//----- nvinfo : EIATTR_KPARAM_INFO
	.align		4
.L_905:
        /*0098*/ 	.byte	0x04, 0x17
        /*009a*/ 	.short	(.L_907 - .L_906)
.L_906:
        /*009c*/ 	.word	0x00000000
        /*00a0*/ 	.short	0x0003
        /*00a2*/ 	.short	0x0094
        /*00a4*/ 	.byte	0x00, 0xf0, 0x11, 0x00


	//----- nvinfo : EIATTR_KPARAM_INFO
	.align		4
.L_907:
        /*00a8*/ 	.byte	0x04, 0x17
        /*00aa*/ 	.short	(.L_909 - .L_908)
.L_908:
        /*00ac*/ 	.word	0x00000000
        /*00b0*/ 	.short	0x0002
        /*00b2*/ 	.short	0x0090
        /*00b4*/ 	.byte	0x00, 0xf0, 0x11, 0x00


	//----- nvinfo : EIATTR_KPARAM_INFO
	.align		4
.L_909:
        /*00b8*/ 	.byte	0x04, 0x17
        /*00ba*/ 	.short	(.L_911 - .L_910)
.L_910:
        /*00bc*/ 	.word	0x00000000
        /*00c0*/ 	.short	0x0001
        /*00c2*/ 	.short	0x0048
        /*00c4*/ 	.byte	0x00, 0xf0, 0x21, 0x01


	//----- nvinfo : EIATTR_KPARAM_INFO
	.align		4
.L_911:
        /*00c8*/ 	.byte	0x04, 0x17
        /*00ca*/ 	.short	(.L_913 - .L_912)
.L_912:
        /*00cc*/ 	.word	0x00000000
        /*00d0*/ 	.short	0x0000
        /*00d2*/ 	.short	0x0000
        /*00d4*/ 	.byte	0x00, 0xf0, 0x21, 0x01


	//----- nvinfo : EIATTR_SPARSE_MMA_MASK
	.align		4
.L_913:
        /*00d8*/ 	.byte	0x03, 0x50
        /*00da*/ 	.short	0x0000


	//----- nvinfo : EIATTR_MAXREG_COUNT
	.align		4
        /*00dc*/ 	.byte	0x03, 0x1b
        /*00de*/ 	.short	0x00ff


	//----- nvinfo : EIATTR_MERCURY_ISA_VERSION
	.align		4
        /*00e0*/ 	.byte	0x03, 0x5f
        /*00e2*/ 	.short	0x0101


	//----- nvinfo : EIATTR_VRC_CTA_INIT_COUNT
	.align		4
        /*00e4*/ 	.byte	0x02, 0x4a
	.zero		1
	.zero		1


	//----- nvinfo : EIATTR_EXIT_INSTR_OFFSETS
	.align		4
        /*00e8*/ 	.byte	0x04, 0x1c
        /*00ea*/ 	.short	(.L_915 - .L_914)


	//   ....[0]....
.L_914:
        /*00ec*/ 	.word	0x000002f0


	//   ....[1]....
        /*00f0*/ 	.word	0x00000340


	//   ....[2]....
        /*00f4*/ 	.word	0x00000650


	//   ....[3]....
        /*00f8*/ 	.word	0x00001b70


	//----- nvinfo : EIATTR_CRS_STACK_SIZE
	.align		4
.L_915:
        /*00fc*/ 	.byte	0x04, 0x1e
        /*00fe*/ 	.short	(.L_917 - .L_916)
.L_916:
        /*0100*/ 	.word	0x00000000


	//----- nvinfo : EIATTR_CBANK_PARAM_SIZE
	.align		4
.L_917:
        /*0104*/ 	.byte	0x03, 0x19
        /*0106*/ 	.short	0x00bc


	//----- nvinfo : EIATTR_PARAM_CBANK
	.align		4
        /*0108*/ 	.byte	0x04, 0x0a
        /*010a*/ 	.short	(.L_919 - .L_918)
	.align		4
.L_918:
        /*010c*/ 	.word	index@(.nv.constant0._ZN2at6native49_GLOBAL__N__09e94e3a_16_AveragePool3d_cu_a8eae74c29avg_pool3d_cuda_update_outputILi6EN3c108BFloat16EfEEvNS_27GenericPackedTensorAccessorIKT0_Lm4ENS_16DefaultPtrTraitsElEENS5_IS6_Lm4ES8_lEEiiiiiiiibii)
        /*0110*/ 	.short	0x0380
        /*0112*/ 	.short	0x00bc


	//----- nvinfo : EIATTR_SW_WAR
	.align		4
.L_919:
        /*0114*/ 	.byte	0x04, 0x36
        /*0116*/ 	.short	(.L_921 - .L_920)
.L_920:
        /*0118*/ 	.word	0x00000008
.L_921:


//--------------------- .nv.info._ZN2at6native49_GLOBAL__N__09e94e3a_16_AveragePool3d_cu_a8eae74c29avg_pool3d_cuda_update_outputILi5EN3c108BFloat16EfEEvNS_27GenericPackedTensorAccessorIKT0_Lm4ENS_16DefaultPtrTraitsElEENS5_IS6_Lm4ES8_lEEiiiiiiiibii --------------------------
	.section	.nv.info._ZN2at6native49_GLOBAL__N__09e94e3a_16_AveragePool3d_cu_a8eae74c29avg_pool3d_cuda_update_outputILi5EN3c108BFloat16EfEEvNS_27GenericPackedTensorAccessorIKT0_Lm4ENS_16DefaultPtrTraitsElEENS5_IS6_Lm4ES8_lEEiiiiiiiibii,"",@"SHT_CUDA_INFO"
	.sectionflags	@""
	.align	4


	//----- nvinfo : EIATTR_CUDA_API_VERSION
	.align		4
        /*0000*/ 	.byte	0x04, 0x37
        /*0002*/ 	.short	(.L_923 - .L_922)
.L_922:
        /*0004*/ 	.word	0x00000082


	//----- nvinfo : EIATTR_KPARAM_INFO
	.align		4
.L_923:
        /*0008*/ 	.byte	0x04, 0x17
        /*000a*/ 	.short	(.L_925 - .L_924)
.L_924:
        /*000c*/ 	.word	0x00000000
        /*0010*/ 	.short	0x000c
        /*0012*/ 	.short	0x00b8
        /*0014*/ 	.byte	0x00, 0xf0, 0x11, 0x00


	//----- nvinfo : EIATTR_KPARAM_INFO
	.align		4
.L_925:
        /*0018*/ 	.byte	0x04, 0x17
        /*001a*/ 	.short	(.L_927 - .L_926)
.L_926:
        /*001c*/ 	.word	0x00000000
        /*0020*/ 	.short	0x000b
        /*0022*/ 	.short	0x00b4
        /*0024*/ 	.byte	0x00, 0xf0, 0x11, 0x00


	//----- nvinfo : EIATTR_KPARAM_INFO
	.align		4
.L_927:
        /*0028*/ 	.byte	0x04, 0x17
        /*002a*/ 	.short	(.L_929 - .L_928)
.L_928:
        /*002c*/ 	.word	0x00000000
        /*0030*/ 	.short	0x000a
        /*0032*/ 	.short	0x00b0
        /*0034*/ 	.byte	0x00, 0xf0, 0x05, 0x00


	//----- nvinfo : EIATTR_KPARAM_INFO
	.align		4
.L_929:
        /*0038*/ 	.byte	0x04, 0x17
        /*003a*/ 	.short	(.L_931 - .L_930)
.L_930:
        /*003c*/ 	.word	0x00000000
        /*0040*/ 	.short	0x0009
        /*0042*/ 	.short	0x00ac
        /*0044*/ 	.byte	0x00, 0xf0, 0x11, 0x00


	//----- nvinfo : EIATTR_KPARAM_INFO
	.align		4
.L_931:
        /*0048*/ 	.byte	0x04, 0x17
        /*004a*/ 	.short	(.L_933 - .L_932)
.L_932:
        /*004c*/ 	.word	0x00000000
        /*0050*/ 	.short	0x0008
        /*0052*/ 	.short	0x00a8
        /*0054*/ 	.byte	0x00, 0xf0, 0x11, 0x00


	//----- nvinfo : EIATTR_KPARAM_INFO
	.align		4
.L_933:
        /*0058*/ 	.byte	0x04, 0x17
        /*005a*/ 	.short	(.L_935 - .L_934)
.L_934:
        /*005c*/ 	.word	0x00000000
        /*0060*/ 	.short	0x0007
        /*0062*/ 	.short	0x00a4
        /*0064*/ 	.byte	0x00, 0xf0, 0x11, 0x00


	//----- nvinfo : EIATTR_KPARAM_INFO
	.align		4
.L_935:
        /*0068*/ 	.byte	0x04, 0x17
        /*006a*/ 	.short	(.L_937 - .L_936)
.L_936:
        /*006c*/ 	.word	0x00000000
        /*0070*/ 	.short	0x0006
        /*0072*/ 	.short	0x00a0
        /*0074*/ 	.byte	0x00, 0xf0, 0x11, 0x00


	//----- nvinfo : EIATTR_KPARAM_INFO
	.align		4
.L_937:
        /*0078*/ 	.byte	0x04, 0x17
        /*007a*/ 	.short	(.L_939 - .L_938)
.L_938:
        /*007c*/ 	.word	0x00000000
        /*0080*/ 	.short	0x0005
        /*0082*/ 	.short	0x009c
        /*0084*/ 	.byte	0x00, 0xf0, 0x11, 0x00


	//----- nvinfo : EIATTR_KPARAM_INFO
	.align		4
.L_939:
        /*0088*/ 	.byte	0x04, 0x17
        /*008a*/ 	.short	(.L_941 - .L_940)
.L_940:
        /*008c*/ 	.word	0x00000000
        /*0090*/ 	.short	0x0004
        /*0092*/ 	.short	0x0098
        /*0094*/ 	.byte	0x00, 0xf0, 0x11, 0x00


	//----- nvinfo : EIATTR_KPARAM_INFO
	.align		4
.L_941:
        /*0098*/ 	.byte	0x04, 0x17
        /*009a*/ 	.short	(.L_943 - .L_942)
.L_942:
        /*009c*/ 	.word	0x00000000
        /*00a0*/ 	.short	0x0003
        /*00a2*/ 	.short	0x0094
        /*00a4*/ 	.byte	0x00, 0xf0, 0x11, 0x00


	//----- nvinfo : EIATTR_KPARAM_INFO
	.align		4
.L_943:
        /*00a8*/ 	.byte	0x04, 0x17
        /*00aa*/ 	.short	(.L_945 - .L_944)
.L_944:
        /*00ac*/ 	.word	0x00000000
        /*00b0*/ 	.short	0x0002
        /*00b2*/ 	.short	0x0090
        /*00b4*/ 	.byte	0x00, 0xf0, 0x11, 0x00


	//----- nvinfo : EIATTR_KPARAM_INFO
	.align		4
.L_945:
        /*00b8*/ 	.byte	0x04, 0x17
        /*00ba*/ 	.short	(.L_947 - .L_946)
.L_946:
        /*00bc*/ 	.word	0x00000000
        /*00c0*/ 	.short	0x0001
        /*00c2*/ 	.short	0x0048
        /*00c4*/ 	.byte	0x00, 0xf0, 0x21, 0x01


	//----- nvinfo : EIATTR_KPARAM_INFO
	.align		4
.L_947:
        /*00c8*/ 	.byte	0x04, 0x17
        /*00ca*/ 	.short	(.L_949 - .L_948)
.L_948:
        /*00cc*/ 	.word	0x00000000
        /*00d0*/ 	.short	0x0000
        /*00d2*/ 	.short	0x0000
        /*00d4*/ 	.byte	0x00, 0xf0, 0x21, 0x01


	//----- nvinfo : EIATTR_SPARSE_MMA_MASK
	.align		4
.L_949:
        /*00d8*/ 	.byte	0x03, 0x50
        /*00da*/ 	.short	0x0000


	//----- nvinfo : EIATTR_MAXREG_COUNT
	.align		4
        /*00dc*/ 	.byte	0x03, 0x1b
        /*00de*/ 	.short	0x00ff


	//----- nvinfo : EIATTR_MERCURY_ISA_VERSION
	.align		4
        /*00e0*/ 	.byte	0x03, 0x5f
        /*00e2*/ 	.short	0x0101


	//----- nvinfo : EIATTR_VRC_CTA_INIT_COUNT
	.align		4
        /*00e4*/ 	.byte	0x02, 0x4a
	.zero		1
	.zero		1


	//----- nvinfo : EIATTR_EXIT_INSTR_OFFSETS
	.align		4
        /*00e8*/ 	.byte	0x04, 0x1c
        /*00ea*/ 	.short	(.L_951 - .L_950)


	//   ....[0]....
.L_950:
        /*00ec*/ 	.word	0x000002f0


	//   ....[1]....
        /*00f0*/ 	.word	0x00000340


	//   ....[2]....
        /*00f4*/ 	.word	0x00000650


	//   ....[3]....
        /*00f8*/ 	.word	0x00001b70


	//----- nvinfo : EIATTR_CRS_STACK_SIZE
	.align		4
.L_951:
        /*00fc*/ 	.byte	0x04, 0x1e
        /*00fe*/ 	.short	(.L_953 - .L_952)
.L_952:
        /*0100*/ 	.word	0x00000000


	//----- nvinfo : EIATTR_CBANK_PARAM_SIZE
	.align		4
.L_953:
        /*0104*/ 	.byte	0x03, 0x19
        /*0106*/ 	.short	0x00bc


	//----- nvinfo : EIATTR_PARAM_CBANK
	.align		4
        /*0108*/ 	.byte	0x04, 0x0a
        /*010a*/ 	.short	(.L_955 - .L_954)
	.align		4
.L_954:
        /*010c*/ 	.word	index@(.nv.constant0._ZN2at6native49_GLOBAL__N__09e94e3a_16_AveragePool3d_cu_a8eae74c29avg_pool3d_cuda_update_outputILi5EN3c108BFloat16EfEEvNS_27GenericPackedTensorAccessorIKT0_Lm4ENS_16DefaultPtrTraitsElEENS5_IS6_Lm4ES8_lEEiiiiiiiibii)
        /*0110*/ 	.short	0x0380
        /*0112*/ 	.short	0x00bc


	//----- nvinfo : EIATTR_SW_WAR
	.align		4
.L_955:
        /*0114*/ 	.byte	0x04, 0x36
        /*0116*/ 	.short	(.L_957 - .L_956)
.L_956:
        /*0118*/ 	.word	0x00000008
.L_957:


//--------------------- .nv.info._ZN2at6native49_GLOBAL__N__09e94e3a_16_AveragePool3d_cu_a8eae74c29avg_pool3d_cuda_update_outputILi4EN3c108BFloat16EfEEvNS_27GenericPackedTensorAccessorIKT0_Lm4ENS_16DefaultPtrTraitsElEENS5_IS6_Lm4ES8_lEEiiiiiiiibii --------------------------
	.section	.nv.info._ZN2at6native49_GLOBAL__N__09e94e3a_16_AveragePool3d_cu_a8eae74c29avg_pool3d_cuda_update_outputILi4EN3c108BFloat16EfEEvNS_27GenericPackedTensorAccessorIKT0_Lm4ENS_16DefaultPtrTraitsElEENS5_IS6_Lm4ES8_lEEiiiiiiiibii,"",@"SHT_CUDA_INFO"
	.sectionflags	@""
	.align	4


	//----- nvinfo : EIATTR_CUDA_API_VERSION
	.align		4
        /*0000*/ 	.byte	0x04, 0x37
        /*0002*/ 	.short	(.L_959 - .L_958)
.L_958:
        /*0004*/ 	.word	0x00000082


	//----- nvinfo : EIATTR_KPARAM_INFO
	.align		4
.L_959:
        /*0008*/ 	.byte	0x04, 0x17
        /*000a*/ 	.short	(.L_961 - .L_960)
.L_960:
        /*000c*/ 	.word	0x00000000
        /*0010*/ 	.short	0x000c
        /*0012*/ 	.short	0x00b8
        /*0014*/ 	.byte	0x00, 0xf0, 0x11, 0x00


	//----- nvinfo : EIATTR_KPARAM_INFO
	.align		4
.L_961:
        /*0018*/ 	.byte	0x04, 0x17
        /*001a*/ 	.short	(.L_963 - .L_962)
.L_962:
        /*001c*/ 	.word	0x00000000
        /*0020*/ 	.short	0x000b
        /*0022*/ 	.short	0x00b4
        /*0024*/ 	.byte	0x00, 0xf0, 0x11, 0x00


	//----- nvinfo : EIATTR_KPARAM_INFO
	.align		4
.L_963:
        /*0028*/ 	.byte	0x04, 0x17
        /*002a*/ 	.short	(.L_965 - .L_964)
.L_964:
        /*002c*/ 	.word	0x00000000
        /*0030*/ 	.short	0x000a
        /*0032*/ 	.short	0x00b0
        /*0034*/ 	.byte	0x00, 0xf0, 0x05, 0x00


	//----- nvinfo : EIATTR_KPARAM_INFO
	.align		4
.L_965:
        /*0038*/ 	.byte	0x04, 0x17
        /*003a*/ 	.short	(.L_967 - .L_966)
.L_966:
        /*003c*/ 	.word	0x00000000
        /*0040*/ 	.short	0x0009
        /*0042*/ 	.short	0x00ac
        /*0044*/ 	.byte	0x00, 0xf0, 0x11, 0x00


	//----- nvinfo : EIATTR_KPARAM_INFO
	.align		4
.L_967:
        /*0048*/ 	.byte	0x04, 0x17
        /*004a*/ 	.short	(.L_969 - .L_968)
.L_968:
        /*004c*/ 	.word	0x00000000
        /*0050*/ 	.short	0x0008
        /*0052*/ 	.short	0x00a8
        /*0054*/ 	.byte	0x00, 0xf0, 0x11, 0x00


	//----- nvinfo : EIATTR_KPARAM_INFO
	.align		4
.L_969:
        /*0058*/ 	.byte	0x04, 0x17
        /*005a*/ 	.short	(.L_971 - .L_970)
.L_970:
        /*005c*/ 	.word	0x00000000
        /*0060*/ 	.short	0x0007
        /*0062*/ 	.short	0x00a4
        /*0064*/ 	.byte	0x00, 0xf0, 0x11, 0x00


	//----- nvinfo : EIATTR_KPARAM_INFO
	.align		4
.L_971:
        /*0068*/ 	.byte	0x04, 0x17
        /*006a*/ 	.short	(.L_973 - .L_972)
.L_972:
        /*006c*/ 	.word	0x00000000
        /*0070*/ 	.short	0x0006
        /*0072*/ 	.short	0x00a0
        /*0074*/ 	.byte	0x00, 0xf0, 0x11, 0x00


	//----- nvinfo : EIATTR_KPARAM_INFO
	.align		4
.L_973:
        /*0078*/ 	.byte	0x04, 0x17
        /*007a*/ 	.short	(.L_975 - .L_974)
.L_974:
        /*007c*/ 	.word	0x00000000
        /*0080*/ 	.short	0x0005
        /*0082*/ 	.short	0x009c
        /*0084*/ 	.byte	0x00, 0xf0, 0x11, 0x00


	//----- nvinfo : EIATTR_KPARAM_INFO
	.align		4
.L_975:
        /*0088*/ 	.byte	0x04, 0x17
        /*008a*/ 	.short	(.L_977 - .L_976)
.L_976:
        /*008c*/ 	.word	0x00000000
        /*0090*/ 	.short	0x0004
        /*0092*/ 	.short	0x0098
        /*0094*/ 	.byte	0x00, 0xf0, 0x11, 0x00


	//----- nvinfo : EIATTR_KPARAM_INFO
	.align		4
.L_977:
        /*0098*/ 	.byte	0x04, 0x17
        /*009a*/ 	.short	(.L_979 - .L_978)
.L_978:
        /*009c*/ 	.word	0x00000000
        /*00a0*/ 	.short	0x0003
        /*00a2*/ 	.short	0x0094
        /*00a4*/ 	.byte	0x00, 0xf0, 0x11, 0x00


	//----- nvinfo : EIATTR_KPARAM_INFO
	.align		4
.L_979:
        /*00a8*/ 	.byte	0x04, 0x17
        /*00aa*/ 	.short	(.L_981 - .L_980)
.L_980:
        /*00ac*/ 	.word	0x00000000
        /*00b0*/ 	.short	0x0002
        /*00b2*/ 	.short	0x0090
        /*00b4*/ 	.byte	0x00, 0xf0, 0x11, 0x00


	//----- nvinfo : EIATTR_KPARAM_INFO
	.align		4
.L_981:
        /*00b8*/ 	.byte	0x04, 0x17
        /*00ba*/ 	.short	(.L_983 - .L_982)
.L_982:
        /*00bc*/ 	.word	0x00000000
        /*00c0*/ 	.short	0x0001
        /*00c2*/ 	.short	0x0048
        /*00c4*/ 	.byte	0x00, 0xf0, 0x21, 0x01


	//----- nvinfo : EIATTR_KPARAM_INFO
	.align		4
.L_983:
        /*00c8*/ 	.byte	0x04, 0x17
        /*00ca*/ 	.short	(.L_985 - .L_984)
.L_984:
        /*00cc*/ 	.word	0x00000000
        /*00d0*/ 	.short	0x0000
        /*00d2*/ 	.short	0x0000
        /*00d4*/ 	.byte	0x00, 0xf0, 0x21, 0x01


	//----- nvinfo : EIATTR_SPARSE_MMA_MASK
	.align		4
.L_985:
        /*00d8*/ 	.byte	0x03, 0x50
        /*00da*/ 	.short	0x0000


	//----- nvinfo : EIATTR_MAXREG_COUNT
	.align		4
        /*00dc*/ 	.byte	0x03, 0x1b
        /*00de*/ 	.short	0x00ff


	//----- nvinfo : EIATTR_MERCURY_ISA_VERSION
	.align		4
        /*00e0*/ 	.byte	0x03, 0x5f
        /*00e2*/ 	.short	0x0101


	//----- nvinfo : EIATTR_VRC_CTA_INIT_COUNT
	.align		4
        /*00e4*/ 	.byte	0x02, 0x4a
	.zero		1
	.zero		1


	//----- nvinfo : EIATTR_EXIT_INSTR_OFFSETS
	.align		4
        /*00e8*/ 	.byte	0x04, 0x1c
        /*00ea*/ 	.short	(.L_987 - .L_986)


	//   ....[0]....
.L_986:
        /*00ec*/ 	.word	0x000002f0


	//   ....[1]....
        /*00f0*/ 	.word	0x00000340


	//   ....[2]....
        /*00f4*/ 	.word	0x00000650


	//   ....[3]....
        /*00f8*/ 	.word	0x00001b70


	//----- nvinfo : EIATTR_CRS_STACK_SIZE
	.align		4
.L_987:
        /*00fc*/ 	.byte	0x04, 0x1e
        /*00fe*/ 	.short	(.L_989 - .L_988)
.L_988:
        /*0100*/ 	.word	0x00000000


	//----- nvinfo : EIATTR_CBANK_PARAM_SIZE
	.align		4
.L_989:
        /*0104*/ 	.byte	0x03, 0x19
        /*0106*/ 	.short	0x00bc


	//----- nvinfo : EIATTR_PARAM_CBANK
	.align		4
        /*0108*/ 	.byte	0x04, 0x0a
        /*010a*/ 	.short	(.L_991 - .L_990)
	.align		4
.L_990:
        /*010c*/ 	.word	index@(.nv.constant0._ZN2at6native49_GLOBAL__N__09e94e3a_16_AveragePool3d_cu_a8eae74c29avg_pool3d_cuda_update_outputILi4EN3c108BFloat16EfEEvNS_27GenericPackedTensorAccessorIKT0_Lm4ENS_16DefaultPtrTraitsElEENS5_IS6_Lm4ES8_lEEiiiiiiiibii)
        /*0110*/ 	.short	0x0380
        /*0112*/ 	.short	0x00bc


	//----- nvinfo : EIATTR_SW_WAR
	.align		4
.L_991:
        /*0114*/ 	.byte	0x04, 0x36
        /*0116*/ 	.short	(.L_993 - .L_992)
.L_992:
        /*0118*/ 	.word	0x00000008
.L_993:


//--------------------- .nv.info._ZN2at6native49_GLOBAL__N__09e94e3a_16_AveragePool3d_cu_a8eae74c29avg_pool3d_cuda_update_outputILi3EN3c108BFloat16EfEEvNS_27GenericPackedTensorAccessorIKT0_Lm4ENS_16DefaultPtrTraitsElEENS5_IS6_Lm4ES8_lEEiiiiiiiibii --------------------------
	.section	.nv.info._ZN2at6native49_GLOBAL__N__09e94e3a_16_AveragePool3d_cu_a8eae74c29avg_pool3d_cuda_update_outputILi3EN3c108BFloat16EfEEvNS_27GenericPackedTensorAccessorIKT0_Lm4ENS_16DefaultPtrTraitsElEENS5_IS6_Lm4ES8_lEEiiiiiiiibii,"",@"SHT_CUDA_INFO"
	.sectionflags	@""
	.align	4


	//----- nvinfo : EIATTR_CUDA_API_VERSION
	.align		4
        /*0000*/ 	.byte	0x04, 0x37
        /*0002*/ 	.short	(.L_995 - .L_994)
.L_994:
        /*0004*/ 	.word	0x00000082


	//----- nvinfo : EIATTR_KPARAM_INFO
	.align		4
.L_995:
        /*0008*/ 	.byte	0x04, 0x17
        /*000a*/ 	.short	(.L_997 - .L_996)
.L_996:
        /*000c*/ 	.word	0x00000000
        /*0010*/ 	.short	0x000c
        /*0012*/ 	.short	0x00b8
        /*0014*/ 	.byte	0x00, 0xf0, 0x11, 0x00


	//----- nvinfo : EIATTR_KPARAM_INFO
	.align		4
.L_997:
        /*0018*/ 	.byte	0x04, 0x17
        /*001a*/ 	.short	(.L_999 - .L_998)
.L_998:
        /*001c*/ 	.word	0x00000000
        /*0020*/ 	.short	0x000b
        /*0022*/ 	.short	0x00b4
        /*0024*/ 	.byte	0x00, 0xf0, 0x11, 0x00


	//----- nvinfo : EIATTR_KPARAM_INFO
	.align		4
.L_999:
        /*0028*/ 	.byte	0x04, 0x17
        /*002a*/ 	.short	(.L_1001 - .L_1000)
.L_1000:
        /*002c*/ 	.word	0x00000000
        /*0030*/ 	.short	0x000a
        /*0032*/ 	.short	0x00b0
        /*0034*/ 	.byte	0x00, 0xf0, 0x05, 0x00


	//----- nvinfo : EIATTR_KPARAM_INFO
	.align		4
.L_1001:
        /*0038*/ 	.byte	0x04, 0x17
        /*003a*/ 	.short	(.L_1003 - .L_1002)
.L_1002:
        /*003c*/ 	.word	0x00000000
        /*0040*/ 	.short	0x0009
        /*0042*/ 	.short	0x00ac
        /*0044*/ 	.byte	0x00, 0xf0, 0x11, 0x00


	//----- nvinfo : EIATTR_KPARAM_INFO
	.align		4
.L_1003:
        /*0048*/ 	.byte	0x04, 0x17
        /*004a*/ 	.short	(.L_1005 - .L_1004)
.L_1004:
        /*004c*/ 	.word	0x00000000
        /*0050*/ 	.short	0x0008
        /*0052*/ 	.short	0x00a8
        /*0054*/ 	.byte	0x00, 0xf0, 0x11, 0x00


	//----- nvinfo : EIATTR_KPARAM_INFO
	.align		4
.L_1005:
        /*0058*/ 	.byte	0x04, 0x17
        /*005a*/ 	.short	(.L_1007 - .L_1006)
.L_1006:
        /*005c*/ 	.word	0x00000000
        /*0060*/ 	.short	0x0007
        /*0062*/ 	.short	0x00a4
        /*0064*/ 	.byte	0x00, 0xf0, 0x11, 0x00


	//----- nvinfo : EIATTR_KPARAM_INFO
	.align		4
.L_1007:
        /*0068*/ 	.byte	0x04, 0x17
        /*006a*/ 	.short	(.L_1009 - .L_1008)
.L_1008:
        /*006c*/ 	.word	0x00000000
        /*0070*/ 	.short	0x0006
        /*0072*/ 	.short	0x00a0
        /*0074*/ 	.byte	0x00, 0xf0, 0x11, 0x00


	//----- nvinfo : EIATTR_KPARAM_INFO
	.align		4
.L_1009:
        /*0078*/ 	.byte	0x04, 0x17
        /*007a*/ 	.short	(.L_1011 - .L_1010)
.L_1010:
        /*007c*/ 	.word	0x00000000
        /*0080*/ 	.short	0x0005
        /*0082*/ 	.short	0x009c
        /*0084*/ 	.byte	0x00, 0xf0, 0x11, 0x00


	//----- nvinfo : EIATTR_KPARAM_INFO
	.align		4
.L_1011:
        /*0088*/ 	.byte	0x04, 0x17
        /*008a*/ 	.short	(.L_1013 - .L_1012)
.L_1012:
        /*008c*/ 	.word	0x00000000
        /*0090*/ 	.short	0x0004
        /*0092*/ 	.short	0x0098
        /*0094*/ 	.byte	0x00, 0xf0, 0x11, 0x00


	//----- nvinfo : EIATTR_KPARAM_INFO
	.align		4
.L_1013:
        /*0098*/ 	.byte	0x04, 0x17
        /*009a*/ 	.short	(.L_1015 - .L_1014)
.L_1014:
        /*009c*/ 	.word	0x00000000
        /*00a0*/ 	.short	0x0003
        /*00a2*/ 	.short	0x0094
        /*00a4*/ 	.byte	0x00, 0xf0, 0x11, 0x00


	//----- nvinfo : EIATTR_KPARAM_INFO
	.align		4
.L_1015:
        /*00a8*/ 	.byte	0x04, 0x17
        /*00aa*/ 	.short	(.L_1017 - .L_1016)
.L_1016:
        /*00ac*/ 	.word	0x00000000
        /*00b0*/ 	.short	0x0002
        /*00b2*/ 	.short	0x0090
        /*00b4*/ 	.byte	0x00, 0xf0, 0x11, 0x00


	//----- nvinfo : EIATTR_KPARAM_INFO
	.align		4
.L_1017:
        /*00b8*/ 	.byte	0x04, 0x17
        /*00ba*/ 	.short	(.L_1019 - .L_1018)
.L_1018:
        /*00bc*/ 	.word	0x00000000
        /*00c0*/ 	.short	0x0001
        /*00c2*/ 	.short	0x0048
        /*00c4*/ 	.byte	0x00, 0xf0, 0x21, 0x01


	//----- nvinfo : EIATTR_KPARAM_INFO
	.align		4
.L_1019:
        /*00c8*/ 	.byte	0x04, 0x17
        /*00ca*/ 	.short	(.L_1021 - .L_1020)
.L_1020:
        /*00cc*/ 	.word	0x00000000
        /*00d0*/ 	.short	0x0000
        /*00d2*/ 	.short	0x0000
        /*00d4*/ 	.byte	0x00, 0xf0, 0x21, 0x01


	//----- nvinfo : EIATTR_SPARSE_MMA_MASK
	.align		4
.L_1021:
        /*00d8*/ 	.byte	0x03, 0x50
        /*00da*/ 	.short	0x0000


	//----- nvinfo : EIATTR_MAXREG_COUNT
	.align		4
        /*00dc*/ 	.byte	0x03, 0x1b
        /*00de*/ 	.short	0x00ff


	//----- nvinfo : EIATTR_MERCURY_ISA_VERSION
	.align		4
        /*00e0*/ 	.byte	0x03, 0x5f
        /*00e2*/ 	.short	0x0101


	//----- nvinfo : EIATTR_VRC_CTA_INIT_COUNT
	.align		4
        /*00e4*/ 	.byte	0x02, 0x4a
	.zero		1
	.zero		1


	//----- nvinfo : EIATTR_EXIT_INSTR_OFFSETS
	.align		4
        /*00e8*/ 	.byte	0x04, 0x1c
        /*00ea*/ 	.short	(.L_1023 - .L_1022)


	//   ....[0]....
.L_1022:
        /*00ec*/ 	.word	0x000002f0


	//   ....[1]....
        /*00f0*/ 	.word	0x00000340


	//   ....[2]....
        /*00f4*/ 	.word	0x00000650


	//   ....[3]....
        /*00f8*/ 	.word	0x00001b70


	//----- nvinfo : EIATTR_CRS_STACK_SIZE
	.align		4
.L_1023:
        /*00fc*/ 	.byte	0x04, 0x1e
        /*00fe*/ 	.short	(.L_1025 - .L_1024)
.L_1024:
        /*0100*/ 	.word	0x00000000


	//----- nvinfo : EIATTR_CBANK_PARAM_SIZE
	.align		4
.L_1025:
        /*0104*/ 	.byte	0x03, 0x19
        /*0106*/ 	.short	0x00bc


	//----- nvinfo : EIATTR_PARAM_CBANK
	.align		4
        /*0108*/ 	.byte	0x04, 0x0a
        /*010a*/ 	.short	(.L_1027 - .L_1026)
	.align		4
.L_1026:
        /*010c*/ 	.word	index@(.nv.constant0._ZN2at6native49_GLOBAL__N__09e94e3a_16_AveragePool3d_cu_a8eae74c29avg_pool3d_cuda_update_outputILi3EN3c108BFloat16EfEEvNS_27GenericPackedTensorAccessorIKT0_Lm4ENS_16DefaultPtrTraitsElEENS5_IS6_Lm4ES8_lEEiiiiiiiibii)
        /*0110*/ 	.short	0x0380
        /*0112*/ 	.short	0x00bc


	//----- nvinfo : EIATTR_SW_WAR
	.align		4
.L_1027:
        /*0114*/ 	.byte	0x04, 0x36
        /*0116*/ 	.short	(.L_1029 - .L_1028)
.L_1028:
        /*0118*/ 	.word	0x00000008
.L_1029:


//--------------------- .nv.info._ZN2at6native49_GLOBAL__N__09e94e3a_16_AveragePool3d_cu_a8eae74c29avg_pool3d_cuda_update_outputILi2EN3c108BFloat16EfEEvNS_27GenericPackedTensorAccessorIKT0_Lm4ENS_16DefaultPtrTraitsElEENS5_IS6_Lm4ES8_lEEiiiiiiiibii --------------------------
	.section	.nv.info._ZN2at6native49_GLOBAL__N__09e94e3a_16_AveragePool3d_cu_a8eae74c29avg_pool3d_cuda_update_outputILi2EN3c108BFloat16EfEEvNS_27GenericPackedTensorAccessorIKT0_Lm4ENS_16DefaultPtrTraitsElEENS5_IS6_Lm4ES8_lEEiiiiiiiibii,"",@"SHT_CUDA_INFO"
	.sectionflags	@""
	.align	4


	//----- nvinfo : EIATTR_CUDA_API_VERSION
	.align		4
        /*0000*/ 	.byte	0x04, 0x37
        /*0002*/ 	.short	(.L_1031 - .L_1030)
.L_1030:
        /*0004*/ 	.word	0x00000082


	//----- nvinfo : EIATTR_KPARAM_INFO
	.align		4
.L_1031:
        /*0008*/ 	.byte	0x04, 0x17
        /*000a*/ 	.short	(.L_1033 - .L_1032)
.L_1032:
        /*000c*/ 	.word	0x00000000
        /*0010*/ 	.short	0x000c
        /*0012*/ 	.short	0x00b8
        /*0014*/ 	.byte	0x00, 0xf0, 0x11, 0x00


	//----- nvinfo : EIATTR_KPARAM_INFO
	.align		4
.L_1033:
        /*0018*/ 	.byte	0x04, 0x17
        /*001a*/ 	.short	(.L_1035 - .L_1034)
.L_1034:
        /*001c*/ 	.word	0x00000000
        /*0020*/ 	.short	0x000b
        /*0022*/ 	.short	0x00b4
        /*0024*/ 	.byte	0x00, 0xf0, 0x11, 0x00


	//----- nvinfo : EIATTR_KPARAM_INFO
	.align		4
.L_1035:
        /*0028*/ 	.byte	0x04, 0x17
        /*002a*/ 	.short	(.L_1037 - .L_1036)
.L_1036:
        /*002c*/ 	.word	0x00000000
        /*0030*/ 	.short	0x000a
        /*0032*/ 	.short	0x00b0
        /*0034*/ 	.byte	0x00, 0xf0, 0x05, 0x00


	//----- nvinfo : EIATTR_KPARAM_INFO
	.align		4
.L_1037:
        /*0038*/ 	.byte	0x04, 0x17
        /*003a*/ 	.short	(.L_1039 - .L_1038)
.L_1038:
        /*003c*/ 	.word	0x00000000
        /*0040*/ 	.short	0x0009
        /*0042*/ 	.short	0x00ac
        /*0044*/ 	.byte	0x00, 0xf0, 0x11, 0x00


	//----- nvinfo : EIATTR_KPARAM_INFO
	.align		4
.L_1039:
        /*0048*/ 	.byte	0x04, 0x17
        /*004a*/ 	.short	(.L_1041 - .L_1040)
.L_1040:
        /*004c*/ 	.word	0x00000000
        /*0050*/ 	.short	0x0008
        /*0052*/ 	.short	0x00a8
        /*0054*/ 	.byte	0x00, 0xf0, 0x11, 0x00


	//----- nvinfo : EIATTR_KPARAM_INFO
	.align		4
.L_1041:
        /*0058*/ 	.byte	0x04, 0x17
        /*005a*/ 	.short	(.L_1043 - .L_1042)
.L_1042:
        /*005c*/ 	.word	0x00000000
        /*0060*/ 	.short	0x0007
        /*0062*/ 	.short	0x00a4
        /*0064*/ 	.byte	0x00, 0xf0, 0x11, 0x00


	//----- nvinfo : EIATTR_KPARAM_INFO
	.align		4
.L_1043:
        /*0068*/ 	.byte	0x04, 0x17
        /*006a*/ 	.short	(.L_1045 - .L_1044)
.L_1044:
        /*006c*/ 	.word	0x00000000
        /*0070*/ 	.short	0x0006
        /*0072*/ 	.short	0x00a0
        /*0074*/ 	.byte	0x00, 0xf0, 0x11, 0x00


	//----- nvinfo : EIATTR_KPARAM_INFO
	.align		4
.L_1045:
        /*0078*/ 	.byte	0x04, 0x17
        /*007a*/ 	.short	(.L_1047 - .L_1046)
.L_1046:
        /*007c*/ 	.word	0x00000000
        /*0080*/ 	.short	0x0005
        /*0082*/ 	.short	0x009c
        /*0084*/ 	.byte	0x00, 0xf0, 0x11, 0x00


	//----- nvinfo : EIATTR_KPARAM_INFO
	.align		4
.L_1047:
        /*0088*/ 	.byte	0x04, 0x17
        /*008a*/ 	.short	(.L_1049 - .L_1048)
.L_1048:
        /*008c*/ 	.word	0x00000000
        /*0090*/ 	.short	0x0004
        /*0092*/ 	.short	0x0098
        /*0094*/ 	.byte	0x00, 0xf0, 0x11, 0x00


	//----- nvinfo : EIATTR_KPARAM_INFO
	.align		4
.L_1049:
        /*0098*/ 	.byte	0x04, 0x17
        /*009a*/ 	.short	(.L_1051 - .L_1050)
.L_1050:
        /*009c*/ 	.word	0x00000000
        /*00a0*/ 	.short	0x0003
        /*00a2*/ 	.short	0x0094
        /*00a4*/ 	.byte	0x00, 0xf0, 0x11, 0x00


	//----- nvinfo : EIATTR_KPARAM_INFO
	.align		4
.L_1051:
        /*00a8*/ 	.byte	0x04, 0x17
        /*00aa*/ 	.short	(.L_1053 - .L_1052)
.L_1052:
        /*00ac*/ 	.word	0x00000000
        /*00b0*/ 	.short	0x0002
        /*00b2*/ 	.short	0x0090
        /*00b4*/ 	.byte	0x00, 0xf0, 0x11, 0x00


	//----- nvinfo : EIATTR_KPARAM_INFO
	.align		4
.L_1053:
        /*00b8*/ 	.byte	0x04, 0x17
        /*00ba*/ 	.short	(.L_1055 - .L_1054)
.L_1054:
        /*00bc*/ 	.word	0x00000000
        /*00c0*/ 	.short	0x0001
        /*00c2*/ 	.short	0x0048
        /*00c4*/ 	.byte	0x00, 0xf0, 0x21, 0x01


	//----- nvinfo : EIATTR_KPARAM_INFO
	.align		4
.L_1055:
        /*00c8*/ 	.byte	0x04, 0x17
        /*00ca*/ 	.short	(.L_1057 - .L_1056)
.L_1056:
        /*00cc*/ 	.word	0x00000000
        /*00d0*/ 	.short	0x0000
        /*00d2*/ 	.short	0x0000
        /*00d4*/ 	.byte	0x00, 0xf0, 0x21, 0x01


	//----- nvinfo : EIATTR_SPARSE_MMA_MASK
	.align		4
.L_1057:
        /*00d8*/ 	.byte	0x03, 0x50
        /*00da*/ 	.short	0x0000


	//----- nvinfo : EIATTR_MAXREG_COUNT
	.align		4
        /*00dc*/ 	.byte	0x03, 0x1b
        /*00de*/ 	.short	0x00ff


	//----- nvinfo : EIATTR_MERCURY_ISA_VERSION
	.align		4
        /*00e0*/ 	.byte	0x03, 0x5f
        /*00e2*/ 	.short	0x0101


	//----- nvinfo : EIATTR_VRC_CTA_INIT_COUNT
	.align		4
        /*00e4*/ 	.byte	0x02, 0x4a
	.zero		1
	.zero		1


	//----- nvinfo : EIATTR_EXIT_INSTR_OFFSETS
	.align		4
        /*00e8*/ 	.byte	0x04, 0x1c
        /*00ea*/ 	.short	(.L_1059 - .L_1058)


	//   ....[0]....
.L_1058:
        /*00ec*/ 	.word	0x000002f0


	//   ....[1]....
        /*00f0*/ 	.word	0x00000340


	//   ....[2]....
        /*00f4*/ 	.word	0x00000650


	//   ....[3]....
        /*00f8*/ 	.word	0x00001b70


	//----- nvinfo : EIATTR_CRS_STACK_SIZE
	.align		4
.L_1059:
        /*00fc*/ 	.byte	0x04, 0x1e
        /*00fe*/ 	.short	(.L_1061 - .L_1060)
.L_1060:
        /*0100*/ 	.word	0x00000000


	//----- nvinfo : EIATTR_CBANK_PARAM_SIZE
	.align		4
.L_1061:
        /*0104*/ 	.byte	0x03, 0x19
        /*0106*/ 	.short	0x00bc


	//----- nvinfo : EIATTR_PARAM_CBANK
	.align		4
        /*0108*/ 	.byte	0x04, 0x0a
        /*010a*/ 	.short	(.L_1063 - .L_1062)
	.align		4
.L_1062:
        /*010c*/ 	.word	index@(.nv.constant0._ZN2at6native49_GLOBAL__N__09e94e3a_16_AveragePool3d_cu_a8eae74c29avg_pool3d_cuda_update_outputILi2EN3c108BFloat16EfEEvNS_27GenericPackedTensorAccessorIKT0_Lm4ENS_16DefaultPtrTraitsElEENS5_IS6_Lm4ES8_lEEiiiiiiiibii)
        /*0110*/ 	.short	0x0380
        /*0112*/ 	.short	0x00bc


	//----- nvinfo : EIATTR_SW_WAR
	.align		4
.L_1063:
        /*0114*/ 	.byte	0x04, 0x36
        /*0116*/ 	.short	(.L_1065 - .L_1064)
.L_1064:
        /*0118*/ 	.word	0x00000008
.L_1065:


//--------------------- .nv.info._ZN2at6native49_GLOBAL__N__09e94e3a_16_AveragePool3d_cu_a8eae74c29avg_pool3d_cuda_update_outputILi1EN3c108BFloat16EfEEvNS_27GenericPackedTensorAccessorIKT0_Lm4ENS_16DefaultPtrTraitsElEENS5_IS6_Lm4ES8_lEEiiiiiiiibii --------------------------
	.section	.nv.info._ZN2at6native49_GLOBAL__N__09e94e3a_16_AveragePool3d_cu_a8eae74c29avg_pool3d_cuda_update_outputILi1EN3c108BFloat16EfEEvNS_27GenericPackedTensorAccessorIKT0_Lm4ENS_16DefaultPtrTraitsElEENS5_IS6_Lm4ES8_lEEiiiiiiiibii,"",@"SHT_CUDA_INFO"
	.sectionflags	@""
	.align	4


	//----- nvinfo : EIATTR_CUDA_API_VERSION
	.align		4
        /*0000*/ 	.byte	0x04, 0x37
        /*0002*/ 	.short	(.L_1067 - .L_1066)
.L_1066:
        /*0004*/ 	.word	0x00000082


	//----- nvinfo : EIATTR_KPARAM_INFO
	.align		4
.L_1067:
        /*0008*/ 	.byte	0x04, 0x17
        /*000a*/ 	.short	(.L_1069 - .L_1068)
.L_1068:
        /*000c*/ 	.word	0x00000000
        /*0010*/ 	.short	0x000c
        /*0012*/ 	.short	0x00b8
        /*0014*/ 	.byte	0x00, 0xf0, 0x11, 0x00


	//----- nvinfo : EIATTR_KPARAM_INFO
	.align		4
.L_1069:
        /*0018*/ 	.byte	0x04, 0x17
        /*001a*/ 	.short	(.L_1071 - .L_1070)
.L_1070:
        /*001c*/ 	.word	0x00000000
        /*0020*/ 	.short	0x000b
        /*0022*/ 	.short	0x00b4
        /*0024*/ 	.byte	0x00, 0xf0, 0x11, 0x00


	//----- nvinfo : EIATTR_KPARAM_INFO
	.align		4
.L_1071:
        /*0028*/ 	.byte	0x04, 0x17
        /*002a*/ 	.short	(.L_1073 - .L_1072)
.L_1072:
        /*002c*/ 	.word	0x00000000
        /*0030*/ 	.short	0x000a
        /*0032*/ 	.short	0x00b0
        /*0034*/ 	.byte	0x00, 0xf0, 0x05, 0x00


	//----- nvinfo : EIATTR_KPARAM_INFO
	.align		4
.L_1073:
        /*0038*/ 	.byte	0x04, 0x17
        /*003a*/ 	.short	(.L_1075 - .L_1074)
.L_1074:
        /*003c*/ 	.word	0x00000000
        /*0040*/ 	.short	0x0009
        /*0042*/ 	.short	0x00ac
        /*0044*/ 	.byte	0x00, 0xf0, 0x11, 0x00


	//----- nvinfo : EIATTR_KPARAM_INFO
	.align		4
.L_1075:
        /*0048*/ 	.byte	0x04, 0x17
        /*004a*/ 	.short	(.L_1077 - .L_1076)
.L_1076:
        /*004c*/ 	.word	0x00000000
        /*0050*/ 	.short	0x0008
        /*0052*/ 	.short	0x00a8
        /*0054*/ 	.byte	0x00, 0xf0, 0x11, 0x00


	//----- nvinfo : EIATTR_KPARAM_INFO
	.align		4
.L_1077:
        /*0058*/ 	.byte	0x04, 0x17
        /*005a*/ 	.short	(.L_1079 - .L_1078)
.L_1078:
        /*005c*/ 	.word	0x00000000
        /*0060*/ 	.short	0x0007
        /*0062*/ 	.short	0x00a4
        /*0064*/ 	.byte	0x00, 0xf0, 0x11, 0x00


	//----- nvinfo : EIATTR_KPARAM_INFO
	.align		4
.L_1079:
        /*0068*/ 	.byte	0x04, 0x17
        /*006a*/ 	.short	(.L_1081 - .L_1080)
.L_1080:
        /*006c*/ 	.word	0x00000000
        /*0070*/ 	.short	0x0006
        /*0072*/ 	.short	0x00a0
        /*0074*/ 	.byte	0x00, 0xf0, 0x11, 0x00


	//----- nvinfo : EIATTR_KPARAM_INFO
	.align		4
.L_1081:
        /*0078*/ 	.byte	0x04, 0x17
        /*007a*/ 	.short	(.L_1083 - .L_1082)
.L_1082:
        /*007c*/ 	.word	0x00000000
        /*0080*/ 	.short	0x0005
        /*0082*/ 	.short	0x009c
        /*0084*/ 	.byte	0x00, 0xf0, 0x11, 0x00


	//----- nvinfo : EIATTR_KPARAM_INFO
	.align		4
.L_1083:
        /*0088*/ 	.byte	0x04, 0x17
        /*008a*/ 	.short	(.L_1085 - .L_1084)
.L_1084:
        /*008c*/ 	.word	0x00000000
        /*0090*/ 	.short	0x0004
        /*0092*/ 	.short	0x0098
        /*0094*/ 	.byte	0x00, 0xf0, 0x11, 0x00


	//----- nvinfo : EIATTR_KPARAM_INFO
	.align		4
.L_1085:
        /*0098*/ 	.byte	0x04, 0x17
        /*009a*/ 	.short	(.L_1087 - .L_1086)
.L_1086:
        /*009c*/ 	.word	0x00000000
        /*00a0*/ 	.short	0x0003
        /*00a2*/ 	.short	0x0094
        /*00a4*/ 	.byte	0x00, 0xf0, 0x11, 0x00


	//----- nvinfo : EIATTR_KPARAM_INFO
	.align		4
.L_1087:
        /*00a8*/ 	.byte	0x04, 0x17
        /*00aa*/ 	.short	(.L_1089 - .L_1088)
.L_1088:
        /*00ac*/ 	.word	0x00000000
        /*00b0*/ 	.short	0x0002
        /*00b2*/ 	.short	0x0090
        /*00b4*/ 	.byte	0x00, 0xf0, 0x11, 0x00


	//----- nvinfo : EIATTR_KPARAM_INFO
	.align		4
.L_1089:
        /*00b8*/ 	.byte	0x04, 0x17
        /*00ba*/ 	.short	(.L_1091 - .L_1090)
.L_1090:
        /*00bc*/ 	.word	0x00000000
        /*00c0*/ 	.short	0x0001
        /*00c2*/ 	.short	0x0048
        /*00c4*/ 	.byte	0x00, 0xf0, 0x21, 0x01


	//----- nvinfo : EIATTR_KPARAM_INFO
	.align		4
.L_1091:
        /*00c8*/ 	.byte	0x04, 0x17
        /*00ca*/ 	.short	(.L_1093 - .L_1092)
.L_1092:
        /*00cc*/ 	.word	0x00000000
        /*00d0*/ 	.short	0x0000
        /*00d2*/ 	.short	0x0000
        /*00d4*/ 	.byte	0x00, 0xf0, 0x21, 0x01


	//----- nvinfo : EIATTR_SPARSE_MMA_MASK
	.align		4
.L_1093:
        /*00d8*/ 	.byte	0x03, 0x50
        /*00da*/ 	.short	0x0000


	//----- nvinfo : EIATTR_MAXREG_COUNT
	.align		4
        /*00dc*/ 	.byte	0x03, 0x1b
        /*00de*/ 	.short	0x00ff


	//----- nvinfo : EIATTR_MERCURY_ISA_VERSION
	.align		4
        /*00e0*/ 	.byte	0x03, 0x5f
        /*00e2*/ 	.short	0x0101


	//----- nvinfo : EIATTR_VRC_CTA_INIT_COUNT
	.align		4
        /*00e4*/ 	.byte	0x02, 0x4a
	.zero		1
	.zero		1


	//----- nvinfo : EIATTR_EXIT_INSTR_OFFSETS
	.align		4
        /*00e8*/ 	.byte	0x04, 0x1c
        /*00ea*/ 	.short	(.L_1095 - .L_1094)


	//   ....[0]....
.L_1094:
        /*00ec*/ 	.word	0x000002f0


	//   ....[1]....
        /*00f0*/ 	.word	0x00000340


	//   ....[2]....
        /*00f4*/ 	.word	0x00000650


	//   ....[3]....
        /*00f8*/ 	.word	0x00001b70


	//----- nvinfo : EIATTR_CRS_STACK_SIZE
	.align		4
.L_1095:
        /*00fc*/ 	.byte	0x04, 0x1e
        /*00fe*/ 	.short	(.L_1097 - .L_1096)
.L_1096:
        /*0100*/ 	.word	0x00000000


	//----- nvinfo : EIATTR_CBANK_PARAM_SIZE
	.align		4
.L_1097:
        /*0104*/ 	.byte	0x03, 0x19
        /*0106*/ 	.short	0x00bc


	//----- nvinfo : EIATTR_PARAM_CBANK
	.align		4
        /*0108*/ 	.byte	0x04, 0x0a
        /*010a*/ 	.short	(.L_1099 - .L_1098)
	.align		4
.L_1098:
        /*010c*/ 	.word	index@(.nv.constant0._ZN2at6native49_GLOBAL__N__09e94e3a_16_AveragePool3d_cu_a8eae74c29avg_pool3d_cuda_update_outputILi1EN3c108BFloat16EfEEvNS_27GenericPackedTensorAccessorIKT0_Lm4ENS_16DefaultPtrTraitsElEENS5_IS6_Lm4ES8_lEEiiiiiiiibii)
        /*0110*/ 	.short	0x0380
        /*0112*/ 	.short	0x00bc


	//----- nvinfo : EIATTR_SW_WAR
	.align		4
.L_1099:
        /*0114*/ 	.byte	0x04, 0x36
        /*0116*/ 	.short	(.L_1101 - .L_1100)
.L_1100:
        /*0118*/ 	.word	0x00000008
.L_1101:


//--------------------- .nv.info._ZN2at6native49_GLOBAL__N__09e94e3a_16_AveragePool3d_cu_a8eae74c29avg_pool3d_cuda_update_outputIN3c104HalfEfEEvNS_27GenericPackedTensorAccessorIKT_Lm4ENS_16DefaultPtrTraitsElEENS5_IS6_Lm4ES8_lEEiiiiiiiiibii --------------------------
	.section	.nv.info._ZN2at6native49_GLOBAL__N__09e94e3a_16_AveragePool3d_cu_a8eae74c29avg_pool3d_cuda_update_outputIN3c104HalfEfEEvNS_27GenericPackedTensorAccessorIKT_Lm4ENS_16DefaultPtrTraitsElEENS5_IS6_Lm4ES8_lEEiiiiiiiiibii,"",@"SHT_CUDA_INFO"
	.sectionflags	@""
	.align	4


	//----- nvinfo : EIATTR_CUDA_API_VERSION
	.align		4
        /*0000*/ 	.byte	0x04, 0x37
        /*0002*/ 	.short	(.L_1103 - .L_1102)
.L_1102:
        /*0004*/ 	.word	0x00000082


	//----- nvinfo : EIATTR_KPARAM_INFO
	.align		4
.L_1103:
        /*0008*/ 	.byte	0x04, 0x17
        /*000a*/ 	.short	(.L_1105 - .L_1104)
.L_1104:
        /*000c*/ 	.word	0x00000000
        /*0010*/ 	.short	0x000d
        /*0012*/ 	.short	0x00bc
        /*0014*/ 	.byte	0x00, 0xf0, 0x11, 0x00


	//----- nvinfo : EIATTR_KPARAM_INFO
	.align		4
.L_1105:
        /*0018*/ 	.byte	0x04, 0x17
        /*001a*/ 	.short	(.L_1107 - .L_1106)
.L_1106:
        /*001c*/ 	.word	0x00000000
        /*0020*/ 	.short	0x000c
        /*0022*/ 	.short	0x00b8
        /*0024*/ 	.byte	0x00, 0xf0, 0x11, 0x00


	//----- nvinfo : EIATTR_KPARAM_INFO
	.align		4
.L_1107:
        /*0028*/ 	.byte	0x04, 0x17
        /*002a*/ 	.short	(.L_1109 - .L_1108)
.L_1108:
        /*002c*/ 	.word	0x00000000
        /*0030*/ 	.short	0x000b
        /*0032*/ 	.short	0x00b4
        /*0034*/ 	.byte	0x00, 0xf0, 0x05, 0x00


	//----- nvinfo : EIATTR_KPARAM_INFO
	.align		4
.L_1109:
        /*0038*/ 	.byte	0x04, 0x17
        /*003a*/ 	.short	(.L_1111 - .L_1110)
.L_1110:
        /*003c*/ 	.word	0x00000000
        /*0040*/ 	.short	0x000a
        /*0042*/ 	.short	0x00b0
        /*0044*/ 	.byte	0x00, 0xf0, 0x11, 0x00


	//----- nvinfo : EIATTR_KPARAM_INFO
	.align		4
.L_1111:
        /*0048*/ 	.byte	0x04, 0x17
        /*004a*/ 	.short	(.L_1113 - .L_1112)
.L_1112:
        /*004c*/ 	.word	0x00000000
        /*0050*/ 	.short	0x0009
        /*0052*/ 	.short	0x00ac
        /*0054*/ 	.byte	0x00, 0xf0, 0x11, 0x00


	//----- nvinfo : EIATTR_KPARAM_INFO
	.align		4
.L_1113:
        /*0058*/ 	.byte	0x04, 0x17
        /*005a*/ 	.short	(.L_1115 - .L_1114)
.L_1114:
        /*005c*/ 	.word	0x00000000
        /*0060*/ 	.short	0x0008
        /*0062*/ 	.short	0x00a8
        /*0064*/ 	.byte	0x00, 0xf0, 0x11, 0x00


	//----- nvinfo : EIATTR_KPARAM_INFO
	.align		4
.L_1115:
        /*0068*/ 	.byte	0x04, 0x17
        /*006a*/ 	.short	(.L_1117 - .L_1116)
.L_1116:
        /*006c*/ 	.word	0x00000000
        /*0070*/ 	.short	0x0007
        /*0072*/ 	.short	0x00a4
        /*0074*/ 	.byte	0x00, 0xf0, 0x11, 0x00


	//----- nvinfo : EIATTR_KPARAM_INFO
	.align		4
.L_1117:
        /*0078*/ 	.byte	0x04, 0x17
        /*007a*/ 	.short	(.L_1119 - .L_1118)
.L_1118:
        /*007c*/ 	.word	0x00000000
        /*0080*/ 	.short	0x0006
        /*0082*/ 	.short	0x00a0
        /*0084*/ 	.byte	0x00, 0xf0, 0x11, 0x00


	//----- nvinfo : EIATTR_KPARAM_INFO
	.align		4
.L_1119:
        /*0088*/ 	.byte	0x04, 0x17
        /*008a*/ 	.short	(.L_1121 - .L_1120)
.L_1120:
        /*008c*/ 	.word	0x00000000
        /*0090*/ 	.short	0x0005
        /*0092*/ 	.short	0x009c
        /*0094*/ 	.byte	0x00, 0xf0, 0x11, 0x00


	//----- nvinfo : EIATTR_KPARAM_INFO
	.align		4
.L_1121:
        /*0098*/ 	.byte	0x04, 0x17
        /*009a*/ 	.short	(.L_1123 - .L_1122)
.L_1122:
        /*009c*/ 	.word	0x00000000
        /*00a0*/ 	.short	0x0004
        /*00a2*/ 	.short	0x0098
        /*00a4*/ 	.byte	0x00, 0xf0, 0x11, 0x00


	//----- nvinfo : EIATTR_KPARAM_INFO
	.align		4
.L_1123:
        /*00a8*/ 	.byte	0x04, 0x17
        /*00aa*/ 	.short	(.L_1125 - .L_1124)
.L_1124:
        /*00ac*/ 	.word	0x00000000
        /*00b0*/ 	.short	0x0003
        /*00b2*/ 	.short	0x0094
        /*00b4*/ 	.byte	0x00, 0xf0, 0x11, 0x00


	//----- nvinfo : EIATTR_KPARAM_INFO
	.align		4
.L_1125:
        /*00b8*/ 	.byte	0x04, 0x17
        /*00ba*/ 	.short	(.L_1127 - .L_1126)
.L_1126:
        /*00bc*/ 	.word	0x00000000
        /*00c0*/ 	.short	0x0002
        /*00c2*/ 	.short	0x0090
        /*00c4*/ 	.byte	0x00, 0xf0, 0x11, 0x00


	//----- nvinfo : EIATTR_KPARAM_INFO
	.align		4
.L_1127:
        /*00c8*/ 	.byte	0x04, 0x17
        /*00ca*/ 	.short	(.L_1129 - .L_1128)
.L_1128:
        /*00cc*/ 	.word	0x00000000
        /*00d0*/ 	.short	0x0001
        /*00d2*/ 	.short	0x0048
        /*00d4*/ 	.byte	0x00, 0xf0, 0x21, 0x01


	//----- nvinfo : EIATTR_KPARAM_INFO
	.align		4
.L_1129:
        /*00d8*/ 	.byte	0x04, 0x17
        /*00da*/ 	.short	(.L_1131 - .L_1130)
.L_1130:
        /*00dc*/ 	.word	0x00000000
        /*00e0*/ 	.short	0x0000
        /*00e2*/ 	.short	0x0000
        /*00e4*/ 	.byte	0x00, 0xf0, 0x21, 0x01


	//----- nvinfo : EIATTR_SPARSE_MMA_MASK
	.align		4
.L_1131:
        /*00e8*/ 	.byte	0x03, 0x50
        /*00ea*/ 	.short	0x0000


	//----- nvinfo : EIATTR_MAXREG_COUNT
	.align		4
        /*00ec*/ 	.byte	0x03, 0x1b
        /*00ee*/ 	.short	0x00ff


	//----- nvinfo : EIATTR_MERCURY_ISA_VERSION
	.align		4
        /*00f0*/ 	.byte	0x03, 0x5f
        /*00f2*/ 	.short	0x0101


	//----- nvinfo : EIATTR_VRC_CTA_INIT_COUNT
	.align		4
        /*00f4*/ 	.byte	0x02, 0x4a
	.zero		1
	.zero		1


	//----- nvinfo : EIATTR_EXIT_INSTR_OFFSETS
	.align		4
        /*00f8*/ 	.byte	0x04, 0x1c
        /*00fa*/ 	.short	(.L_1133 - .L_1132)


	//   ....[0]....
.L_1132:
        /*00fc*/ 	.word	0x000002f0


	//   ....[1]....
        /*0100*/ 	.word	0x00000340


	//   ....[2]....
        /*0104*/ 	.word	0x00000660


	//   ....[3]....
        /*0108*/ 	.word	0x00001ba0


	//----- nvinfo : EIATTR_CRS_STACK_SIZE
	.align		4
.L_1133:
        /*010c*/ 	.byte	0x04, 0x1e
        /*010e*/ 	.short	(.L_1135 - .L_1134)
.L_1134:
        /*0110*/ 	.word	0x00000000


	//----- nvinfo : EIATTR_CBANK_PARAM_SIZE
	.align		4
.L_1135:
        /*0114*/ 	.byte	0x03, 0x19
        /*0116*/ 	.short	0x00c0


	//----- nvinfo : EIATTR_PARAM_CBANK
	.align		4
        /*0118*/ 	.byte	0x04, 0x0a
        /*011a*/ 	.short	(.L_1137 - .L_1136)
	.align		4
.L_1136:
        /*011c*/ 	.word	index@(.nv.constant0._ZN2at6native49_GLOBAL__N__09e94e3a_16_AveragePool3d_cu_a8eae74c29avg_pool3d_cuda_update_outputIN3c104HalfEfEEvNS_27GenericPackedTensorAccessorIKT_Lm4ENS_16DefaultPtrTraitsElEENS5_IS6_Lm4ES8_lEEiiiiiiiiibii)
        /*0120*/ 	.short	0x0380
        /*0122*/ 	.short	0x00c0


	//----- nvinfo : EIATTR_SW_WAR
	.align		4
.L_1137:
        /*0124*/ 	.byte	0x04, 0x36
        /*0126*/ 	.short	(.L_1139 - .L_1138)
.L_1138:
        /*0128*/ 	.word	0x00000008
.L_1139:


//--------------------- .nv.info._ZN2at6native49_GLOBAL__N__09e94e3a_16_AveragePool3d_cu_a8eae74c29avg_pool3d_cuda_update_outputILi7EN3c104HalfEfEEvNS_27GenericPackedTensorAccessorIKT0_Lm4ENS_16DefaultPtrTraitsElEENS5_IS6_Lm4ES8_lEEiiiiiiiibii --------------------------
	.section	.nv.info._ZN2at6native49_GLOBAL__N__09e94e3a_16_AveragePool3d_cu_a8eae74c29avg_pool3d_cuda_update_outputILi7EN3c104HalfEfEEvNS_27GenericPackedTensorAccessorIKT0_Lm4ENS_16DefaultPtrTraitsElEENS5_IS6_Lm4ES8_lEEiiiiiiiibii,"",@"SHT_CUDA_INFO"
	.sectionflags	@""
	.align	4


	//----- nvinfo : EIATTR_CUDA_API_VERSION
	.align		4
        /*0000*/ 	.byte	0x04, 0x37
        /*0002*/ 	.short	(.L_1141 - .L_1140)
.L_1140:
        /*0004*/ 	.word	0x00000082


	//----- nvinfo : EIATTR_KPARAM_INFO
	.align		4
.L_1141:
        /*0008*/ 	.byte	0x04, 0x17
        /*000a*/ 	.short	(.L_1143 - .L_1142)
.L_1142:
        /*000c*/ 	.word	0x00000000
        /*0010*/ 	.short	0x000c
        /*0012*/ 	.short	0x00b8
        /*0014*/ 	.byte	0x00, 0xf0, 0x11, 0x00


	//----- nvinfo : EIATTR_KPARAM_INFO
	.align		4
.L_1143:
        /*0018*/ 	.byte	0x04, 0x17
        /*001a*/ 	.short	(.L_1145 - .L_1144)
.L_1144:
        /*001c*/ 	.word	0x00000000
        /*0020*/ 	.short	0x000b
        /*0022*/ 	.short	0x00b4
        /*0024*/ 	.byte	0x00, 0xf0, 0x11, 0x00


	//----- nvinfo : EIATTR_KPARAM_INFO
	.align		4
.L_1145:
        /*0028*/ 	.byte	0x04, 0x17
        /*002a*/ 	.short	(.L_1147 - .L_1146)
.L_1146:
        /*002c*/ 	.word	0x00000000
        /*0030*/ 	.short	0x000a
        /*0032*/ 	.short	0x00b0
        /*0034*/ 	.byte	0x00, 0xf0, 0x05, 0x00


	//----- nvinfo : EIATTR_KPARAM_INFO
	.align		4
.L_1147:
        /*0038*/ 	.byte	0x04, 0x17
        /*003a*/ 	.short	(.L_1149 - .L_1148)
.L_1148:
        /*003c*/ 	.word	0x00000000
        /*0040*/ 	.short	0x0009
        /*0042*/ 	.short	0x00ac
        /*0044*/ 	.byte	0x00, 0xf0, 0x11, 0x00


	//----- nvinfo : EIATTR_KPARAM_INFO
	.align		4
.L_1149:
        /*0048*/ 	.byte	0x04, 0x17
        /*004a*/ 	.short	(.L_1151 - .L_1150)
.L_1150:
        /*004c*/ 	.word	0x00000000
        /*0050*/ 	.short	0x0008
        /*0052*/ 	.short	0x00a8
        /*0054*/ 	.byte	0x00, 0xf0, 0x11, 0x00


	//----- nvinfo : EIATTR_KPARAM_INFO
	.align		4
.L_1151:
        /*0058*/ 	.byte	0x04, 0x17
        /*005a*/ 	.short	(.L_1153 - .L_1152)
.L_1152:
        /*005c*/ 	.word	0x00000000
        /*0060*/ 	.short	0x0007
        /*0062*/ 	.short	0x00a4
        /*0064*/ 	.byte	0x00, 0xf0, 0x11, 0x00


	//----- nvinfo : EIATTR_KPARAM_INFO
	.align		4
.L_1153:
        /*0068*/ 	.byte	0x04, 0x17
        /*006a*/ 	.short	(.L_1155 - .L_1154)
.L_1154:
        /*006c*/ 	.word	0x00000000
        /*0070*/ 	.short	0x0006
        /*0072*/ 	.short	0x00a0
        /*0074*/ 	.byte	0x00, 0xf0, 0x11, 0x00


	//----- nvinfo : EIATTR_KPARAM_INFO
	.align		4
.L_1155:
        /*0078*/ 	.byte	0x04, 0x17
        /*007a*/ 	.short	(.L_1157 - .L_1156)
.L_1156:
        /*007c*/ 	.word	0x00000000
        /*0080*/ 	.short	0x0005
        /*0082*/ 	.short	0x009c
        /*0084*/ 	.byte	0x00, 0xf0, 0x11, 0x00


	//----- nvinfo : EIATTR_KPARAM_INFO
	.align		4
.L_1157:
        /*0088*/ 	.byte	0x04, 0x17
        /*008a*/ 	.short	(.L_1159 - .L_1158)
.L_1158:
        /*008c*/ 	.word	0x00000000
        /*0090*/ 	.short	0x0004
        /*0092*/ 	.short	0x0098
        /*0094*/ 	.byte	0x00, 0xf0, 0x11, 0x00


	//----- nvinfo : EIATTR_KPARAM_INFO
	.align		4
.L_1159:
        /*0098*/ 	.byte	0x04, 0x17
        /*009a*/ 	.short	(.L_1161 - .L_1160)
.L_1160:
        /*009c*/ 	.word	0x00000000
        /*00a0*/ 	.short	0x0003
        /*00a2*/ 	.short	0x0094
        /*00a4*/ 	.byte	0x00, 0xf0, 0x11, 0x00


	//----- nvinfo : EIATTR_KPARAM_INFO
	.align		4
.L_1161:
        /*00a8*/ 	.byte	0x04, 0x17
        /*00aa*/ 	.short	(.L_1163 - .L_1162)
.L_1162:
        /*00ac*/ 	.word	0x00000000
        /*00b0*/ 	.short	0x0002
        /*00b2*/ 	.short	0x0090
        /*00b4*/ 	.byte	0x00, 0xf0, 0x11, 0x00


	//----- nvinfo : EIATTR_KPARAM_INFO
	.align		4
.L_1163:
        /*00b8*/ 	.byte	0x04, 0x17
        /*00ba*/ 	.short	(.L_1165 - .L_1164)
.L_1164:
        /*00bc*/ 	.word	0x00000000
        /*00c0*/ 	.short	0x0001
        /*00c2*/ 	.short	0x0048
        /*00c4*/ 	.byte	0x00, 0xf0, 0x21, 0x01


	//----- nvinfo : EIATTR_KPARAM_INFO
	.align		4
.L_1165:
        /*00c8*/ 	.byte	0x04, 0x17
        /*00ca*/ 	.short	(.L_1167 - .L_1166)
.L_1166:
        /*00cc*/ 	.word	0x00000000
        /*00d0*/ 	.short	0x0000
        /*00d2*/ 	.short	0x0000
        /*00d4*/ 	.byte	0x00, 0xf0, 0x21, 0x01


	//----- nvinfo : EIATTR_SPARSE_MMA_MASK
	.align		4
.L_1167:
        /*00d8*/ 	.byte	0x03, 0x50
        /*00da*/ 	.short	0x0000


	//----- nvinfo : EIATTR_MAXREG_COUNT
	.align		4
        /*00dc*/ 	.byte	0x03, 0x1b
        /*00de*/ 	.short	0x00ff


	//----- nvinfo : EIATTR_MERCURY_ISA_VERSION
	.align		4
        /*00e0*/ 	.byte	0x03, 0x5f
        /*00e2*/ 	.short	0x0101


	//----- nvinfo : EIATTR_VRC_CTA_INIT_COUNT
	.align		4
        /*00e4*/ 	.byte	0x02, 0x4a
	.zero		1
	.zero		1


	//----- nvinfo : EIATTR_EXIT_INSTR_OFFSETS
	.align		4
        /*00e8*/ 	.byte	0x04, 0x1c
        /*00ea*/ 	.short	(.L_1169 - .L_1168)


	//   ....[0]....
.L_1168:
        /*00ec*/ 	.word	0x000002f0


	//   ....[1]....
        /*00f0*/ 	.word	0x00000340


	//   ....[2]....
        /*00f4*/ 	.word	0x00000650


	//   ....[3]....
        /*00f8*/ 	.word	0x00001b70


	//----- nvinfo : EIATTR_CRS_STACK_SIZE
	.align		4
.L_1169:
        /*00fc*/ 	.byte	0x04, 0x1e
        /*00fe*/ 	.short	(.L_1171 - .L_1170)
.L_1170:
        /*0100*/ 	.word	0x00000000


	//----- nvinfo : EIATTR_CBANK_PARAM_SIZE
	.align		4
.L_1171:
        /*0104*/ 	.byte	0x03, 0x19
        /*0106*/ 	.short	0x00bc


	//----- nvinfo : EIATTR_PARAM_CBANK
	.align		4
        /*0108*/ 	.byte	0x04, 0x0a
        /*010a*/ 	.short	(.L_1173 - .L_1172)
	.align		4
.L_1172:
        /*010c*/ 	.word	index@(.nv.constant0._ZN2at6native49_GLOBAL__N__09e94e3a_16_AveragePool3d_cu_a8eae74c29avg_pool3d_cuda_update_outputILi7EN3c104HalfEfEEvNS_27GenericPackedTensorAccessorIKT0_Lm4ENS_16DefaultPtrTraitsElEENS5_IS6_Lm4ES8_lEEiiiiiiiibii)
        /*0110*/ 	.short	0x0380
        /*0112*/ 	.short	0x00bc


	//----- nvinfo : EIATTR_SW_WAR
	.align		4
.L_1173:
        /*0114*/ 	.byte	0x04, 0x36
        /*0116*/ 	.short	(.L_1175 - .L_1174)
.L_1174:
        /*0118*/ 	.word	0x00000008
.L_1175:


//--------------------- .nv.info._ZN2at6native49_GLOBAL__N__09e94e3a_16_AveragePool3d_cu_a8eae74c29avg_pool3d_cuda_update_outputILi6EN3c104HalfEfEEvNS_27GenericPackedTensorAccessorIKT0_Lm4ENS_16DefaultPtrTraitsElEENS5_IS6_Lm4ES8_lEEiiiiiiiibii --------------------------
	.section	.nv.info._ZN2at6native49_GLOBAL__N__09e94e3a_16_AveragePool3d_cu_a8eae74c29avg_pool3d_cuda_update_outputILi6EN3c104HalfEfEEvNS_27GenericPackedTensorAccessorIKT0_Lm4ENS_16DefaultPtrTraitsElEENS5_IS6_Lm4ES8_lEEiiiiiiiibii,"",@"SHT_CUDA_INFO"
	.sectionflags	@""
	.align	4


	//----- nvinfo : EIATTR_CUDA_API_VERSION
	.align		4
        /*0000*/ 	.byte	0x04, 0x37
        /*0002*/ 	.short	(.L_1177 - .L_1176)
.L_1176:
        /*0004*/ 	.word	0x00000082


	//----- nvinfo : EIATTR_KPARAM_INFO
	.align		4
.L_1177:
        /*0008*/ 	.byte	0x04, 0x17
        /*000a*/ 	.short	(.L_1179 - .L_1178)
.L_1178:
        /*000c*/ 	.word	0x00000000
        /*0010*/ 	.short	0x000c
        /*0012*/ 	.short	0x00b8
        /*0014*/ 	.byte	0x00, 0xf0, 0x11, 0x00


	//----- nvinfo : EIATTR_KPARAM_INFO
	.align		4
.L_1179:
        /*0018*/ 	.byte	0x04, 0x17
        /*001a*/ 	.short	(.L_1181 - .L_1180)
.L_1180:
        /*001c*/ 	.word	0x00000000
        /*0020*/ 	.short	0x000b
        /*0022*/ 	.short	0x00b4
        /*0024*/ 	.byte	0x00, 0xf0, 0x11, 0x00


	//----- nvinfo : EIATTR_KPARAM_INFO
	.align		4
.L_1181:
        /*0028*/ 	.byte	0x04, 0x17
        /*002a*/ 	.short	(.L_1183 - .L_1182)
.L_1182:
        /*002c*/ 	.word	0x00000000
        /*0030*/ 	.short	0x000a
        /*0032*/ 	.short	0x00b0
        /*0034*/ 	.byte	0x00, 0xf0, 0x05, 0x00


	//----- nvinfo : EIATTR_KPARAM_INFO
	.align		4
.L_1183:
        /*0038*/ 	.byte	0x04, 0x17
        /*003a*/ 	.short	(.L_1185 - .L_1184)
.L_1184:
        /*003c*/ 	.word	0x00000000
        /*0040*/ 	.short	0x0009
        /*0042*/ 	.short	0x00ac
        /*0044*/ 	.byte	0x00, 0xf0, 0x11, 0x00


	//----- nvinfo : EIATTR_KPARAM_INFO
	.align		4
.L_1185:
        /*0048*/ 	.byte	0x04, 0x17
        /*004a*/ 	.short	(.L_1187 - .L_1186)
.L_1186:
        /*004c*/ 	.word	0x00000000
        /*0050*/ 	.short	0x0008
        /*0052*/ 	.short	0x00a8
        /*0054*/ 	.byte	0x00, 0xf0, 0x11, 0x00


	//----- nvinfo : EIATTR_KPARAM_INFO
	.align		4
.L_1187:
        /*0058*/ 	.byte	0x04, 0x17
        /*005a*/ 	.short	(.L_1189 - .L_1188)
.L_1188:
        /*005c*/ 	.word	0x00000000
        /*0060*/ 	.short	0x0007
        /*0062*/ 	.short	0x00a4
        /*0064*/ 	.byte	0x00, 0xf0, 0x11, 0x00


	//----- nvinfo : EIATTR_KPARAM_INFO
	.align		4
.L_1189:
        /*0068*/ 	.byte	0x04, 0x17
        /*006a*/ 	.short	(.L_1191 - .L_1190)
.L_1190:
        /*006c*/ 	.word	0x00000000
        /*0070*/ 	.short	0x0006
        /*0072*/ 	.short	0x00a0
        /*0074*/ 	.byte	0x00, 0xf0, 0x11, 0x00


	//----- nvinfo : EIATTR_KPARAM_INFO
	.align		4
.L_1191:
        /*0078*/ 	.byte	0x04, 0x17
        /*007a*/ 	.short	(.L_1193 - .L_1192)
.L_1192:
        /*007c*/ 	.word	0x00000000
        /*0080*/ 	.short	0x0005
        /*0082*/ 	.short	0x009c
        /*0084*/ 	.byte	0x00, 0xf0, 0x11, 0x00


	//----- nvinfo : EIATTR_KPARAM_INFO
	.align		4
.L_1193:
        /*0088*/ 	.byte	0x04, 0x17
        /*008a*/ 	.short	(.L_1195 - .L_1194)
.L_1194:
        /*008c*/ 	.word	0x00000000
        /*0090*/ 	.short	0x0004
        /*0092*/ 	.short	0x0098
        /*0094*/ 	.byte	0x00, 0xf0, 0x11, 0x00


	//----- nvinfo : EIATTR_KPARAM_INFO
	.align		4
.L_1195:
        /*0098*/ 	.byte	0x04, 0x17
        /*009a*/ 	.short	(.L_1197 - .L_1196)
.L_1196:
        /*009c*/ 	.word	0x00000000
        /*00a0*/ 	.short	0x0003
        /*00a2*/ 	.short	0x0094
        /*00a4*/ 	.byte	0x00, 0xf0, 0x11, 0x00


	//----- nvinfo : EIATTR_KPARAM_INFO
	.align		4
.L_1197:
        /*00a8*/ 	.byte	0x04, 0x17
        /*00aa*/ 	.short	(.L_1199 - .L_1198)
.L_1198:
        /*00ac*/ 	.word	0x00000000
        /*00b0*/ 	.short	0x0002
        /*00b2*/ 	.short	0x0090
        /*00b4*/ 	.byte	0x00, 0xf0, 0x11, 0x00


	//----- nvinfo : EIATTR_KPARAM_INFO
	.align		4
.L_1199:
        /*00b8*/ 	.byte	0x04, 0x17
        /*00ba*/ 	.short	(.L_1201 - .L_1200)
.L_1200:
        /*00bc*/ 	.word	0x00000000
        /*00c0*/ 	.short	0x0001
        /*00c2*/ 	.short	0x0048
        /*00c4*/ 	.byte	0x00, 0xf0, 0x21, 0x01


	//----- nvinfo : EIATTR_KPARAM_INFO
	.align		4
.L_1201:
        /*00c8*/ 	.byte	0x04, 0x17
        /*00ca*/ 	.short	(.L_1203 - .L_1202)
.L_1202:
        /*00cc*/ 	.word	0x00000000
        /*00d0*/ 	.short	0x0000
        /*00d2*/ 	.short	0x0000
        /*00d4*/ 	.byte	0x00, 0xf0, 0x21, 0x01


	//----- nvinfo : EIATTR_SPARSE_MMA_MASK
	.align		4
.L_1203:
        /*00d8*/ 	.byte	0x03, 0x50
        /*00da*/ 	.short	0x0000


	//----- nvinfo : EIATTR_MAXREG_COUNT
	.align		4
        /*00dc*/ 	.byte	0x03, 0x1b
        /*00de*/ 	.short	0x00ff


	//----- nvinfo : EIATTR_MERCURY_ISA_VERSION
	.align		4
        /*00e0*/ 	.byte	0x03, 0x5f
        /*00e2*/ 	.short	0x0101


	//----- nvinfo : EIATTR_VRC_CTA_INIT_COUNT
	.align		4
        /*00e4*/ 	.byte	0x02, 0x4a
	.zero		1
	.zero		1


	//----- nvinfo : EIATTR_EXIT_INSTR_OFFSETS
	.align		4
        /*00e8*/ 	.byte	0x04, 0x1c
        /*00ea*/ 	.short	(.L_1205 - .L_1204)


	//   ....[0]....
.L_1204:
        /*00ec*/ 	.word	0x000002f0


	//   ....[1]....
        /*00f0*/ 	.word	0x00000340


	//   ....[2]....
        /*00f4*/ 	.word	0x00000650


	//   ....[3]....
        /*00f8*/ 	.word	0x00001b70


	//----- nvinfo : EIATTR_CRS_STACK_SIZE
	.align		4
.L_1205:
        /*00fc*/ 	.byte	0x04, 0x1e
        /*00fe*/ 	.short	(.L_1207 - .L_1206)
.L_1206:
        /*0100*/ 	.word	0x00000000


	//----- nvinfo : EIATTR_CBANK_PARAM_SIZE
	.align		4
.L_1207:
        /*0104*/ 	.byte	0x03, 0x19
        /*0106*/ 	.short	0x00bc


	//----- nvinfo : EIATTR_PARAM_CBANK
	.align		4
        /*0108*/ 	.byte	0x04, 0x0a
        /*010a*/ 	.short	(.L_1209 - .L_1208)
	.align		4
.L_1208:
        /*010c*/ 	.word	index@(.nv.constant0._ZN2at6native49_GLOBAL__N__09e94e3a_16_AveragePool3d_cu_a8eae74c29avg_pool3d_cuda_update_outputILi6EN3c104HalfEfEEvNS_27GenericPackedTensorAccessorIKT0_Lm4ENS_16DefaultPtrTraitsElEENS5_IS6_Lm4ES8_lEEiiiiiiiibii)
        /*0110*/ 	.short	0x0380
        /*0112*/ 	.short	0x00bc


	//----- nvinfo : EIATTR_SW_WAR
	.align		4
.L_1209:
        /*0114*/ 	.byte	0x04, 0x36
        /*0116*/ 	.short	(.L_1211 - .L_1210)
.L_1210:
        /*0118*/ 	.word	0x00000008
.L_1211:


//--------------------- .nv.info._ZN2at6native49_GLOBAL__N__09e94e3a_16_AveragePool3d_cu_a8eae74c29avg_pool3d_cuda_update_outputILi5EN3c104HalfEfEEvNS_27GenericPackedTensorAccessorIKT0_Lm4ENS_16DefaultPtrTraitsElEENS5_IS6_Lm4ES8_lEEiiiiiiiibii --------------------------
	.section	.nv.info._ZN2at6native49_GLOBAL__N__09e94e3a_16_AveragePool3d_cu_a8eae74c29avg_pool3d_cuda_update_outputILi5EN3c104HalfEfEEvNS_27GenericPackedTensorAccessorIKT0_Lm4ENS_16DefaultPtrTraitsElEENS5_IS6_Lm4ES8_lEEiiiiiiiibii,"",@"SHT_CUDA_INFO"
	.sectionflags	@""
	.align	4


	//----- nvinfo : EIATTR_CUDA_API_VERSION
	.align		4
        /*0000*/ 	.byte	0x04, 0x37
        /*0002*/ 	.short	(.L_1213 - .L_1212)
.L_1212:
        /*0004*/ 	.word	0x00000082


	//----- nvinfo : EIATTR_KPARAM_INFO
	.align		4
.L_1213:
        /*0008*/ 	.byte	0x04, 0x17
        /*000a*/ 	.short	(.L_1215 - .L_1214)
.L_1214:
        /*000c*/ 	.word	0x00000000
        /*0010*/ 	.short	0x000c
        /*0012*/ 	.short	0x00b8
        /*0014*/ 	.byte	0x00, 0xf0, 0x11, 0x00


	//----- nvinfo : EIATTR_KPARAM_INFO
	.align		4
.L_1215:
        /*0018*/ 	.byte	0x04, 0x17
        /*001a*/ 	.short	(.L_1217 - .L_1216)
.L_1216:
        /*001c*/ 	.word	0x00000000
        /*0020*/ 	.short	0x000b
        /*0022*/ 	.short	0x00b4
        /*0024*/ 	.byte	0x00, 0xf0, 0x11, 0x00


	//----- nvinfo : EIATTR_KPARAM_INFO
	.align		4
.L_1217:
        /*0028*/ 	.byte	0x04, 0x17
        /*002a*/ 	.short	(.L_1219 - .L_1218)
.L_1218:
        /*002c*/ 	.word	0x00000000
        /*0030*/ 	.short	0x000a
        /*0032*/ 	.short	0x00b0
        /*0034*/ 	.byte	0x00, 0xf0, 0x05, 0x00


	//----- nvinfo : EIATTR_KPARAM_INFO
	.align		4
.L_1219:
        /*0038*/ 	.byte	0x04, 0x17
        /*003a*/ 	.short	(.L_1221 - .L_1220)
.L_1220:
        /*003c*/ 	.word	0x00000000
        /*0040*/ 	.short	0x0009
        /*0042*/ 	.short	0x00ac
        /*0044*/ 	.byte	0x00, 0xf0, 0x11, 0x00


	//----- nvinfo : EIATTR_KPARAM_INFO
	.align		4
.L_1221:
        /*0048*/ 	.byte	0x04, 0x17
        /*004a*/ 	.short	(.L_1223 - .L_1222)
.L_1222:
        /*004c*/ 	.word	0x00000000
        /*0050*/ 	.short	0x0008
        /*0052*/ 	.short	0x00a8
        /*0054*/ 	.byte	0x00, 0xf0, 0x11, 0x00


	//----- nvinfo : EIATTR_KPARAM_INFO
	.align		4
.L_1223:
        /*0058*/ 	.byte	0x04, 0x17
        /*005a*/ 	.short	(.L_1225 - .L_1224)
.L_1224:
        /*005c*/ 	.word	0x00000000
        /*0060*/ 	.short	0x0007
        /*0062*/ 	.short	0x00a4
        /*0064*/ 	.byte	0x00, 0xf0, 0x11, 0x00


	//----- nvinfo : EIATTR_KPARAM_INFO
	.align		4
.L_1225:
        /*0068*/ 	.byte	0x04, 0x17
        /*006a*/ 	.short	(.L_1227 - .L_1226)
.L_1226:
        /*006c*/ 	.word	0x00000000
        /*0070*/ 	.short	0x0006
        /*0072*/ 	.short	0x00a0
        /*0074*/ 	.byte	0x00, 0xf0, 0x11, 0x00


	//----- nvinfo : EIATTR_KPARAM_INFO
	.align		4
.L_1227:
        /*0078*/ 	.byte	0x04, 0x17
        /*007a*/ 	.short	(.L_1229 - .L_1228)
.L_1228:
        /*007c*/ 	.word	0x00000000
        /*0080*/ 	.short	0x0005
        /*0082*/ 	.short	0x009c
        /*0084*/ 	.byte	0x00, 0xf0, 0x11, 0x00


	//----- nvinfo : EIATTR_KPARAM_INFO
	.align		4
.L_1229:
        /*0088*/ 	.byte	0x04, 0x17
        /*008a*/ 	.short	(.L_1231 - .L_1230)
.L_1230:
        /*008c*/ 	.word	0x00000000
        /*0090*/ 	.short	0x0004
        /*0092*/ 	.short	0x0098
        /*0094*/ 	.byte	0x00, 0xf0, 0x11, 0x00


	//----- nvinfo : EIATTR_KPARAM_INFO
	.align		4
.L_1231:
        /*0098*/ 	.byte	0x04, 0x17
        /*009a*/ 	.short	(.L_1233 - .L_1232)
.L_1232:
        /*009c*/ 	.word	0x00000000
        /*00a0*/ 	.short	0x0003
        /*00a2*/ 	.short	0x0094
        /*00a4*/ 	.byte	0x00, 0xf0, 0x11, 0x00


	//----- nvinfo : EIATTR_KPARAM_INFO
	.align		4
.L_1233:
        /*00a8*/ 	.byte	0x04, 0x17
        /*00aa*/ 	.short	(.L_1235 - .L_1234)
.L_1234:
        /*00ac*/ 	.word	0x00000000
        /*00b0*/ 	.short	0x0002
        /*00b2*/ 	.short	0x0090
        /*00b4*/ 	.byte	0x00, 0xf0, 0x11, 0x00


	//----- nvinfo : EIATTR_KPARAM_INFO
	.align		4
.L_1235:
        /*00b8*/ 	.byte	0x04, 0x17
        /*00ba*/ 	.short	(.L_1237 - .L_1236)
.L_1236:
        /*00bc*/ 	.word	0x00000000
        /*00c0*/ 	.short	0x0001
        /*00c2*/ 	.short	0x0048
        /*00c4*/ 	.byte	0x00, 0xf0, 0x21, 0x01


	//----- nvinfo : EIATTR_KPARAM_INFO
	.align		4
.L_1237:
        /*00c8*/ 	.byte	0x04, 0x17
        /*00ca*/ 	.short	(.L_1239 - .L_1238)
.L_1238:
        /*00cc*/ 	.word	0x00000000
        /*00d0*/ 	.short	0x0000
        /*00d2*/ 	.short	0x0000
        /*00d4*/ 	.byte	0x00, 0xf0, 0x21, 0x01


	//----- nvinfo : EIATTR_SPARSE_MMA_MASK
	.align		4
.L_1239:
        /*00d8*/ 	.byte	0x03, 0x50
        /*00da*/ 	.short	0x0000


	//----- nvinfo : EIATTR_MAXREG_COUNT
	.align		4
        /*00dc*/ 	.byte	0x03, 0x1b
        /*00de*/ 	.short	0x00ff


	//----- nvinfo : EIATTR_MERCURY_ISA_VERSION
	.align		4
        /*00e0*/ 	.byte	0x03, 0x5f
        /*00e2*/ 	.short	0x0101


	//----- nvinfo : EIATTR_VRC_CTA_INIT_COUNT
	.align		4
        /*00e4*/ 	.byte	0x02, 0x4a
	.zero		1
	.zero		1


	//----- nvinfo : EIATTR_EXIT_INSTR_OFFSETS
	.align		4
        /*00e8*/ 	.byte	0x04, 0x1c
        /*00ea*/ 	.short	(.L_1241 - .L_1240)


	//   ....[0]....
.L_1240:
        /*00ec*/ 	.word	0x000002f0


	//   ....[1]....
        /*00f0*/ 	.word	0x00000340


	//   ....[2]....
        /*00f4*/ 	.word	0x00000650


	//   ....[3]....
        /*00f8*/ 	.word	0x00001b70


	//----- nvinfo : EIATTR_CRS_STACK_SIZE
	.align		4
.L_1241:
        /*00fc*/ 	.byte	0x04, 0x1e
        /*00fe*/ 	.short	(.L_1243 - .L_1242)
.L_1242:
        /*0100*/ 	.word	0x00000000


	//----- nvinfo : EIATTR_CBANK_PARAM_SIZE
	.align		4
.L_1243:
        /*0104*/ 	.byte	0x03, 0x19
        /*0106*/ 	.short	0x00bc


	//----- nvinfo : EIATTR_PARAM_CBANK
	.align		4
        /*0108*/ 	.byte	0x04, 0x0a
        /*010a*/ 	.short	(.L_1245 - .L_1244)
	.align		4
.L_1244:
        /*010c*/ 	.word	index@(.nv.constant0._ZN2at6native49_GLOBAL__N__09e94e3a_16_AveragePool3d_cu_a8eae74c29avg_pool3d_cuda_update_outputILi5EN3c104HalfEfEEvNS_27GenericPackedTensorAccessorIKT0_Lm4ENS_16DefaultPtrTraitsElEENS5_IS6_Lm4ES8_lEEiiiiiiiibii)
        /*0110*/ 	.short	0x0380
        /*0112*/ 	.short	0x00bc


	//----- nvinfo : EIATTR_SW_WAR
	.align		4
.L_1245:
        /*0114*/ 	.byte	0x04, 0x36
        /*0116*/ 	.short	(.L_1247 - .L_1246)
.L_1246:
        /*0118*/ 	.word	0x00000008
.L_1247:


//--------------------- .nv.info._ZN2at6native49_GLOBAL__N__09e94e3a_16_AveragePool3d_cu_a8eae74c29avg_pool3d_cuda_update_outputILi4EN3c104HalfEfEEvNS_27GenericPackedTensorAccessorIKT0_Lm4ENS_16DefaultPtrTraitsElEENS5_IS6_Lm4ES8_lEEiiiiiiiibii --------------------------
	.section	.nv.info._ZN2at6native49_GLOBAL__N__09e94e3a_16_AveragePool3d_cu_a8eae74c29avg_pool3d_cuda_update_outputILi4EN3c104HalfEfEEvNS_27GenericPackedTensorAccessorIKT0_Lm4ENS_16DefaultPtrTraitsElEENS5_IS6_Lm4ES8_lEEiiiiiiiibii,"",@"SHT_CUDA_INFO"
	.sectionflags	@""
	.align	4


	//----- nvinfo : EIATTR_CUDA_API_VERSION
	.align		4
        /*0000*/ 	.byte	0x04, 0x37
        /*0002*/ 	.short	(.L_1249 - .L_1248)
.L_1248:
        /*0004*/ 	.word	0x00000082


	//----- nvinfo : EIATTR_KPARAM_INFO
	.align		4
.L_1249:
        /*0008*/ 	.byte	0x04, 0x17
        /*000a*/ 	.short	(.L_1251 - .L_1250)
.L_1250:
        /*000c*/ 	.word	0x00000000
        /*0010*/ 	.short	0x000c
        /*0012*/ 	.short	0x00b8
        /*0014*/ 	.byte	0x00, 0xf0, 0x11, 0x00


	//----- nvinfo : EIATTR_KPARAM_INFO
	.align		4
.L_1251:
        /*0018*/ 	.byte	0x04, 0x17
        /*001a*/ 	.short	(.L_1253 - .L_1252)
.L_1252:
        /*001c*/ 	.word	0x00000000
        /*0020*/ 	.short	0x000b
        /*0022*/ 	.short	0x00b4
        /*0024*/ 	.byte	0x00, 0xf0, 0x11, 0x00


	//----- nvinfo : EIATTR_KPARAM_INFO
	.align		4
.L_1253:
        /*0028*/ 	.byte	0x04, 0x17
        /*002a*/ 	.short	(.L_1255 - .L_1254)
.L_1254:
        /*002c*/ 	.word	0x00000000
        /*0030*/ 	.short	0x000a
        /*0032*/ 	.short	0x00b0
        /*0034*/ 	.byte	0x00, 0xf0, 0x05, 0x00


	//----- nvinfo : EIATTR_KPARAM_INFO
	.align		4
.L_1255:
        /*0038*/ 	.byte	0x04, 0x17
        /*003a*/ 	.short	(.L_1257 - .L_1256)
.L_1256:
        /*003c*/ 	.word	0x00000000
        /*0040*/ 	.short	0x0009
        /*0042*/ 	.short	0x00ac
        /*0044*/ 	.byte	0x00, 0xf0, 0x11, 0x00


	//----- nvinfo : EIATTR_KPARAM_INFO
	.align		4
.L_1257:
        /*0048*/ 	.byte	0x04, 0x17
        /*004a*/ 	.short	(.L_1259 - .L_1258)
.L_1258:
        /*004c*/ 	.word	0x00000000
        /*0050*/ 	.short	0x0008
        /*0052*/ 	.short	0x00a8
        /*0054*/ 	.byte	0x00, 0xf0, 0x11, 0x00


	//----- nvinfo : EIATTR_KPARAM_INFO
	.align		4
.L_1259:
        /*0058*/ 	.byte	0x04, 0x17
        /*005a*/ 	.short	(.L_1261 - .L_1260)
.L_1260:
        /*005c*/ 	.word	0x00000000
        /*0060*/ 	.short	0x0007
        /*0062*/ 	.short	0x00a4
        /*0064*/ 	.byte	0x00, 0xf0, 0x11, 0x00


	//----- nvinfo : EIATTR_KPARAM_INFO
	.align		4
.L_1261:
        /*0068*/ 	.byte	0x04, 0x17
        /*006a*/ 	.short	(.L_1263 - .L_1262)
.L_1262:
        /*006c*/ 	.word	0x00000000
        /*0070*/ 	.short	0x0006
        /*0072*/ 	.short	0x00a0
        /*0074*/ 	.byte	0x00, 0xf0, 0x11, 0x00


	//----- nvinfo : EIATTR_KPARAM_INFO
	.align		4
.L_1263:
        /*0078*/ 	.byte	0x04, 0x17
        /*007a*/ 	.short	(.L_1265 - .L_1264)
.L_1264:
        /*007c*/ 	.word	0x00000000
        /*0080*/ 	.short	0x0005
        /*0082*/ 	.short	0x009c
        /*0084*/ 	.byte	0x00, 0xf0, 0x11, 0x00


	//----- nvinfo : EIATTR_KPARAM_INFO
	.align		4
.L_1265:
        /*0088*/ 	.byte	0x04, 0x17
        /*008a*/ 	.short	(.L_1267 - .L_1266)
.L_1266:
        /*008c*/ 	.word	0x00000000
        /*0090*/ 	.short	0x0004
        /*0092*/ 	.short	0x0098
        /*0094*/ 	.byte	0x00, 0xf0, 0x11, 0x00


	//----- nvinfo : EIATTR_KPARAM_INFO
	.align		4
.L_1267:
        /*0098*/ 	.byte	0x04, 0x17
        /*009a*/ 	.short	(.L_1269 - .L_1268)
.L_1268:
        /*009c*/ 	.word	0x00000000
        /*00a0*/ 	.short	0x0003
        /*00a2*/ 	.short	0x0094
        /*00a4*/ 	.byte	0x00, 0xf0, 0x11, 0x00


	//----- nvinfo : EIATTR_KPARAM_INFO
	.align		4
.L_1269:
        /*00a8*/ 	.byte	0x04, 0x17
        /*00aa*/ 	.short	(.L_1271 - .L_1270)
.L_1270:
        /*00ac*/ 	.word	0x00000000
        /*00b0*/ 	.short	0x0002
        /*00b2*/ 	.short	0x0090
        /*00b4*/ 	.byte	0x00, 0xf0, 0x11, 0x00


	//----- nvinfo : EIATTR_KPARAM_INFO
	.align		4
.L_1271:
        /*00b8*/ 	.byte	0x04, 0x17
        /*00ba*/ 	.short	(.L_1273 - .L_1272)
.L_1272:
        /*00bc*/ 	.word	0x00000000
        /*00c0*/ 	.short	0x0001
        /*00c2*/ 	.short	0x0048
        /*00c4*/ 	.byte	0x00, 0xf0, 0x21, 0x01


	//----- nvinfo : EIATTR_KPARAM_INFO
	.align		4
.L_1273:
        /*00c8*/ 	.byte	0x04, 0x17
        /*00ca*/ 	.short	(.L_1275 - .L_1274)
.L_1274:
        /*00cc*/ 	.word	0x00000000
        /*00d0*/ 	.short	0x0000
        /*00d2*/ 	.short	0x0000
        /*00d4*/ 	.byte	0x00, 0xf0, 0x21, 0x01


	//----- nvinfo : EIATTR_SPARSE_MMA_MASK
	.align		4
.L_1275:
        /*00d8*/ 	.byte	0x03, 0x50
        /*00da*/ 	.short	0x0000


	//----- nvinfo : EIATTR_MAXREG_COUNT
	.align		4
        /*00dc*/ 	.byte	0x03, 0x1b
        /*00de*/ 	.short	0x00ff


	//----- nvinfo : EIATTR_MERCURY_ISA_VERSION
	.align		4
        /*00e0*/ 	.byte	0x03, 0x5f
        /*00e2*/ 	.short	0x0101


	//----- nvinfo : EIATTR_VRC_CTA_INIT_COUNT
	.align		4
        /*00e4*/ 	.byte	0x02, 0x4a
	.zero		1
	.zero		1


	//----- nvinfo : EIATTR_EXIT_INSTR_OFFSETS
	.align		4
        /*00e8*/ 	.byte	0x04, 0x1c
        /*00ea*/ 	.short	(.L_1277 - .L_1276)


	//   ....[0]....
.L_1276:
        /*00ec*/ 	.word	0x000002f0


	//   ....[1]....
        /*00f0*/ 	.word	0x00000340


	//   ....[2]....
        /*00f4*/ 	.word	0x00000650


	//   ....[3]....
        /*00f8*/ 	.word	0x00001b70


	//----- nvinfo : EIATTR_CRS_STACK_SIZE
	.align		4
.L_1277:
        /*00fc*/ 	.byte	0x04, 0x1e
        /*00fe*/ 	.short	(.L_1279 - .L_1278)
.L_1278:
        /*0100*/ 	.word	0x00000000


	//----- nvinfo : EIATTR_CBANK_PARAM_SIZE
	.align		4
.L_1279:
        /*0104*/ 	.byte	0x03, 0x19
        /*0106*/ 	.short	0x00bc


	//----- nvinfo : EIATTR_PARAM_CBANK
	.align		4
        /*0108*/ 	.byte	0x04, 0x0a
        /*010a*/ 	.short	(.L_1281 - .L_1280)
	.align		4
.L_1280:
        /*010c*/ 	.word	index@(.nv.constant0._ZN2at6native49_GLOBAL__N__09e94e3a_16_AveragePool3d_cu_a8eae74c29avg_pool3d_cuda_update_outputILi4EN3c104HalfEfEEvNS_27GenericPackedTensorAccessorIKT0_Lm4ENS_16DefaultPtrTraitsElEENS5_IS6_Lm4ES8_lEEiiiiiiiibii)
        /*0110*/ 	.short	0x0380
        /*0112*/ 	.short	0x00bc


	//----- nvinfo : EIATTR_SW_WAR
	.align		4
.L_1281:
        /*0114*/ 	.byte	0x04, 0x36
        /*0116*/ 	.short	(.L_1283 - .L_1282)
.L_1282:
        /*0118*/ 	.word	0x00000008
.L_1283:


//--------------------- .nv.info._ZN2at6native49_GLOBAL__N__09e94e3a_16_AveragePool3d_cu_a8eae74c29avg_pool3d_cuda_update_outputILi3EN3c104HalfEfEEvNS_27GenericPackedTensorAccessorIKT0_Lm4ENS_16DefaultPtrTraitsElEENS5_IS6_Lm4ES8_lEEiiiiiiiibii --------------------------
	.section	.nv.info._ZN2at6native49_GLOBAL__N__09e94e3a_16_AveragePool3d_cu_a8eae74c29avg_pool3d_cuda_update_outputILi3EN3c104HalfEfEEvNS_27GenericPackedTensorAccessorIKT0_Lm4ENS_16DefaultPtrTraitsElEENS5_IS6_Lm4ES8_lEEiiiiiiiibii,"",@"SHT_CUDA_INFO"
	.sectionflags	@""
	.align	4


	//----- nvinfo : EIATTR_CUDA_API_VERSION
	.align		4
        /*0000*/ 	.byte	0x04, 0x37
        /*0002*/ 	.short	(.L_1285 - .L_1284)
.L_1284:
        /*0004*/ 	.word	0x00000082


	//----- nvinfo : EIATTR_KPARAM_INFO
	.align		4
.L_1285:
        /*0008*/ 	.byte	0x04, 0x17
        /*000a*/ 	.short	(.L_1287 - .L_1286)
.L_1286:
        /*000c*/ 	.word	0x00000000
        /*0010*/ 	.short	0x000c
        /*0012*/ 	.short	0x00b8
        /*0014*/ 	.byte	0x00, 0xf0, 0x11, 0x00


	//----- nvinfo : EIATTR_KPARAM_INFO
	.align		4
.L_1287:
        /*0018*/ 	.byte	0x04, 0x17
        /*001a*/ 	.short	(.L_1289 - .L_1288)
.L_1288:
        /*001c*/ 	.word	0x00000000
        /*0020*/ 	.short	0x000b
        /*0022*/ 	.short	0x00b4
        /*0024*/ 	.byte	0x00, 0xf0, 0x11, 0x00


	//----- nvinfo : EIATTR_KPARAM_INFO
	.align		4
.L_1289:
        /*0028*/ 	.byte	0x04, 0x17
        /*002a*/ 	.short	(.L_1291 - .L_1290)
.L_1290:
        /*002c*/ 	.word	0x00000000
        /*0030*/ 	.short	0x000a
        /*0032*/ 	.short	0x00b0
        /*0034*/ 	.byte	0x00, 0xf0, 0x05, 0x00


	//----- nvinfo : EIATTR_KPARAM_INFO
	.align		4
.L_1291:
        /*0038*/ 	.byte	0x04, 0x17
        /*003a*/ 	.short	(.L_1293 - .L_1292)
.L_1292:
        /*003c*/ 	.word	0x00000000
        /*0040*/ 	.short	0x0009
        /*0042*/ 	.short	0x00ac
        /*0044*/ 	.byte	0x00, 0xf0, 0x11, 0x00


	//----- nvinfo : EIATTR_KPARAM_INFO
	.align		4
.L_1293:
        /*0048*/ 	.byte	0x04, 0x17
        /*004a*/ 	.short	(.L_1295 - .L_1294)
.L_1294:
        /*004c*/ 	.word	0x00000000
        /*0050*/ 	.short	0x0008
        /*0052*/ 	.short	0x00a8
        /*0054*/ 	.byte	0x00, 0xf0, 0x11, 0x00


	//----- nvinfo : EIATTR_KPARAM_INFO
	.align		4
.L_1295:
        /*0058*/ 	.byte	0x04, 0x17
        /*005a*/ 	.short	(.L_1297 - .L_1296)
.L_1296:
        /*005c*/ 	.word	0x00000000
        /*0060*/ 	.short	0x0007
        /*0062*/ 	.short	0x00a4
        /*0064*/ 	.byte	0x00, 0xf0, 0x11, 0x00


	//----- nvinfo : EIATTR_KPARAM_INFO
	.align		4
.L_1297:
        /*0068*/ 	.byte	0x04, 0x17
        /*006a*/ 	.short	(.L_1299 - .L_1298)
.L_1298:
        /*006c*/ 	.word	0x00000000
        /*0070*/ 	.short	0x0006
        /*0072*/ 	.short	0x00a0
        /*0074*/ 	.byte	0x00, 0xf0, 0x11, 0x00


	//----- nvinfo : EIATTR_KPARAM_INFO
	.align		4
.L_1299:
        /*0078*/ 	.byte	0x04, 0x17
        /*007a*/ 	.short	(.L_1301 - .L_1300)
.L_1300:
        /*007c*/ 	.word	0x00000000
        /*0080*/ 	.short	0x0005
        /*0082*/ 	.short	0x009c
        /*0084*/ 	.byte	0x00, 0xf0, 0x11, 0x00


	//----- nvinfo : EIATTR_KPARAM_INFO
	.align		4
.L_1301:
        /*0088*/ 	.byte	0x04, 0x17
        /*008a*/ 	.short	(.L_1303 - .L_1302)
.L_1302:
        /*008c*/ 	.word	0x00000000
        /*0090*/ 	.short	0x0004
        /*0092*/ 	.short	0x0098
        /*0094*/ 	.byte	0x00, 0xf0, 0x11, 0x00


	//----- nvinfo : EIATTR_KPARAM_INFO
	.align		4
.L_1303:
        /*0098*/ 	.byte	0x04, 0x17
        /*009a*/ 	.short	(.L_1305 - .L_1304)
.L_1304:
        /*009c*/ 	.word	0x00000000
        /*00a0*/ 	.short	0x0003
        /*00a2*/ 	.short	0x0094
        /*00a4*/ 	.byte	0x00, 0xf0, 0x11, 0x00


	//----- nvinfo : EIATTR_KPARAM_INFO
	.align		4
.L_1305:
        /*00a8*/ 	.byte	0x04, 0x17
        /*00aa*/ 	.short	(.L_1307 - .L_1306)
.L_1306:
        /*00ac*/ 	.word	0x00000000
        /*00b0*/ 	.short	0x0002
        /*00b2*/ 	.short	0x0090
        /*00b4*/ 	.byte	0x00, 0xf0, 0x11, 0x00


	//----- nvinfo : EIATTR_KPARAM_INFO
	.align		4
.L_1307:
        /*00b8*/ 	.byte	0x04, 0x17
        /*00ba*/ 	.short	(.L_1309 - .L_1308)
.L_1308:
        /*00bc*/ 	.word	0x00000000
        /*00c0*/ 	.short	0x0001
        /*00c2*/ 	.short	0x0048
        /*00c4*/ 	.byte	0x00, 0xf0, 0x21, 0x01


	//----- nvinfo : EIATTR_KPARAM_INFO
	.align		4
.L_1309:
        /*00c8*/ 	.byte	0x04, 0x17
        /*00ca*/ 	.short	(.L_1311 - .L_1310)
.L_1310:
        /*00cc*/ 	.word	0x00000000
        /*00d0*/ 	.short	0x0000
        /*00d2*/ 	.short	0x0000
        /*00d4*/ 	.byte	0x00, 0xf0, 0x21, 0x01


	//----- nvinfo : EIATTR_SPARSE_MMA_MASK
	.align		4
.L_1311:
        /*00d8*/ 	.byte	0x03, 0x50
        /*00da*/ 	.short	0x0000


	//----- nvinfo : EIATTR_MAXREG_COUNT
	.align		4
        /*00dc*/ 	.byte	0x03, 0x1b
        /*00de*/ 	.short	0x00ff


	//----- nvinfo : EIATTR_MERCURY_ISA_VERSION
	.align		4
        /*00e0*/ 	.byte	0x03, 0x5f
        /*00e2*/ 	.short	0x0101


	//----- nvinfo : EIATTR_VRC_CTA_INIT_COUNT
	.align		4
        /*00e4*/ 	.byte	0x02, 0x4a
	.zero		1
	.zero		1


	//----- nvinfo : EIATTR_EXIT_INSTR_OFFSETS
	.align		4
        /*00e8*/ 	.byte	0x04, 0x1c
        /*00ea*/ 	.short	(.L_1313 - .L_1312)


	//   ....[0]....
.L_1312:
        /*00ec*/ 	.word	0x000002f0


	//   ....[1]....
        /*00f0*/ 	.word	0x00000340


	//   ....[2]....
        /*00f4*/ 	.word	0x00000650


	//   ....[3]....
        /*00f8*/ 	.word	0x00001b70


	//----- nvinfo : EIATTR_CRS_STACK_SIZE
	.align		4
.L_1313:
        /*00fc*/ 	.byte	0x04, 0x1e
        /*00fe*/ 	.short	(.L_1315 - .L_1314)
.L_1314:
        /*0100*/ 	.word	0x00000000


	//----- nvinfo : EIATTR_CBANK_PARAM_SIZE
	.align		4
.L_1315:
        /*0104*/ 	.byte	0x03, 0x19
        /*0106*/ 	.short	0x00bc


	//----- nvinfo : EIATTR_PARAM_CBANK
	.align		4
        /*0108*/ 	.byte	0x04, 0x0a
        /*010a*/ 	.short	(.L_1317 - .L_1316)
	.align		4
.L_1316:
        /*010c*/ 	.word	index@(.nv.constant0._ZN2at6native49_GLOBAL__N__09e94e3a_16_AveragePool3d_cu_a8eae74c29avg_pool3d_cuda_update_outputILi3EN3c104HalfEfEEvNS_27GenericPackedTensorAccessorIKT0_Lm4ENS_16DefaultPtrTraitsElEENS5_IS6_Lm4ES8_lEEiiiiiiiibii)
        /*0110*/ 	.short	0x0380
        /*0112*/ 	.short	0x00bc


	//----- nvinfo : EIATTR_SW_WAR
	.align		4
.L_1317:
        /*0114*/ 	.byte	0x04, 0x36
        /*0116*/ 	.short	(.L_1319 - .L_1318)
.L_1318:
        /*0118*/ 	.word	0x00000008
.L_1319:


//--------------------- .nv.info._ZN2at6native49_GLOBAL__N__09e94e3a_16_AveragePool3d_cu_a8eae74c29avg_pool3d_cuda_update_outputILi2EN3c104HalfEfEEvNS_27GenericPackedTensorAccessorIKT0_Lm4ENS_16DefaultPtrTraitsElEENS5_IS6_Lm4ES8_lEEiiiiiiiibii --------------------------
	.section	.nv.info._ZN2at6native49_GLOBAL__N__09e94e3a_16_AveragePool3d_cu_a8eae74c29avg_pool3d_cuda_update_outputILi2EN3c104HalfEfEEvNS_27GenericPackedTensorAccessorIKT0_Lm4ENS_16DefaultPtrTraitsElEENS5_IS6_Lm4ES8_lEEiiiiiiiibii,"",@"SHT_CUDA_INFO"
	.sectionflags	@""
	.align	4


	//----- nvinfo : EIATTR_CUDA_API_VERSION
	.align		4
        /*0000*/ 	.byte	0x04, 0x37
        /*0002*/ 	.short	(.L_1321 - .L_1320)
.L_1320:
        /*0004*/ 	.word	0x00000082


	//----- nvinfo : EIATTR_KPARAM_INFO
	.align		4
.L_1321:
        /*0008*/ 	.byte	0x04, 0x17
        /*000a*/ 	.short	(.L_1323 - .L_1322)
.L_1322:
        /*000c*/ 	.word	0x00000000
        /*0010*/ 	.short	0x000c
        /*0012*/ 	.short	0x00b8
        /*0014*/ 	.byte	0x00, 0xf0, 0x11, 0x00


	//----- nvinfo : EIATTR_KPARAM_INFO
	.align		4
.L_1323:
        /*0018*/ 	.byte	0x04, 0x17
        /*001a*/ 	.short	(.L_1325 - .L_1324)
.L_1324:
        /*001c*/ 	.word	0x00000000
        /*0020*/ 	.short	0x000b
        /*0022*/ 	.short	0x00b4
        /*0024*/ 	.byte	0x00, 0xf0, 0x11, 0x00


	//----- nvinfo : EIATTR_KPARAM_INFO
	.align		4
.L_1325:
        /*0028*/ 	.byte	0x04, 0x17
        /*002a*/ 	.short	(.L_1327 - .L_1326)
.L_1326:
        /*002c*/ 	.word	0x00000000
        /*0030*/ 	.short	0x000a
        /*0032*/ 	.short	0x00b0
        /*0034*/ 	.byte	0x00, 0xf0, 0x05, 0x00


	//----- nvinfo : EIATTR_KPARAM_INFO
	.align		4
.L_1327:
        /*0038*/ 	.byte	0x04, 0x17
        /*003a*/ 	.short	(.L_1329 - .L_1328)
.L_1328:
        /*003c*/ 	.word	0x00000000
        /*0040*/ 	.short	0x0009
        /*0042*/ 	.short	0x00ac
        /*0044*/ 	.byte	0x00, 0xf0, 0x11, 0x00


	//----- nvinfo : EIATTR_KPARAM_INFO
	.align		4
.L_1329:
        /*0048*/ 	.byte	0x04, 0x17
        /*004a*/ 	.short	(.L_1331 - .L_1330)
.L_1330:
        /*004c*/ 	.word	0x00000000
        /*0050*/ 	.short	0x0008
        /*0052*/ 	.short	0x00a8
        /*0054*/ 	.byte	0x00, 0xf0, 0x11, 0x00


	//----- nvinfo : EIATTR_KPARAM_INFO
	.align		4
.L_1331:
        /*0058*/ 	.byte	0x04, 0x17
        /*005a*/ 	.short	(.L_1333 - .L_1332)
.L_1332:
        /*005c*/ 	.word	0x00000000
        /*0060*/ 	.short	0x0007
        /*0062*/ 	.short	0x00a4
        /*0064*/ 	.byte	0x00, 0xf0, 0x11, 0x00


	//----- nvinfo : EIATTR_KPARAM_INFO
	.align		4
.L_1333:
        /*0068*/ 	.byte	0x04, 0x17
        /*006a*/ 	.short	(.L_1335 - .L_1334)
.L_1334:
        /*006c*/ 	.word	0x00000000
        /*0070*/ 	.short	0x0006
        /*0072*/ 	.short	0x00a0
        /*0074*/ 	.byte	0x00, 0xf0, 0x11, 0x00


	//----- nvinfo : EIATTR_KPARAM_INFO
	.align		4
.L_1335:
        /*0078*/ 	.byte	0x04, 0x17
        /*007a*/ 	.short	(.L_1337 - .L_1336)
.L_1336:
        /*007c*/ 	.word	0x00000000
        /*0080*/ 	.short	0x0005
        /*0082*/ 	.short	0x009c
        /*0084*/ 	.byte	0x00, 0xf0, 0x11, 0x00


	//----- nvinfo : EIATTR_KPARAM_INFO
	.align		4
.L_1337:
        /*0088*/ 	.byte	0x04, 0x17
        /*008a*/ 	.short	(.L_1339 - .L_1338)
.L_1338:
        /*008c*/ 	.word	0x00000000
        /*0090*/ 	.short	0x0004
        /*0092*/ 	.short	0x0098
        /*0094*/ 	.byte	0x00, 0xf0, 0x11, 0x00


	//----- nvinfo : EIATTR_KPARAM_INFO
	.align		4
.L_1339:
        /*0098*/ 	.byte	0x04, 0x17
        /*009a*/ 	.short	(.L_1341 - .L_1340)
.L_1340:
        /*009c*/ 	.word	0x00000000
        /*00a0*/ 	.short	0x0003
        /*00a2*/ 	.short	0x0094
        /*00a4*/ 	.byte	0x00, 0xf0, 0x11, 0x00


	//----- nvinfo : EIATTR_KPARAM_INFO
	.align		4
.L_1341:
        /*00a8*/ 	.byte	0x04, 0x17
        /*00aa*/ 	.short	(.L_1343 - .L_1342)
.L_1342:
        /*00ac*/ 	.word	0x00000000
        /*00b0*/ 	.short	0x0002
        /*00b2*/ 	.short	0x0090
        /*00b4*/ 	.byte	0x00, 0xf0, 0x11, 0x00


	//----- nvinfo : EIATTR_KPARAM_INFO
	.align		4
.L_1343:
        /*00b8*/ 	.byte	0x04, 0x17
        /*00ba*/ 	.short	(.L_1345 - .L_1344)
.L_1344:
        /*00bc*/ 	.word	0x00000000
        /*00c0*/ 	.short	0x0001
        /*00c2*/ 	.short	0x0048
        /*00c4*/ 	.byte	0x00, 0xf0, 0x21, 0x01


	//----- nvinfo : EIATTR_KPARAM_INFO
	.align		4
.L_1345:
        /*00c8*/ 	.byte	0x04, 0x17
        /*00ca*/ 	.short	(.L_1347 - .L_1346)
.L_1346:
        /*00cc*/ 	.word	0x00000000
        /*00d0*/ 	.short	0x0000
        /*00d2*/ 	.short	0x0000
        /*00d4*/ 	.byte	0x00, 0xf0, 0x21, 0x01


	//----- nvinfo : EIATTR_SPARSE_MMA_MASK
	.align		4
.L_1347:
        /*00d8*/ 	.byte	0x03, 0x50
        /*00da*/ 	.short	0x0000


	//----- nvinfo : EIATTR_MAXREG_COUNT
	.align		4
        /*00dc*/ 	.byte	0x03, 0x1b
        /*00de*/ 	.short	0x00ff


	//----- nvinfo : EIATTR_MERCURY_ISA_VERSION
	.align		4
        /*00e0*/ 	.byte	0x03, 0x5f
        /*00e2*/ 	.short	0x0101


	//----- nvinfo : EIATTR_VRC_CTA_INIT_COUNT
	.align		4
        /*00e4*/ 	.byte	0x02, 0x4a
	.zero		1
	.zero		1


	//----- nvinfo : EIATTR_EXIT_INSTR_OFFSETS
	.align		4
        /*00e8*/ 	.byte	0x04, 0x1c
        /*00ea*/ 	.short	(.L_1349 - .L_1348)


	//   ....[0]....
.L_1348:
        /*00ec*/ 	.word	0x000002f0


	//   ....[1]....
        /*00f0*/ 	.word	0x00000340


	//   ....[2]....
        /*00f4*/ 	.word	0x00000650


	//   ....[3]....
        /*00f8*/ 	.word	0x00001b70


	//----- nvinfo : EIATTR_CRS_STACK_SIZE
	.align		4
.L_1349:
        /*00fc*/ 	.byte	0x04, 0x1e
        /*00fe*/ 	.short	(.L_1351 - .L_1350)
.L_1350:
        /*0100*/ 	.word	0x00000000


	//----- nvinfo : EIATTR_CBANK_PARAM_SIZE
	.align		4
.L_1351:
        /*0104*/ 	.byte	0x03, 0x19
        /*0106*/ 	.short	0x00bc


	//----- nvinfo : EIATTR_PARAM_CBANK
	.align		4
        /*0108*/ 	.byte	0x04, 0x0a
        /*010a*/ 	.short	(.L_1353 - .L_1352)
	.align		4
.L_1352:
        /*010c*/ 	.word	index@(.nv.constant0._ZN2at6native49_GLOBAL__N__09e94e3a_16_AveragePool3d_cu_a8eae74c29avg_pool3d_cuda_update_outputILi2EN3c104HalfEfEEvNS_27GenericPackedTensorAccessorIKT0_Lm4ENS_16DefaultPtrTraitsElEENS5_IS6_Lm4ES8_lEEiiiiiiiibii)
        /*0110*/ 	.short	0x0380
        /*0112*/ 	.short	0x00bc


	//----- nvinfo : EIATTR_SW_WAR
	.align		4
.L_1353:
        /*0114*/ 	.byte	0x04, 0x36
        /*0116*/ 	.short	(.L_1355 - .L_1354)
.L_1354:
        /*0118*/ 	.word	0x00000008
.L_1355:


//--------------------- .nv.info._ZN2at6native49_GLOBAL__N__09e94e3a_16_AveragePool3d_cu_a8eae74c29avg_pool3d_cuda_update_outputILi1EN3c104HalfEfEEvNS_27GenericPackedTensorAccessorIKT0_Lm4ENS_16DefaultPtrTraitsElEENS5_IS6_Lm4ES8_lEEiiiiiiiibii --------------------------
	.section	.nv.info._ZN2at6native49_GLOBAL__N__09e94e3a_16_AveragePool3d_cu_a8eae74c29avg_pool3d_cuda_update_outputILi1EN3c104HalfEfEEvNS_27GenericPackedTensorAccessorIKT0_Lm4ENS_16DefaultPtrTraitsElEENS5_IS6_Lm4ES8_lEEiiiiiiiibii,"",@"SHT_CUDA_INFO"
	.sectionflags	@""
	.align	4


	//----- nvinfo : EIATTR_CUDA_API_VERSION
	.align		4
        /*0000*/ 	.byte	0x04, 0x37
        /*0002*/ 	.short	(.L_1357 - .L_1356)
.L_1356:
        /*0004*/ 	.word	0x00000082


	//----- nvinfo : EIATTR_KPARAM_INFO
	.align		4
.L_1357:
        /*0008*/ 	.byte	0x04, 0x17
        /*000a*/ 	.short	(.L_1359 - .L_1358)
.L_1358:
        /*000c*/ 	.word	0x00000000
        /*0010*/ 	.short	0x000c
        /*0012*/ 	.short	0x00b8
        /*0014*/ 	.byte	0x00, 0xf0, 0x11, 0x00


	//----- nvinfo : EIATTR_KPARAM_INFO
	.align		4
.L_1359:
        /*0018*/ 	.byte	0x04, 0x17
        /*001a*/ 	.short	(.L_1361 - .L_1360)
.L_1360:
        /*001c*/ 	.word	0x00000000
        /*0020*/ 	.short	0x000b
        /*0022*/ 	.short	0x00b4
        /*0024*/ 	.byte	0x00, 0xf0, 0x11, 0x00


	//----- nvinfo : EIATTR_KPARAM_INFO
	.align		4
.L_1361:
        /*0028*/ 	.byte	0x04, 0x17
        /*002a*/ 	.short	(.L_1363 - .L_1362)
.L_1362:
        /*002c*/ 	.word	0x00000000
        /*0030*/ 	.short	0x000a
        /*0032*/ 	.short	0x00b0
        /*0034*/ 	.byte	0x00, 0xf0, 0x05, 0x00


	//----- nvinfo : EIATTR_KPARAM_INFO
	.align		4
.L_1363:
        /*0038*/ 	.byte	0x04, 0x17
        /*003a*/ 	.short	(.L_1365 - .L_1364)
.L_1364:
        /*003c*/ 	.word	0x00000000
        /*0040*/ 	.short	0x0009
        /*0042*/ 	.short	0x00ac
        /*0044*/ 	.byte	0x00, 0xf0, 0x11, 0x00


	//----- nvinfo : EIATTR_KPARAM_INFO
	.align		4
.L_1365:
        /*0048*/ 	.byte	0x04, 0x17
        /*004a*/ 	.short	(.L_1367 - .L_1366)
.L_1366:
        /*004c*/ 	.word	0x00000000
        /*0050*/ 	.short	0x0008
        /*0052*/ 	.short	0x00a8
        /*0054*/ 	.byte	0x00, 0xf0, 0x11, 0x00


	//----- nvinfo : EIATTR_KPARAM_INFO
	.align		4
.L_1367:
        /*0058*/ 	.byte	0x04, 0x17
        /*005a*/ 	.short	(.L_1369 - .L_1368)
.L_1368:
        /*005c*/ 	.word	0x00000000
        /*0060*/ 	.short	0x0007
        /*0062*/ 	.short	0x00a4
        /*0064*/ 	.byte	0x00, 0xf0, 0x11, 0x00


	//----- nvinfo : EIATTR_KPARAM_INFO
	.align		4
.L_1369:
        /*0068*/ 	.byte	0x04, 0x17
        /*006a*/ 	.short	(.L_1371 - .L_1370)
.L_1370:
        /*006c*/ 	.word	0x00000000
        /*0070*/ 	.short	0x0006
        /*0072*/ 	.short	0x00a0
        /*0074*/ 	.byte	0x00, 0xf0, 0x11, 0x00


	//----- nvinfo : EIATTR_KPARAM_INFO
	.align		4
.L_1371:
        /*0078*/ 	.byte	0x04, 0x17
        /*007a*/ 	.short	(.L_1373 - .L_1372)
.L_1372:
        /*007c*/ 	.word	0x00000000
        /*0080*/ 	.short	0x0005
        /*0082*/ 	.short	0x009c
        /*0084*/ 	.byte	0x00, 0xf0, 0x11, 0x00


	//----- nvinfo : EIATTR_KPARAM_INFO
	.align		4
.L_1373:
        /*0088*/ 	.byte	0x04, 0x17
        /*008a*/ 	.short	(.L_1375 - .L_1374)
.L_1374:
        /*008c*/ 	.word	0x00000000
        /*0090*/ 	.short	0x0004
        /*0092*/ 	.short	0x0098
        /*0094*/ 	.byte	0x00, 0xf0, 0x11, 0x00


	//----- nvinfo : EIATTR_KPARAM_INFO
	.align		4
.L_1375:
        /*0098*/ 	.byte	0x04, 0x17
        /*009a*/ 	.short	(.L_1377 - .L_1376)
.L_1376:
        /*009c*/ 	.word	0x00000000
        /*00a0*/ 	.short	0x0003
        /*00a2*/ 	.short	0x0094
        /*00a4*/ 	.byte	0x00, 0xf0, 0x11, 0x00


	//----- nvinfo : EIATTR_KPARAM_INFO
	.align		4
.L_1377:
        /*00a8*/ 	.byte	0x04, 0x17
        /*00aa*/ 	.short	(.L_1379 - .L_1378)
.L_1378:
        /*00ac*/ 	.word	0x00000000
        /*00b0*/ 	.short	0x0002
        /*00b2*/ 	.short	0x0090
        /*00b4*/ 	.byte	0x00, 0xf0, 0x11, 0x00


	//----- nvinfo : EIATTR_KPARAM_INFO
	.align		4
.L_1379:
        /*00b8*/ 	.byte	0x04, 0x17
        /*00ba*/ 	.short	(.L_1381 - .L_1380)
.L_1380:
        /*00bc*/ 	.word	0x00000000
        /*00c0*/ 	.short	0x0001
        /*00c2*/ 	.short	0x0048
        /*00c4*/ 	.byte	0x00, 0xf0, 0x21, 0x01


	//----- nvinfo : EIATTR_KPARAM_INFO
	.align		4
.L_1381:
        /*00c8*/ 	.byte	0x04, 0x17
        /*00ca*/ 	.short	(.L_1383 - .L_1382)
.L_1382:
        /*00cc*/ 	.word	0x00000000
        /*00d0*/ 	.short	0x0000
        /*00d2*/ 	.short	0x0000
        /*00d4*/ 	.byte	0x00, 0xf0, 0x21, 0x01


	//----- nvinfo : EIATTR_SPARSE_MMA_MASK
	.align		4
.L_1383:
        /*00d8*/ 	.byte	0x03, 0x50
        /*00da*/ 	.short	0x0000


	//----- nvinfo : EIATTR_MAXREG_COUNT
	.align		4
        /*00dc*/ 	.byte	0x03, 0x1b
        /*00de*/ 	.short	0x00ff


	//----- nvinfo : EIATTR_MERCURY_ISA_VERSION
	.align		4
        /*00e0*/ 	.byte	0x03, 0x5f
        /*00e2*/ 	.short	0x0101


	//----- nvinfo : EIATTR_VRC_CTA_INIT_COUNT
	.align		4
        /*00e4*/ 	.byte	0x02, 0x4a
	.zero		1
	.zero		1


	//----- nvinfo : EIATTR_EXIT_INSTR_OFFSETS
	.align		4
        /*00e8*/ 	.byte	0x04, 0x1c
        /*00ea*/ 	.short	(.L_1385 - .L_1384)


	//   ....[0]....
.L_1384:
        /*00ec*/ 	.word	0x000002f0


	//   ....[1]....
        /*00f0*/ 	.word	0x00000340


	//   ....[2]....
        /*00f4*/ 	.word	0x00000650


	//   ....[3]....
        /*00f8*/ 	.word	0x00001b70


	//----- nvinfo : EIATTR_CRS_STACK_SIZE
	.align		4
.L_1385:
        /*00fc*/ 	.byte	0x04, 0x1e
        /*00fe*/ 	.short	(.L_1387 - .L_1386)
.L_1386:
        /*0100*/ 	.word	0x00000000


	//----- nvinfo : EIATTR_CBANK_PARAM_SIZE
	.align		4
.L_1387:
        /*0104*/ 	.byte	0x03, 0x19
        /*0106*/ 	.short	0x00bc


	//----- nvinfo : EIATTR_PARAM_CBANK
	.align		4
        /*0108*/ 	.byte	0x04, 0x0a
        /*010a*/ 	.short	(.L_1389 - .L_1388)
	.align		4
.L_1388:
        /*010c*/ 	.word	index@(.nv.constant0._ZN2at6native49_GLOBAL__N__09e94e3a_16_AveragePool3d_cu_a8eae74c29avg_pool3d_cuda_update_outputILi1EN3c104HalfEfEEvNS_27GenericPackedTensorAccessorIKT0_Lm4ENS_16DefaultPtrTraitsElEENS5_IS6_Lm4ES8_lEEiiiiiiiibii)
        /*0110*/ 	.short	0x0380
        /*0112*/ 	.short	0x00bc


	//----- nvinfo : EIATTR_SW_WAR
	.align		4
.L_1389:
        /*0114*/ 	.byte	0x04, 0x36
        /*0116*/ 	.short	(.L_1391 - .L_1390)
.L_1390:
        /*0118*/ 	.word	0x00000008
.L_1391:


//--------------------- .nv.info._ZN2at6native49_GLOBAL__N__09e94e3a_16_AveragePool3d_cu_a8eae74c29avg_pool3d_cuda_update_outputIffEEvNS_27GenericPackedTensorAccessorIKT_Lm4ENS_16DefaultPtrTraitsElEENS3_IS4_Lm4ES6_lEEiiiiiiiiibii --------------------------
	.section	.nv.info._ZN2at6native49_GLOBAL__N__09e94e3a_16_AveragePool3d_cu_a8eae74c29avg_pool3d_cuda_update_outputIffEEvNS_27GenericPackedTensorAccessorIKT_Lm4ENS_16DefaultPtrTraitsElEENS3_IS4_Lm4ES6_lEEiiiiiiiiibii,"",@"SHT_CUDA_INFO"
	.sectionflags	@""
	.align	4


	//----- nvinfo : EIATTR_CUDA_API_VERSION
	.align		4
        /*0000*/ 	.byte	0x04, 0x37
        /*0002*/ 	.short	(.L_1393 - .L_1392)
.L_1392:
        /*0004*/ 	.word	0x00000082


	//----- nvinfo : EIATTR_KPARAM_INFO
	.align		4
.L_1393:
        /*0008*/ 	.byte	0x04, 0x17
        /*000a*/ 	.short	(.L_1395 - .L_1394)
.L_1394:
        /*000c*/ 	.word	0x00000000
        /*0010*/ 	.short	0x000d
        /*0012*/ 	.short	0x00bc
        /*0014*/ 	.byte	0x00, 0xf0, 0x11, 0x00


	//----- nvinfo : EIATTR_KPARAM_INFO
	.align		4
.L_1395:
        /*0018*/ 	.byte	0x04, 0x17
        /*001a*/ 	.short	(.L_1397 - .L_1396)
.L_1396:
        /*001c*/ 	.word	0x00000000
        /*0020*/ 	.short	0x000c
        /*0022*/ 	.short	0x00b8
        /*0024*/ 	.byte	0x00, 0xf0, 0x11, 0x00


	//----- nvinfo : EIATTR_KPARAM_INFO
	.align		4
.L_1397:
        /*0028*/ 	.byte	0x04, 0x17
        /*002a*/ 	.short	(.L_1399 - .L_1398)
.L_1398:
        /*002c*/ 	.word	0x00000000
        /*0030*/ 	.short	0x000b
        /*0032*/ 	.short	0x00b4
        /*0034*/ 	.byte	0x00, 0xf0, 0x05, 0x00


	//----- nvinfo : EIATTR_KPARAM_INFO
	.align		4
.L_1399:
        /*0038*/ 	.byte	0x04, 0x17
        /*003a*/ 	.short	(.L_1401 - .L_1400)
.L_1400:
        /*003c*/ 	.word	0x00000000
        /*0040*/ 	.short	0x000a
        /*0042*/ 	.short	0x00b0
        /*0044*/ 	.byte	0x00, 0xf0, 0x11, 0x00


	//----- nvinfo : EIATTR_KPARAM_INFO
	.align		4
.L_1401:
        /*0048*/ 	.byte	0x04, 0x17
        /*004a*/ 	.short	(.L_1403 - .L_1402)
.L_1402:
        /*004c*/ 	.word	0x00000000
        /*0050*/ 	.short	0x0009
        /*0052*/ 	.short	0x00ac
        /*0054*/ 	.byte	0x00, 0xf0, 0x11, 0x00


	//----- nvinfo : EIATTR_KPARAM_INFO
	.align		4
.L_1403:
        /*0058*/ 	.byte	0x04, 0x17
        /*005a*/ 	.short	(.L_1405 - .L_1404)
.L_1404:
        /*005c*/ 	.word	0x00000000
        /*0060*/ 	.short	0x0008
        /*0062*/ 	.short	0x00a8
        /*0064*/ 	.byte	0x00, 0xf0, 0x11, 0x00


	//----- nvinfo : EIATTR_KPARAM_INFO
	.align		4
.L_1405:
        /*0068*/ 	.byte	0x04, 0x17
        /*006a*/ 	.short	(.L_1407 - .L_1406)
.L_1406:
        /*006c*/ 	.word	0x00000000
        /*0070*/ 	.short	0x0007
        /*0072*/ 	.short	0x00a4
        /*0074*/ 	.byte	0x00, 0xf0, 0x11, 0x00


	//----- nvinfo : EIATTR_KPARAM_INFO
	.align		4
.L_1407:
        /*0078*/ 	.byte	0x04, 0x17
        /*007a*/ 	.short	(.L_1409 - .L_1408)
.L_1408:
        /*007c*/ 	.word	0x00000000
        /*0080*/ 	.short	0x0006
        /*0082*/ 	.short	0x00a0
        /*0084*/ 	.byte	0x00, 0xf0, 0x11, 0x00


	//----- nvinfo : EIATTR_KPARAM_INFO
	.align		4
.L_1409:
        /*0088*/ 	.byte	0x04, 0x17
        /*008a*/ 	.short	(.L_1411 - .L_1410)
.L_1410:
        /*008c*/ 	.word	0x00000000
        /*0090*/ 	.short	0x0005
        /*0092*/ 	.short	0x009c
        /*0094*/ 	.byte	0x00, 0xf0, 0x11, 0x00


	//----- nvinfo : EIATTR_KPARAM_INFO
	.align		4
.L_1411:
        /*0098*/ 	.byte	0x04, 0x17
        /*009a*/ 	.short	(.L_1413 - .L_1412)
.L_1412:
        /*009c*/ 	.word	0x00000000
        /*00a0*/ 	.short	0x0004
        /*00a2*/ 	.short	0x0098
        /*00a4*/ 	.byte	0x00, 0xf0, 0x11, 0x00


	//----- nvinfo : EIATTR_KPARAM_INFO
	.align		4
.L_1413:
        /*00a8*/ 	.byte	0x04, 0x17
        /*00aa*/ 	.short	(.L_1415 - .L_1414)
.L_1414:
        /*00ac*/ 	.word	0x00000000
        /*00b0*/ 	.short	0x0003
        /*00b2*/ 	.short	0x0094
        /*00b4*/ 	.byte	0x00, 0xf0, 0x11, 0x00


	//----- nvinfo : EIATTR_KPARAM_INFO
	.align		4
.L_1415:
        /*00b8*/ 	.byte	0x04, 0x17
        /*00ba*/ 	.short	(.L_1417 - .L_1416)
.L_1416:
        /*00bc*/ 	.word	0x00000000
        /*00c0*/ 	.short	0x0002
        /*00c2*/ 	.short	0x0090
        /*00c4*/ 	.byte	0x00, 0xf0, 0x11, 0x00


	//----- nvinfo : EIATTR_KPARAM_INFO
	.align		4
.L_1417:
        /*00c8*/ 	.byte	0x04, 0x17
        /*00ca*/ 	.short	(.L_1419 - .L_1418)
.L_1418:
        /*00cc*/ 	.word	0x00000000
        /*00d0*/ 	.short	0x0001
        /*00d2*/ 	.short	0x0048
        /*00d4*/ 	.byte	0x00, 0xf0, 0x21, 0x01


	//----- nvinfo : EIATTR_KPARAM_INFO
	.align		4
.L_1419:
        /*00d8*/ 	.byte	0x04, 0x17
        /*00da*/ 	.short	(.L_1421 - .L_1420)
.L_1420:
        /*00dc*/ 	.word	0x00000000
        /*00e0*/ 	.short	0x0000
        /*00e2*/ 	.short	0x0000
        /*00e4*/ 	.byte	0x00, 0xf0, 0x21, 0x01


	//----- nvinfo : EIATTR_SPARSE_MMA_MASK
	.align		4
.L_1421:
        /*00e8*/ 	.byte	0x03, 0x50
        /*00ea*/ 	.short	0x0000


	//----- nvinfo : EIATTR_MAXREG_COUNT
	.align		4
        /*00ec*/ 	.byte	0x03, 0x1b
        /*00ee*/ 	.short	0x00ff


	//----- nvinfo : EIATTR_MERCURY_ISA_VERSION
	.align		4
        /*00f0*/ 	.byte	0x03, 0x5f
        /*00f2*/ 	.short	0x0101


	//----- nvinfo : EIATTR_VRC_CTA_INIT_COUNT
	.align		4
        /*00f4*/ 	.byte	0x02, 0x4a
	.zero		1
	.zero		1


	//----- nvinfo : EIATTR_EXIT_INSTR_OFFSETS
	.align		4
        /*00f8*/ 	.byte	0x04, 0x1c
        /*00fa*/ 	.short	(.L_1423 - .L_1422)


	//   ....[0]....
.L_1422:
        /*00fc*/ 	.word	0x000002f0


	//   ....[1]....
        /*0100*/ 	.word	0x00000340


	//   ....[2]....
        /*0104*/ 	.word	0x00000660


	//   ....[3]....
        /*0108*/ 	.word	0x000019a0


	//----- nvinfo : EIATTR_CRS_STACK_SIZE
	.align		4
.L_1423:
        /*010c*/ 	.byte	0x04, 0x1e
        /*010e*/ 	.short	(.L_1425 - .L_1424)
.L_1424:
        /*0110*/ 	.word	0x00000000


	//----- nvinfo : EIATTR_CBANK_PARAM_SIZE
	.align		4
.L_1425:
        /*0114*/ 	.byte	0x03, 0x19
        /*0116*/ 	.short	0x00c0


	//----- nvinfo : EIATTR_PARAM_CBANK
	.align		4
        /*0118*/ 	.byte	0x04, 0x0a
        /*011a*/ 	.short	(.L_1427 - .L_1426)
	.align		4
.L_1426:
        /*011c*/ 	.word	index@(.nv.constant0._ZN2at6native49_GLOBAL__N__09e94e3a_16_AveragePool3d_cu_a8eae74c29avg_pool3d_cuda_update_outputIffEEvNS_27GenericPackedTensorAccessorIKT_Lm4ENS_16DefaultPtrTraitsElEENS3_IS4_Lm4ES6_lEEiiiiiiiiibii)
        /*0120*/ 	.short	0x0380
        /*0122*/ 	.short	0x00c0


	//----- nvinfo : EIATTR_SW_WAR
	.align		4
.L_1427:
        /*0124*/ 	.byte	0x04, 0x36
        /*0126*/ 	.short	(.L_1429 - .L_1428)
.L_1428:
        /*0128*/ 	.word	0x00000008
.L_1429:


//--------------------- .nv.info._ZN2at6native49_GLOBAL__N__09e94e3a_16_AveragePool3d_cu_a8eae74c29avg_pool3d_cuda_update_outputILi7EffEEvNS_27GenericPackedTensorAccessorIKT0_Lm4ENS_16DefaultPtrTraitsElEENS3_IS4_Lm4ES6_lEEiiiiiiiibii --------------------------
	.section	.nv.info._ZN2at6native49_GLOBAL__N__09e94e3a_16_AveragePool3d_cu_a8eae74c29avg_pool3d_cuda_update_outputILi7EffEEvNS_27GenericPackedTensorAccessorIKT0_Lm4ENS_16DefaultPtrTraitsElEENS3_IS4_Lm4ES6_lEEiiiiiiiibii,"",@"SHT_CUDA_INFO"
	.sectionflags	@""
	.align	4


	//----- nvinfo : EIATTR_CUDA_API_VERSION
	.align		4
        /*0000*/ 	.byte	0x04, 0x37
        /*0002*/ 	.short	(.L_1431 - .L_1430)
.L_1430:
        /*0004*/ 	.word	0x00000082


	//----- nvinfo : EIATTR_KPARAM_INFO
	.align		4
.L_1431:
        /*0008*/ 	.byte	0x04, 0x17
        /*000a*/ 	.short	(.L_1433 - .L_1432)
.L_1432:
        /*000c*/ 	.word	0x00000000
        /*0010*/ 	.short	0x000c
        /*0012*/ 	.short	0x00b8
        /*0014*/ 	.byte	0x00, 0xf0, 0x11, 0x00


	//----- nvinfo : EIATTR_KPARAM_INFO
	.align		4
.L_1433:
        /*0018*/ 	.byte	0x04, 0x17
        /*001a*/ 	.short	(.L_1435 - .L_1434)
.L_1434:
        /*001c*/ 	.word	0x00000000
        /*0020*/ 	.short	0x000b
        /*0022*/ 	.short	0x00b4
        /*0024*/ 	.byte	0x00, 0xf0, 0x11, 0x00


	//----- nvinfo : EIATTR_KPARAM_INFO
	.align		4
.L_1435:
        /*0028*/ 	.byte	0x04, 0x17
        /*002a*/ 	.short	(.L_1437 - .L_1436)
.L_1436:
        /*002c*/ 	.word	0x00000000
        /*0030*/ 	.short	0x000a
        /*0032*/ 	.short	0x00b0
        /*0034*/ 	.byte	0x00, 0xf0, 0x05, 0x00


	//----- nvinfo : EIATTR_KPARAM_INFO
	.align		4
.L_1437:
        /*0038*/ 	.byte	0x04, 0x17
        /*003a*/ 	.short	(.L_1439 - .L_1438)
.L_1438:
        /*003c*/ 	.word	0x00000000
        /*0040*/ 	.short	0x0009
        /*0042*/ 	.short	0x00ac
        /*0044*/ 	.byte	0x00, 0xf0, 0x11, 0x00


	//----- nvinfo : EIATTR_KPARAM_INFO
	.align		4
.L_1439:
        /*0048*/ 	.byte	0x04, 0x17
        /*004a*/ 	.short	(.L_1441 - .L_1440)
.L_1440:
        /*004c*/ 	.word	0x00000000
        /*0050*/ 	.short	0x0008
        /*0052*/ 	.short	0x00a8
        /*0054*/ 	.byte	0x00, 0xf0, 0x11, 0x00


	//----- nvinfo : EIATTR_KPARAM_INFO
	.align		4
.L_1441:
        /*0058*/ 	.byte	0x04, 0x17
        /*005a*/ 	.short	(.L_1443 - .L_1442)
.L_1442:
        /*005c*/ 	.word	0x00000000
        /*0060*/ 	.short	0x0007
        /*0062*/ 	.short	0x00a4
        /*0064*/ 	.byte	0x00, 0xf0, 0x11, 0x00


	//----- nvinfo : EIATTR_KPARAM_INFO
	.align		4
.L_1443:
        /*0068*/ 	.byte	0x04, 0x17
        /*006a*/ 	.short	(.L_1445 - .L_1444)
.L_1444:
        /*006c*/ 	.word	0x00000000
        /*0070*/ 	.short	0x0006
        /*0072*/ 	.short	0x00a0
        /*0074*/ 	.byte	0x00, 0xf0, 0x11, 0x00


	//----- nvinfo : EIATTR_KPARAM_INFO
	.align		4
.L_1445:
        /*0078*/ 	.byte	0x04, 0x17
        /*007a*/ 	.short	(.L_1447 - .L_1446)
.L_1446:
        /*007c*/ 	.word	0x00000000
        /*0080*/ 	.short	0x0005
        /*0082*/ 	.short	0x009c
        /*0084*/ 	.byte	0x00, 0xf0, 0x11, 0x00


	//----- nvinfo : EIATTR_KPARAM_INFO
	.align		4
.L_1447:
        /*0088*/ 	.byte	0x04, 0x17
        /*008a*/ 	.short	(.L_1449 - .L_1448)
.L_1448:
        /*008c*/ 	.word	0x00000000
        /*0090*/ 	.short	0x0004
        /*0092*/ 	.short	0x0098
        /*0094*/ 	.byte	0x00, 0xf0, 0x11, 0x00


	//----- nvinfo : EIATTR_KPARAM_INFO
	.align		4
.L_1449:
        /*0098*/ 	.byte	0x04, 0x17
        /*009a*/ 	.short	(.L_1451 - .L_1450)
.L_1450:
        /*009c*/ 	.word	0x00000000
        /*00a0*/ 	.short	0x0003
        /*00a2*/ 	.short	0x0094
        /*00a4*/ 	.byte	0x00, 0xf0, 0x11, 0x00


	//----- nvinfo : EIATTR_KPARAM_INFO
	.align		4
.L_1451:
        /*00a8*/ 	.byte	0x04, 0x17
        /*00aa*/ 	.short	(.L_1453 - .L_1452)
.L_1452:
        /*00ac*/ 	.word	0x00000000
        /*00b0*/ 	.short	0x0002
        /*00b2*/ 	.short	0x0090
        /*00b4*/ 	.byte	0x00, 0xf0, 0x11, 0x00


	//----- nvinfo : EIATTR_KPARAM_INFO
	.align		4
.L_1453:
        /*00b8*/ 	.byte	0x04, 0x17
        /*00ba*/ 	.short	(.L_1455 - .L_1454)
.L_1454:
        /*00bc*/ 	.word	0x00000000
        /*00c0*/ 	.short	0x0001
        /*00c2*/ 	.short	0x0048
        /*00c4*/ 	.byte	0x00, 0xf0, 0x21, 0x01


	//----- nvinfo : EIATTR_KPARAM_INFO
	.align		4
.L_1455:
        /*00c8*/ 	.byte	0x04, 0x17
        /*00ca*/ 	.short	(.L_1457 - .L_1456)
.L_1456:
        /*00cc*/ 	.word	0x00000000
        /*00d0*/ 	.short	0x0000
        /*00d2*/ 	.short	0x0000
        /*00d4*/ 	.byte	0x00, 0xf0, 0x21, 0x01


	//----- nvinfo : EIATTR_SPARSE_MMA_MASK
	.align		4
.L_1457:
        /*00d8*/ 	.byte	0x03, 0x50
        /*00da*/ 	.short	0x0000


	//----- nvinfo : EIATTR_MAXREG_COUNT
	.align		4
        /*00dc*/ 	.byte	0x03, 0x1b
        /*00de*/ 	.short	0x00ff


	//----- nvinfo : EIATTR_MERCURY_ISA_VERSION
	.align		4
        /*00e0*/ 	.byte	0x03, 0x5f
        /*00e2*/ 	.short	0x0101


	//----- nvinfo : EIATTR_VRC_CTA_INIT_COUNT
	.align		4
        /*00e4*/ 	.byte	0x02, 0x4a
	.zero		1
	.zero		1


	//----- nvinfo : EIATTR_EXIT_INSTR_OFFSETS
	.align		4
        /*00e8*/ 	.byte	0x04, 0x1c
        /*00ea*/ 	.short	(.L_1459 - .L_1458)


	//   ....[0]....
.L_1458:
        /*00ec*/ 	.word	0x000002f0


	//   ....[1]....
        /*00f0*/ 	.word	0x00000340


	//   ....[2]....
        /*00f4*/ 	.word	0x00000650


	//   ....[3]....
        /*00f8*/ 	.word	0x00001960


	//----- nvinfo : EIATTR_CRS_STACK_SIZE
	.align		4
.L_1459:
        /*00fc*/ 	.byte	0x04, 0x1e
        /*00fe*/ 	.short	(.L_1461 - .L_1460)
.L_1460:
        /*0100*/ 	.word	0x00000000


	//----- nvinfo : EIATTR_CBANK_PARAM_SIZE
	.align		4
.L_1461:
        /*0104*/ 	.byte	0x03, 0x19
        /*0106*/ 	.short	0x00bc


	//----- nvinfo : EIATTR_PARAM_CBANK
	.align		4
        /*0108*/ 	.byte	0x04, 0x0a
        /*010a*/ 	.short	(.L_1463 - .L_1462)
	.align		4
.L_1462:
        /*010c*/ 	.word	index@(.nv.constant0._ZN2at6native49_GLOBAL__N__09e94e3a_16_AveragePool3d_cu_a8eae74c29avg_pool3d_cuda_update_outputILi7EffEEvNS_27GenericPackedTensorAccessorIKT0_Lm4ENS_16DefaultPtrTraitsElEENS3_IS4_Lm4ES6_lEEiiiiiiiibii)
        /*0110*/ 	.short	0x0380
        /*0112*/ 	.short	0x00bc


	//----- nvinfo : EIATTR_SW_WAR
	.align		4
.L_1463:
        /*0114*/ 	.byte	0x04, 0x36
        /*0116*/ 	.short	(.L_1465 - .L_1464)
.L_1464:
        /*0118*/ 	.word	0x00000008
.L_1465:


//--------------------- .nv.info._ZN2at6native49_GLOBAL__N__09e94e3a_16_AveragePool3d_cu_a8eae74c29avg_pool3d_cuda_update_outputILi6EffEEvNS_27GenericPackedTensorAccessorIKT0_Lm4ENS_16DefaultPtrTraitsElEENS3_IS4_Lm4ES6_lEEiiiiiiiibii --------------------------
	.section	.nv.info._ZN2at6native49_GLOBAL__N__09e94e3a_16_AveragePool3d_cu_a8eae74c29avg_pool3d_cuda_update_outputILi6EffEEvNS_27GenericPackedTensorAccessorIKT0_Lm4ENS_16DefaultPtrTraitsElEENS3_IS4_Lm4ES6_lEEiiiiiiiibii,"",@"SHT_CUDA_INFO"
	.sectionflags	@""
	.align	4


	//----- nvinfo : EIATTR_CUDA_API_VERSION
	.align		4
        /*0000*/ 	.byte	0x04, 0x37
        /*0002*/ 	.short	(.L_1467 - .L_1466)
.L_1466:
        /*0004*/ 	.word	0x00000082


	//----- nvinfo : EIATTR_KPARAM_INFO
	.align		4
.L_1467:
        /*0008*/ 	.byte	0x04, 0x17
        /*000a*/ 	.short	(.L_1469 - .L_1468)
.L_1468:
        /*000c*/ 	.word	0x00000000
        /*0010*/ 	.short	0x000c
        /*0012*/ 	.short	0x00b8
        /*0014*/ 	.byte	0x00, 0xf0, 0x11, 0x00


	//----- nvinfo : EIATTR_KPARAM_INFO
	.align		4
.L_1469:
        /*0018*/ 	.byte	0x04, 0x17
        /*001a*/ 	.short	(.L_1471 - .L_1470)
.L_1470:
        /*001c*/ 	.word	0x00000000
        /*0020*/ 	.short	0x000b
        /*0022*/ 	.short	0x00b4
        /*0024*/ 	.byte	0x00, 0xf0, 0x11, 0x00


	//----- nvinfo : EIATTR_KPARAM_INFO
	.align		4
.L_1471:
        /*0028*/ 	.byte	0x04, 0x17
        /*002a*/ 	.short	(.L_1473 - .L_1472)
.L_1472:
        /*002c*/ 	.word	0x00000000
        /*0030*/ 	.short	0x000a
        /*0032*/ 	.short	0x00b0
        /*0034*/ 	.byte	0x00, 0xf0, 0x05, 0x00


	//----- nvinfo : EIATTR_KPARAM_INFO
	.align		4
.L_1473:
        /*0038*/ 	.byte	0x04, 0x17
        /*003a*/ 	.short	(.L_1475 - .L_1474)
.L_1474:
        /*003c*/ 	.word	0x00000000
        /*0040*/ 	.short	0x0009
        /*0042*/ 	.short	0x00ac
        /*0044*/ 	.byte	0x00, 0xf0, 0x11, 0x00


	//----- nvinfo : EIATTR_KPARAM_INFO
	.align		4
.L_1475:
        /*0048*/ 	.byte	0x04, 0x17
        /*004a*/ 	.short	(.L_1477 - .L_1476)
.L_1476:
        /*004c*/ 	.word	0x00000000
        /*0050*/ 	.short	0x0008
        /*0052*/ 	.short	0x00a8
        /*0054*/ 	.byte	0x00, 0xf0, 0x11, 0x00


	//----- nvinfo : EIATTR_KPARAM_INFO
	.align		4
.L_1477:
        /*0058*/ 	.byte	0x04, 0x17
        /*005a*/ 	.short	(.L_1479 - .L_1478)
.L_1478:
        /*005c*/ 	.word	0x00000000
        /*0060*/ 	.short	0x0007
        /*0062*/ 	.short	0x00a4
        /*0064*/ 	.byte	0x00, 0xf0, 0x11, 0x00


	//----- nvinfo : EIATTR_KPARAM_INFO
	.align		4
.L_1479:
        /*0068*/ 	.byte	0x04, 0x17
        /*006a*/ 	.short	(.L_1481 - .L_1480)
.L_1480:
        /*006c*/ 	.word	0x00000000
        /*0070*/ 	.short	0x0006
        /*0072*/ 	.short	0x00a0
        /*0074*/ 	.byte	0x00, 0xf0, 0x11, 0x00


	//----- nvinfo : EIATTR_KPARAM_INFO
	.align		4
.L_1481:
        /*0078*/ 	.byte	0x04, 0x17
        /*007a*/ 	.short	(.L_1483 - .L_1482)
.L_1482:
        /*007c*/ 	.word	0x00000000
        /*0080*/ 	.short	0x0005
        /*0082*/ 	.short	0x009c
        /*0084*/ 	.byte	0x00, 0xf0, 0x11, 0x00


	//----- nvinfo : EIATTR_KPARAM_INFO
	.align		4
.L_1483:
        /*0088*/ 	.byte	0x04, 0x17
        /*008a*/ 	.short	(.L_1485 - .L_1484)
.L_1484:
        /*008c*/ 	.word	0x00000000
        /*0090*/ 	.short	0x0004
        /*0092*/ 	.short	0x0098
        /*0094*/ 	.byte	0x00, 0xf0, 0x11, 0x00


	//----- nvinfo : EIATTR_KPARAM_INFO
	.align		4
.L_1485:
        /*0098*/ 	.byte	0x04, 0x17
        /*009a*/ 	.short	(.L_1487 - .L_1486)
.L_1486:
        /*009c*/ 	.word	0x00000000
        /*00a0*/ 	.short	0x0003
        /*00a2*/ 	.short	0x0094
        /*00a4*/ 	.byte	0x00, 0xf0, 0x11, 0x00


	//----- nvinfo : EIATTR_KPARAM_INFO
	.align		4
.L_1487:
        /*00a8*/ 	.byte	0x04, 0x17
        /*00aa*/ 	.short	(.L_1489 - .L_1488)
.L_1488:
        /*00ac*/ 	.word	0x00000000
        /*00b0*/ 	.short	0x0002
        /*00b2*/ 	.short	0x0090
        /*00b4*/ 	.byte	0x00, 0xf0, 0x11, 0x00


	//----- nvinfo : EIATTR_KPARAM_INFO
	.align		4
.L_1489:
        /*00b8*/ 	.byte	0x04, 0x17
        /*00ba*/ 	.short	(.L_1491 - .L_1490)
.L_1490:
        /*00bc*/ 	.word	0x00000000
        /*00c0*/ 	.short	0x0001
        /*00c2*/ 	.short	0x0048
        /*00c4*/ 	.byte	0x00, 0xf0, 0x21, 0x01


	//----- nvinfo : EIATTR_KPARAM_INFO
	.align		4
.L_1491:
        /*00c8*/ 	.byte	0x04, 0x17
        /*00ca*/ 	.short	(.L_1493 - .L_1492)
.L_1492:
        /*00cc*/ 	.word	0x00000000
        /*00d0*/ 	.short	0x0000
        /*00d2*/ 	.short	0x0000
        /*00d4*/ 	.byte	0x00, 0xf0, 0x21, 0x01


	//----- nvinfo : EIATTR_SPARSE_MMA_MASK
	.align		4
.L_1493:
        /*00d8*/ 	.byte	0x03, 0x50
        /*00da*/ 	.short	0x0000


	//----- nvinfo : EIATTR_MAXREG_COUNT
	.align		4
        /*00dc*/ 	.byte	0x03, 0x1b
        /*00de*/ 	.short	0x00ff


	//----- nvinfo : EIATTR_MERCURY_ISA_VERSION
	.align		4
        /*00e0*/ 	.byte	0x03, 0x5f
        /*00e2*/ 	.short	0x0101


	//----- nvinfo : EIATTR_VRC_CTA_INIT_COUNT
	.align		4
        /*00e4*/ 	.byte	0x02, 0x4a
	.zero		1
	.zero		1


	//----- nvinfo : EIATTR_EXIT_INSTR_OFFSETS
	.align		4
        /*00e8*/ 	.byte	0x04, 0x1c
        /*00ea*/ 	.short	(.L_1495 - .L_1494)


	//   ....[0]....
.L_1494:
        /*00ec*/ 	.word	0x000002f0


	//   ....[1]....
        /*00f0*/ 	.word	0x00000340


	//   ....[2]....
        /*00f4*/ 	.word	0x00000650


	//   ....[3]....
        /*00f8*/ 	.word	0x00001960


	//----- nvinfo : EIATTR_CRS_STACK_SIZE
	.align		4
.L_1495:
        /*00fc*/ 	.byte	0x04, 0x1e
        /*00fe*/ 	.short	(.L_1497 - .L_1496)
.L_1496:
        /*0100*/ 	.word	0x00000000


	//----- nvinfo : EIATTR_CBANK_PARAM_SIZE
	.align		4
.L_1497:
        /*0104*/ 	.byte	0x03, 0x19
        /*0106*/ 	.short	0x00bc


	//----- nvinfo : EIATTR_PARAM_CBANK
	.align		4
        /*0108*/ 	.byte	0x04, 0x0a
        /*010a*/ 	.short	(.L_1499 - .L_1498)
	.align		4
.L_1498:
        /*010c*/ 	.word	index@(.nv.constant0._ZN2at6native49_GLOBAL__N__09e94e3a_16_AveragePool3d_cu_a8eae74c29avg_pool3d_cuda_update_outputILi6EffEEvNS_27GenericPackedTensorAccessorIKT0_Lm4ENS_16DefaultPtrTraitsElEENS3_IS4_Lm4ES6_lEEiiiiiiiibii)
        /*0110*/ 	.short	0x0380
        /*0112*/ 	.short	0x00bc


	//----- nvinfo : EIATTR_SW_WAR
	.align		4
.L_1499:
        /*0114*/ 	.byte	0x04, 0x36
        /*0116*/ 	.short	(.L_1501 - .L_1500)
.L_1500:
        /*0118*/ 	.word	0x00000008
.L_1501:


//--------------------- .nv.info._ZN2at6native49_GLOBAL__N__09e94e3a_16_AveragePool3d_cu_a8eae74c29avg_pool3d_cuda_update_outputILi5EffEEvNS_27GenericPackedTensorAccessorIKT0_Lm4ENS_16DefaultPtrTraitsElEENS3_IS4_Lm4ES6_lEEiiiiiiiibii --------------------------
	.section	.nv.info._ZN2at6native49_GLOBAL__N__09e94e3a_16_AveragePool3d_cu_a8eae74c29avg_pool3d_cuda_update_outputILi5EffEEvNS_27GenericPackedTensorAccessorIKT0_Lm4ENS_16DefaultPtrTraitsElEENS3_IS4_Lm4ES6_lEEiiiiiiiibii,"",@"SHT_CUDA_INFO"
	.sectionflags	@""
	.align	4


	//----- nvinfo : EIATTR_CUDA_API_VERSION
	.align		4
        /*0000*/ 	.byte	0x04, 0x37
        /*0002*/ 	.short	(.L_1503 - .L_1502)
.L_1502:
        /*0004*/ 	.word	0x00000082


	//----- nvinfo : EIATTR_KPARAM_INFO
	.align		4
.L_1503:
        /*0008*/ 	.byte	0x04, 0x17
        /*000a*/ 	.short	(.L_1505 - .L_1504)
.L_1504:
        /*000c*/ 	.word	0x00000000
        /*0010*/ 	.short	0x000c
        /*0012*/ 	.short	0x00b8
        /*0014*/ 	.byte	0x00, 0xf0, 0x11, 0x00


	//----- nvinfo : EIATTR_KPARAM_INFO
	.align		4
.L_1505:
        /*0018*/ 	.byte	0x04, 0x17
        /*001a*/ 	.short	(.L_1507 - .L_1506)
.L_1506:
        /*001c*/ 	.word	0x00000000
        /*0020*/ 	.short	0x000b
        /*0022*/ 	.short	0x00b4
        /*0024*/ 	.byte	0x00, 0xf0, 0x11, 0x00


	//----- nvinfo : EIATTR_KPARAM_INFO
	.align		4
.L_1507:
        /*0028*/ 	.byte	0x04, 0x17
        /*002a*/ 	.short	(.L_1509 - .L_1508)
.L_1508:
        /*002c*/ 	.word	0x00000000
        /*0030*/ 	.short	0x000a
        /*0032*/ 	.short	0x00b0
        /*0034*/ 	.byte	0x00, 0xf0, 0x05, 0x00


	//----- nvinfo : EIATTR_KPARAM_INFO
	.align		4
.L_1509:
        /*0038*/ 	.byte	0x04, 0x17
        /*003a*/ 	.short	(.L_1511 - .L_1510)
.L_1510:
        /*003c*/ 	.word	0x00000000
        /*0040*/ 	.short	0x0009
        /*0042*/ 	.short	0x00ac
        /*0044*/ 	.byte	0x00, 0xf0, 0x11, 0x00


	//----- nvinfo : EIATTR_KPARAM_INFO
	.align		4
.L_1511:
        /*0048*/ 	.byte	0x04, 0x17
        /*004a*/ 	.short	(.L_1513 - .L_1512)
.L_1512:
        /*004c*/ 	.word	0x00000000
        /*0050*/ 	.short	0x0008
        /*0052*/ 	.short	0x00a8
        /*0054*/ 	.byte	0x00, 0xf0, 0x11, 0x00


	//----- nvinfo : EIATTR_KPARAM_INFO
	.align		4
.L_1513:
        /*0058*/ 	.byte	0x04, 0x17
        /*005a*/ 	.short	(.L_1515 - .L_1514)
.L_1514:
        /*005c*/ 	.word	0x00000000
        /*0060*/ 	.short	0x0007
        /*0062*/ 	.short	0x00a4
        /*0064*/ 	.byte	0x00, 0xf0, 0x11, 0x00


	//----- nvinfo : EIATTR_KPARAM_INFO
	.align		4
.L_1515:
        /*0068*/ 	.byte	0x04, 0x17
        /*006a*/ 	.short	(.L_1517 - .L_1516)
.L_1516:
        /*006c*/ 	.word	0x00000000
        /*0070*/ 	.short	0x0006
        /*0072*/ 	.short	0x00a0
        /*0074*/ 	.byte	0x00, 0xf0, 0x11, 0x00


	//----- nvinfo : EIATTR_KPARAM_INFO
	.align		4
.L_1517:
        /*0078*/ 	.byte	0x04, 0x17
        /*007a*/ 	.short	(.L_1519 - .L_1518)
.L_1518:
        /*007c*/ 	.word	0x00000000
        /*0080*/ 	.short	0x0005
        /*0082*/ 	.short	0x009c
        /*0084*/ 	.byte	0x00, 0xf0, 0x11, 0x00


	//----- nvinfo : EIATTR_KPARAM_INFO
	.align		4
.L_1519:
        /*0088*/ 	.byte	0x04, 0x17
        /*008a*/ 	.short	(.L_1521 - .L_1520)
.L_1520:
        /*008c*/ 	.word	0x00000000
        /*0090*/ 	.short	0x0004
        /*0092*/ 	.short	0x0098
        /*0094*/ 	.byte	0x00, 0xf0, 0x11, 0x00


	//----- nvinfo : EIATTR_KPARAM_INFO
	.align		4
.L_1521:
        /*0098*/ 	.byte	0x04, 0x17
        /*009a*/ 	.short	(.L_1523 - .L_1522)
.L_1522:
        /*009c*/ 	.word	0x00000000
        /*00a0*/ 	.short	0x0003
        /*00a2*/ 	.short	0x0094
        /*00a4*/ 	.byte	0x00, 0xf0, 0x11, 0x00


	//----- nvinfo : EIATTR_KPARAM_INFO
	.align		4
.L_1523:
        /*00a8*/ 	.byte	0x04, 0x17
        /*00aa*/ 	.short	(.L_1525 - .L_1524)
.L_1524:
        /*00ac*/ 	.word	0x00000000
        /*00b0*/ 	.short	0x0002
        /*00b2*/ 	.short	0x0090
        /*00b4*/ 	.byte	0x00, 0xf0, 0x11, 0x00


	//----- nvinfo : EIATTR_KPARAM_INFO
	.align		4
.L_1525:
        /*00b8*/ 	.byte	0x04, 0x17
        /*00ba*/ 	.short	(.L_1527 - .L_1526)
.L_1526:
        /*00bc*/ 	.word	0x00000000
        /*00c0*/ 	.short	0x0001
        /*00c2*/ 	.short	0x0048
        /*00c4*/ 	.byte	0x00, 0xf0, 0x21, 0x01


	//----- nvinfo : EIATTR_KPARAM_INFO
	.align		4
.L_1527:
        /*00c8*/ 	.byte	0x04, 0x17
        /*00ca*/ 	.short	(.L_1529 - .L_1528)
.L_1528:
        /*00cc*/ 	.word	0x00000000
        /*00d0*/ 	.short	0x0000
        /*00d2*/ 	.short	0x0000
        /*00d4*/ 	.byte	0x00, 0xf0, 0x21, 0x01


	//----- nvinfo : EIATTR_SPARSE_MMA_MASK
	.align		4
.L_1529:
        /*00d8*/ 	.byte	0x03, 0x50
        /*00da*/ 	.short	0x0000


	//----- nvinfo : EIATTR_MAXREG_COUNT
	.align		4
        /*00dc*/ 	.byte	0x03, 0x1b
        /*00de*/ 	.short	0x00ff


	//----- nvinfo : EIATTR_MERCURY_ISA_VERSION
	.align		4
        /*00e0*/ 	.byte	0x03, 0x5f
        /*00e2*/ 	.short	0x0101


	//----- nvinfo : EIATTR_VRC_CTA_INIT_COUNT
	.align		4
        /*00e4*/ 	.byte	0x02, 0x4a
	.zero		1
	.zero		1


	//----- nvinfo : EIATTR_EXIT_INSTR_OFFSETS
	.align		4
        /*00e8*/ 	.byte	0x04, 0x1c
        /*00ea*/ 	.short	(.L_1531 - .L_1530)


	//   ....[0]....
.L_1530:
        /*00ec*/ 	.word	0x000002f0


	//   ....[1]....
        /*00f0*/ 	.word	0x00000340


	//   ....[2]....
        /*00f4*/ 	.word	0x00000650


	//   ....[3]....
        /*00f8*/ 	.word	0x00001960


	//----- nvinfo : EIATTR_CRS_STACK_SIZE
	.align		4
.L_1531:
        /*00fc*/ 	.byte	0x04, 0x1e
        /*00fe*/ 	.short	(.L_1533 - .L_1532)
.L_1532:
        /*0100*/ 	.word	0x00000000


	//----- nvinfo : EIATTR_CBANK_PARAM_SIZE
	.align		4
.L_1533:
        /*0104*/ 	.byte	0x03, 0x19
        /*0106*/ 	.short	0x00bc


	//----- nvinfo : EIATTR_PARAM_CBANK
	.align		4
        /*0108*/ 	.byte	0x04, 0x0a
        /*010a*/ 	.short	(.L_1535 - .L_1534)
	.align		4
.L_1534:
        /*010c*/ 	.word	index@(.nv.constant0._ZN2at6native49_GLOBAL__N__09e94e3a_16_AveragePool3d_cu_a8eae74c29avg_pool3d_cuda_update_outputILi5EffEEvNS_27GenericPackedTensorAccessorIKT0_Lm4ENS_16DefaultPtrTraitsElEENS3_IS4_Lm4ES6_lEEiiiiiiiibii)
        /*0110*/ 	.short	0x0380
        /*0112*/ 	.short	0x00bc


	//----- nvinfo : EIATTR_SW_WAR
	.align		4
.L_1535:
        /*0114*/ 	.byte	0x04, 0x36
        /*0116*/ 	.short	(.L_1537 - .L_1536)
.L_1536:
        /*0118*/ 	.word	0x00000008
.L_1537:


//--------------------- .nv.info._ZN2at6native49_GLOBAL__N__09e94e3a_16_AveragePool3d_cu_a8eae74c29avg_pool3d_cuda_update_outputILi4EffEEvNS_27GenericPackedTensorAccessorIKT0_Lm4ENS_16DefaultPtrTraitsElEENS3_IS4_Lm4ES6_lEEiiiiiiiibii --------------------------
	.section	.nv.info._ZN2at6native49_GLOBAL__N__09e94e3a_16_AveragePool3d_cu_a8eae74c29avg_pool3d_cuda_update_outputILi4EffEEvNS_27GenericPackedTensorAccessorIKT0_Lm4ENS_16DefaultPtrTraitsElEENS3_IS4_Lm4ES6_lEEiiiiiiiibii,"",@"SHT_CUDA_INFO"
	.sectionflags	@""
	.align	4


	//----- nvinfo : EIATTR_CUDA_API_VERSION
	.align		4
        /*0000*/ 	.byte	0x04, 0x37
        /*0002*/ 	.short	(.L_1539 - .L_1538)
.L_1538:
        /*0004*/ 	.word	0x00000082


	//----- nvinfo : EIATTR_KPARAM_INFO
	.align		4
.L_1539:
        /*0008*/ 	.byte	0x04, 0x17
        /*000a*/ 	.short	(.L_1541 - .L_1540)
.L_1540:
        /*000c*/ 	.word	0x00000000
        /*0010*/ 	.short	0x000c
        /*0012*/ 	.short	0x00b8
        /*0014*/ 	.byte	0x00, 0xf0, 0x11, 0x00


	//----- nvinfo : EIATTR_KPARAM_INFO
	.align		4
.L_1541:
        /*0018*/ 	.byte	0x04, 0x17
        /*001a*/ 	.short	(.L_1543 - .L_1542)
.L_1542:
        /*001c*/ 	.word	0x00000000
        /*0020*/ 	.short	0x000b
        /*0022*/ 	.short	0x00b4
        /*0024*/ 	.byte	0x00, 0xf0, 0x11, 0x00


	//----- nvinfo : EIATTR_KPARAM_INFO
	.align		4
.L_1543:
        /*0028*/ 	.byte	0x04, 0x17
        /*002a*/ 	.short	(.L_1545 - .L_1544)
.L_1544:
        /*002c*/ 	.word	0x00000000
        /*0030*/ 	.short	0x000a
        /*0032*/ 	.short	0x00b0
        /*0034*/ 	.byte	0x00, 0xf0, 0x05, 0x00


	//----- nvinfo : EIATTR_KPARAM_INFO
	.align		4
.L_1545:
        /*0038*/ 	.byte	0x04, 0x17
        /*003a*/ 	.short	(.L_1547 - .L_1546)
.L_1546:
        /*003c*/ 	.word	0x00000000
        /*0040*/ 	.short	0x0009
        /*0042*/ 	.short	0x00ac
        /*0044*/ 	.byte	0x00, 0xf0, 0x11, 0x00


	//----- nvinfo : EIATTR_KPARAM_INFO
	.align		4
.L_1547:
        /*0048*/ 	.byte	0x04, 0x17
        /*004a*/ 	.short	(.L_1549 - .L_1548)
.L_1548:
        /*004c*/ 	.word	0x00000000
        /*0050*/ 	.short	0x0008
        /*0052*/ 	.short	0x00a8
        /*0054*/ 	.byte	0x00, 0xf0, 0x11, 0x00


	//----- nvinfo : EIATTR_KPARAM_INFO
	.align		4
.L_1549:
        /*0058*/ 	.byte	0x04, 0x17
        /*005a*/ 	.short	(.L_1551 - .L_1550)
.L_1550:
        /*005c*/ 	.word	0x00000000
        /*0060*/ 	.short	0x0007
        /*0062*/ 	.short	0x00a4
        /*0064*/ 	.byte	0x00, 0xf0, 0x11, 0x00


	//----- nvinfo : EIATTR_KPARAM_INFO
	.align		4
.L_1551:
        /*0068*/ 	.byte	0x04, 0x17
        /*006a*/ 	.short	(.L_1553 - .L_1552)
.L_1552:
        /*006c*/ 	.word	0x00000000
        /*0070*/ 	.short	0x0006
        /*0072*/ 	.short	0x00a0
        /*0074*/ 	.byte	0x00, 0xf0, 0x11, 0x00


	//----- nvinfo : EIATTR_KPARAM_INFO
	.align		4
.L_1553:
        /*0078*/ 	.byte	0x04, 0x17
        /*007a*/ 	.short	(.L_1555 - .L_1554)
.L_1554:
        /*007c*/ 	.word	0x00000000
        /*0080*/ 	.short	0x0005
        /*0082*/ 	.short	0x009c
        /*0084*/ 	.byte	0x00, 0xf0, 0x11, 0x00


	//----- nvinfo : EIATTR_KPARAM_INFO
	.align		4
.L_1555:
        /*0088*/ 	.byte	0x04, 0x17
        /*008a*/ 	.short	(.L_1557 - .L_1556)
.L_1556:
        /*008c*/ 	.word	0x00000000
        /*0090*/ 	.short	0x0004
        /*0092*/ 	.short	0x0098
        /*0094*/ 	.byte	0x00, 0xf0, 0x11, 0x00


	//----- nvinfo : EIATTR_KPARAM_INFO
	.align		4
.L_1557:
        /*0098*/ 	.byte	0x04, 0x17
        /*009a*/ 	.short	(.L_1559 - .L_1558)
.L_1558:
        /*009c*/ 	.word	0x00000000
        /*00a0*/ 	.short	0x0003
        /*00a2*/ 	.short	0x0094
        /*00a4*/ 	.byte	0x00, 0xf0, 0x11, 0x00


	//----- nvinfo : EIATTR_KPARAM_INFO
	.align		4
.L_1559:
        /*00a8*/ 	.byte	0x04, 0x17
        /*00aa*/ 	.short	(.L_1561 - .L_1560)
.L_1560:
        /*00ac*/ 	.word	0x00000000
        /*00b0*/ 	.short	0x0002
        /*00b2*/ 	.short	0x0090
        /*00b4*/ 	.byte	0x00, 0xf0, 0x11, 0x00


	//----- nvinfo : EIATTR_KPARAM_INFO
	.align		4
.L_1561:
        /*00b8*/ 	.byte	0x04, 0x17
        /*00ba*/ 	.short	(.L_1563 - .L_1562)
.L_1562:
        /*00bc*/ 	.word	0x00000000
        /*00c0*/ 	.short	0x0001
        /*00c2*/ 	.short	0x0048
        /*00c4*/ 	.byte	0x00, 0xf0, 0x21, 0x01


	//----- nvinfo : EIATTR_KPARAM_INFO
	.align		4
.L_1563:
        /*00c8*/ 	.byte	0x04, 0x17
        /*00ca*/ 	.short	(.L_1565 - .L_1564)
.L_1564:
        /*00cc*/ 	.word	0x00000000
        /*00d0*/ 	.short	0x0000
        /*00d2*/ 	.short	0x0000
        /*00d4*/ 	.byte	0x00, 0xf0, 0x21, 0x01


	//----- nvinfo : EIATTR_SPARSE_MMA_MASK
	.align		4
.L_1565:
        /*00d8*/ 	.byte	0x03, 0x50
        /*00da*/ 	.short	0x0000


	//----- nvinfo : EIATTR_MAXREG_COUNT
	.align		4
        /*00dc*/ 	.byte	0x03, 0x1b
        /*00de*/ 	.short	0x00ff


	//----- nvinfo : EIATTR_MERCURY_ISA_VERSION
	.align		4
        /*00e0*/ 	.byte	0x03, 0x5f
        /*00e2*/ 	.short	0x0101


	//----- nvinfo : EIATTR_VRC_CTA_INIT_COUNT
	.align		4
        /*00e4*/ 	.byte	0x02, 0x4a
	.zero		1
	.zero		1


	//----- nvinfo : EIATTR_EXIT_INSTR_OFFSETS
	.align		4
        /*00e8*/ 	.byte	0x04, 0x1c
        /*00ea*/ 	.short	(.L_1567 - .L_1566)


	//   ....[0]....
.L_1566:
        /*00ec*/ 	.word	0x000002f0


	//   ....[1]....
        /*00f0*/ 	.word	0x00000340


	//   ....[2]....
        /*00f4*/ 	.word	0x00000650


	//   ....[3]....
        /*00f8*/ 	.word	0x00001960


	//----- nvinfo : EIATTR_CRS_STACK_SIZE
	.align		4
.L_1567:
        /*00fc*/ 	.byte	0x04, 0x1e
        /*00fe*/ 	.short	(.L_1569 - .L_1568)
.L_1568:
        /*0100*/ 	.word	0x00000000


	//----- nvinfo : EIATTR_CBANK_PARAM_SIZE
	.align		4
.L_1569:
        /*0104*/ 	.byte	0x03, 0x19
        /*0106*/ 	.short	0x00bc


	//----- nvinfo : EIATTR_PARAM_CBANK
	.align		4
        /*0108*/ 	.byte	0x04, 0x0a
        /*010a*/ 	.short	(.L_1571 - .L_1570)
	.align		4
.L_1570:
        /*010c*/ 	.word	index@(.nv.constant0._ZN2at6native49_GLOBAL__N__09e94e3a_16_AveragePool3d_cu_a8eae74c29avg_pool3d_cuda_update_outputILi4EffEEvNS_27GenericPackedTensorAccessorIKT0_Lm4ENS_16DefaultPtrTraitsElEENS3_IS4_Lm4ES6_lEEiiiiiiiibii)
        /*0110*/ 	.short	0x0380
        /*0112*/ 	.short	0x00bc


	//----- nvinfo : EIATTR_SW_WAR
	.align		4
.L_1571:
        /*0114*/ 	.byte	0x04, 0x36
        /*0116*/ 	.short	(.L_1573 - .L_1572)
.L_1572:
        /*0118*/ 	.word	0x00000008
.L_1573:


//--------------------- .nv.info._ZN2at6native49_GLOBAL__N__09e94e3a_16_AveragePool3d_cu_a8eae74c29avg_pool3d_cuda_update_outputILi3EffEEvNS_27GenericPackedTensorAccessorIKT0_Lm4ENS_16DefaultPtrTraitsElEENS3_IS4_Lm4ES6_lEEiiiiiiiibii --------------------------
	.section	.nv.info._ZN2at6native49_GLOBAL__N__09e94e3a_16_AveragePool3d_cu_a8eae74c29avg_pool3d_cuda_update_outputILi3EffEEvNS_27GenericPackedTensorAccessorIKT0_Lm4ENS_16DefaultPtrTraitsElEENS3_IS4_Lm4ES6_lEEiiiiiiiibii,"",@"SHT_CUDA_INFO"
	.sectionflags	@""
	.align	4


	//----- nvinfo : EIATTR_CUDA_API_VERSION
	.align		4
        /*0000*/ 	.byte	0x04, 0x37
        /*0002*/ 	.short	(.L_1575 - .L_1574)
.L_1574:
        /*0004*/ 	.word	0x00000082


	//----- nvinfo : EIATTR_KPARAM_INFO
	.align		4
.L_1575:
        /*0008*/ 	.byte	0x04, 0x17
        /*000a*/ 	.short	(.L_1577 - .L_1576)
.L_1576:
        /*000c*/ 	.word	0x00000000
        /*0010*/ 	.short	0x000c
        /*0012*/ 	.short	0x00b8
        /*0014*/ 	.byte	0x00, 0xf0, 0x11, 0x00


	//----- nvinfo : EIATTR_KPARAM_INFO
	.align		4
.L_1577:
        /*0018*/ 	.byte	0x04, 0x17
        /*001a*/ 	.short	(.L_1579 - .L_1578)
.L_1578:
        /*001c*/ 	.word	0x00000000
        /*0020*/ 	.short	0x000b
        /*0022*/ 	.short	0x00b4
        /*0024*/ 	.byte	0x00, 0xf0, 0x11, 0x00


	//----- nvinfo : EIATTR_KPARAM_INFO
	.align		4
.L_1579:
        /*0028*/ 	.byte	0x04, 0x17
        /*002a*/ 	.short	(.L_1581 - .L_1580)
.L_1580:
        /*002c*/ 	.word	0x00000000
        /*0030*/ 	.short	0x000a
        /*0032*/ 	.short	0x00b0
        /*0034*/ 	.byte	0x00, 0xf0, 0x05, 0x00


	//----- nvinfo : EIATTR_KPARAM_INFO
	.align		4
.L_1581:
        /*0038*/ 	.byte	0x04, 0x17
        /*003a*/ 	.short	(.L_1583 - .L_1582)
.L_1582:
        /*003c*/ 	.word	0x00000000
        /*0040*/ 	.short	0x0009
        /*0042*/ 	.short	0x00ac
        /*0044*/ 	.byte	0x00, 0xf0, 0x11, 0x00


	//----- nvinfo : EIATTR_KPARAM_INFO
	.align		4
.L_1583:
        /*0048*/ 	.byte	0x04, 0x17
        /*004a*/ 	.short	(.L_1585 - .L_1584)
.L_1584:
        /*004c*/ 	.word	0x00000000
        /*0050*/ 	.short	0x0008
        /*0052*/ 	.short	0x00a8
        /*0054*/ 	.byte	0x00, 0xf0, 0x11, 0x00


	//----- nvinfo : EIATTR_KPARAM_INFO
	.align		4
.L_1585:
        /*0058*/ 	.byte	0x04, 0x17
        /*005a*/ 	.short	(.L_1587 - .L_1586)
.L_1586:
        /*005c*/ 	.word	0x00000000
        /*0060*/ 	.short	0x0007
        /*0062*/ 	.short	0x00a4
        /*0064*/ 	.byte	0x00, 0xf0, 0x11, 0x00


	//----- nvinfo : EIATTR_KPARAM_INFO
	.align		4
.L_1587:
        /*0068*/ 	.byte	0x04, 0x17
        /*006a*/ 	.short	(.L_1589 - .L_1588)
.L_1588:
        /*006c*/ 	.word	0x00000000
        /*0070*/ 	.short	0x0006
        /*0072*/ 	.short	0x00a0
        /*0074*/ 	.byte	0x00, 0xf0, 0x11, 0x00


	//----- nvinfo : EIATTR_KPARAM_INFO
	.align		4
.L_1589:
        /*0078*/ 	.byte	0x04, 0x17
        /*007a*/ 	.short	(.L_1591 - .L_1590)
.L_1590:
        /*007c*/ 	.word	0x00000000
        /*0080*/ 	.short	0x0005
        /*0082*/ 	.short	0x009c
        /*0084*/ 	.byte	0x00, 0xf0, 0x11, 0x00


	//----- nvinfo : EIATTR_KPARAM_INFO
	.align		4
.L_1591:
        /*0088*/ 	.byte	0x04, 0x17
        /*008a*/ 	.short	(.L_1593 - .L_1592)
.L_1592:
        /*008c*/ 	.word	0x00000000
        /*0090*/ 	.short	0x0004
        /*0092*/ 	.short	0x0098
        /*0094*/ 	.byte	0x00, 0xf0, 0x11, 0x00


	//----- nvinfo : EIATTR_KPARAM_INFO
	.align		4
.L_1593:
        /*0098*/ 	.byte	0x04, 0x17
        /*009a*/ 	.short	(.L_1595 - .L_1594)
.L_1594:
        /*009c*/ 	.word	0x00000000
        /*00a0*/ 	.short	0x0003
        /*00a2*/ 	.short	0x0094
        /*00a4*/ 	.byte	0x00, 0xf0, 0x11, 0x00


	//----- nvinfo : EIATTR_KPARAM_INFO
	.align		4
.L_1595:
        /*00a8*/ 	.byte	0x04, 0x17
        /*00aa*/ 	.short	(.L_1597 - .L_1596)
.L_1596:
        /*00ac*/ 	.word	0x00000000
        /*00b0*/ 	.short	0x0002
        /*00b2*/ 	.short	0x0090
        /*00b4*/ 	.byte	0x00, 0xf0, 0x11, 0x00


	//----- nvinfo : EIATTR_KPARAM_INFO
	.align		4
.L_1597:
        /*00b8*/ 	.byte	0x04, 0x17
        /*00ba*/ 	.short	(.L_1599 - .L_1598)
.L_1598:
        /*00bc*/ 	.word	0x00000000
        /*00c0*/ 	.short	0x0001
        /*00c2*/ 	.short	0x0048
        /*00c4*/ 	.byte	0x00, 0xf0, 0x21, 0x01


	//----- nvinfo : EIATTR_KPARAM_INFO
	.align		4
.L_1599:
        /*00c8*/ 	.byte	0x04, 0x17
        /*00ca*/ 	.short	(.L_1601 - .L_1600)
.L_1600:
        /*00cc*/ 	.word	0x00000000
        /*00d0*/ 	.short	0x0000
        /*00d2*/ 	.short	0x0000
        /*00d4*/ 	.byte	0x00, 0xf0, 0x21, 0x01


	//----- nvinfo : EIATTR_SPARSE_MMA_MASK
	.align		4
.L_1601:
        /*00d8*/ 	.byte	0x03, 0x50
        /*00da*/ 	.short	0x0000


	//----- nvinfo : EIATTR_MAXREG_COUNT
	.align		4
        /*00dc*/ 	.byte	0x03, 0x1b
        /*00de*/ 	.short	0x00ff


	//----- nvinfo : EIATTR_MERCURY_ISA_VERSION
	.align		4
        /*00e0*/ 	.byte	0x03, 0x5f
        /*00e2*/ 	.short	0x0101


	//----- nvinfo : EIATTR_VRC_CTA_INIT_COUNT
	.align		4
        /*00e4*/ 	.byte	0x02, 0x4a
	.zero		1
	.zero		1


	//----- nvinfo : EIATTR_EXIT_INSTR_OFFSETS
	.align		4
        /*00e8*/ 	.byte	0x04, 0x1c
        /*00ea*/ 	.short	(.L_1603 - .L_1602)


	//   ....[0]....
.L_1602:
        /*00ec*/ 	.word	0x000002f0


	//   ....[1]....
        /*00f0*/ 	.word	0x00000340


	//   ....[2]....
        /*00f4*/ 	.word	0x00000650


	//   ....[3]....
        /*00f8*/ 	.word	0x00001960


	//----- nvinfo : EIATTR_CRS_STACK_SIZE
	.align		4
.L_1603:
        /*00fc*/ 	.byte	0x04, 0x1e
        /*00fe*/ 	.short	(.L_1605 - .L_1604)
.L_1604:
        /*0100*/ 	.word	0x00000000


	//----- nvinfo : EIATTR_CBANK_PARAM_SIZE
	.align		4
.L_1605:
        /*0104*/ 	.byte	0x03, 0x19
        /*0106*/ 	.short	0x00bc


	//----- nvinfo : EIATTR_PARAM_CBANK
	.align		4
        /*0108*/ 	.byte	0x04, 0x0a
        /*010a*/ 	.short	(.L_1607 - .L_1606)
	.align		4
.L_1606:
        /*010c*/ 	.word	index@(.nv.constant0._ZN2at6native49_GLOBAL__N__09e94e3a_16_AveragePool3d_cu_a8eae74c29avg_pool3d_cuda_update_outputILi3EffEEvNS_27GenericPackedTensorAccessorIKT0_Lm4ENS_16DefaultPtrTraitsElEENS3_IS4_Lm4ES6_lEEiiiiiiiibii)
        /*0110*/ 	.short	0x0380
        /*0112*/ 	.short	0x00bc


	//----- nvinfo : EIATTR_SW_WAR
	.align		4
.L_1607:
        /*0114*/ 	.byte	0x04, 0x36
        /*0116*/ 	.short	(.L_1609 - .L_1608)
.L_1608:
        /*0118*/ 	.word	0x00000008
.L_1609:


//--------------------- .nv.info._ZN2at6native49_GLOBAL__N__09e94e3a_16_AveragePool3d_cu_a8eae74c29avg_pool3d_cuda_update_outputILi2EffEEvNS_27GenericPackedTensorAccessorIKT0_Lm4ENS_16DefaultPtrTraitsElEENS3_IS4_Lm4ES6_lEEiiiiiiiibii --------------------------
	.section	.nv.info._ZN2at6native49_GLOBAL__N__09e94e3a_16_AveragePool3d_cu_a8eae74c29avg_pool3d_cuda_update_outputILi2EffEEvNS_27GenericPackedTensorAccessorIKT0_Lm4ENS_16DefaultPtrTraitsElEENS3_IS4_Lm4ES6_lEEiiiiiiiibii,"",@"SHT_CUDA_INFO"
	.sectionflags	@""
	.align	4


	//----- nvinfo : EIATTR_CUDA_API_VERSION
	.align		4
        /*0000*/ 	.byte	0x04, 0x37
        /*0002*/ 	.short	(.L_1611 - .L_1610)
.L_1610:
        /*0004*/ 	.word	0x00000082


	//----- nvinfo : EIATTR_KPARAM_INFO
	.align		4
.L_1611:
        /*0008*/ 	.byte	0x04, 0x17
        /*000a*/ 	.short	(.L_1613 - .L_1612)
.L_1612:
        /*000c*/ 	.word	0x00000000
        /*0010*/ 	.short	0x000c
        /*0012*/ 	.short	0x00b8
        /*0014*/ 	.byte	0x00, 0xf0, 0x11, 0x00


	//----- nvinfo : EIATTR_KPARAM_INFO
	.align		4
.L_1613:
        /*0018*/ 	.byte	0x04, 0x17
        /*001a*/ 	.short	(.L_1615 - .L_1614)
.L_1614:
        /*001c*/ 	.word	0x00000000
        /*0020*/ 	.short	0x000b
        /*0022*/ 	.short	0x00b4
        /*0024*/ 	.byte	0x00, 0xf0, 0x11, 0x00


	//----- nvinfo : EIATTR_KPARAM_INFO
	.align		4
.L_1615:
        /*0028*/ 	.byte	0x04, 0x17
        /*002a*/ 	.short	(.L_1617 - .L_1616)
.L_1616:
        /*002c*/ 	.word	0x00000000
        /*0030*/ 	.short	0x000a
        /*0032*/ 	.short	0x00b0
        /*0034*/ 	.byte	0x00, 0xf0, 0x05, 0x00


	//----- nvinfo : EIATTR_KPARAM_INFO
	.align		4
.L_1617:
        /*0038*/ 	.byte	0x04, 0x17
        /*003a*/ 	.short	(.L_1619 - .L_1618)
.L_1618:
        /*003c*/ 	.word	0x00000000
        /*0040*/ 	.short	0x0009
        /*0042*/ 	.short	0x00ac
        /*0044*/ 	.byte	0x00, 0xf0, 0x11, 0x00


	//----- nvinfo : EIATTR_KPARAM_INFO
	.align		4
.L_1619:
        /*0048*/ 	.byte	0x04, 0x17
        /*004a*/ 	.short	(.L_1621 - .L_1620)
.L_1620:
        /*004c*/ 	.word	0x00000000
        /*0050*/ 	.short	0x0008
        /*0052*/ 	.short	0x00a8
        /*0054*/ 	.byte	0x00, 0xf0, 0x11, 0x00


	//----- nvinfo : EIATTR_KPARAM_INFO
	.align		4
.L_1621:
        /*0058*/ 	.byte	0x04, 0x17
        /*005a*/ 	.short	(.L_1623 - .L_1622)
.L_1622:
        /*005c*/ 	.word	0x00000000
        /*0060*/ 	.short	0x0007
        /*0062*/ 	.short	0x00a4
        /*0064*/ 	.byte	0x00, 0xf0, 0x11, 0x00


	//----- nvinfo : EIATTR_KPARAM_INFO
	.align		4
.L_1623:
        /*0068*/ 	.byte	0x04, 0x17
        /*006a*/ 	.short	(.L_1625 - .L_1624)
.L_1624:
        /*006c*/ 	.word	0x00000000
        /*0070*/ 	.short	0x0006
        /*0072*/ 	.short	0x00a0
        /*0074*/ 	.byte	0x00, 0xf0, 0x11, 0x00


	//----- nvinfo : EIATTR_KPARAM_INFO
	.align		4
.L_1625:
        /*0078*/ 	.byte	0x04, 0x17
        /*007a*/ 	.short	(.L_1627 - .L_1626)
.L_1626:
        /*007c*/ 	.word	0x00000000
        /*0080*/ 	.short	0x0005
        /*0082*/ 	.short	0x009c
        /*0084*/ 	.byte	0x00, 0xf0, 0x11, 0x00


	//----- nvinfo : EIATTR_KPARAM_INFO
	.align		4
.L_1627:
        /*0088*/ 	.byte	0x04, 0x17
        /*008a*/ 	.short	(.L_1629 - .L_1628)
.L_1628:
        /*008c*/ 	.word	0x00000000
        /*0090*/ 	.short	0x0004
        /*0092*/ 	.short	0x0098
        /*0094*/ 	.byte	0x00, 0xf0, 0x11, 0x00


	//----- nvinfo : EIATTR_KPARAM_INFO
	.align		4
.L_1629:
        /*0098*/ 	.byte	0x04, 0x17
        /*009a*/ 	.short	(.L_1631 - .L_1630)
.L_1630:
        /*009c*/ 	.word	0x00000000
        /*00a0*/ 	.short	0x0003
        /*00a2*/ 	.short	0x0094
        /*00a4*/ 	.byte	0x00, 0xf0, 0x11, 0x00


	//----- nvinfo : EIATTR_KPARAM_INFO
	.align		4
.L_1631:
        /*00a8*/ 	.byte	0x04, 0x17
        /*00aa*/ 	.short	(.L_1633 - .L_1632)
.L_1632:
        /*00ac*/ 	.word	0x00000000
        /*00b0*/ 	.short	0x0002
        /*00b2*/ 	.short	0x0090
        /*00b4*/ 	.byte	0x00, 0xf0, 0x11, 0x00


	//----- nvinfo : EIATTR_KPARAM_INFO
	.align		4
.L_1633:
        /*00b8*/ 	.byte	0x04, 0x17
        /*00ba*/ 	.short	(.L_1635 - .L_1634)
.L_1634:
        /*00bc*/ 	.word	0x00000000
        /*00c0*/ 	.short	0x0001
        /*00c2*/ 	.short	0x0048
        /*00c4*/ 	.byte	0x00, 0xf0, 0x21, 0x01


	//----- nvinfo : EIATTR_KPARAM_INFO
	.align		4
.L_1635:
        /*00c8*/ 	.byte	0x04, 0x17
        /*00ca*/ 	.short	(.L_1637 - .L_1636)
.L_1636:
        /*00cc*/ 	.word	0x00000000
        /*00d0*/ 	.short	0x0000
        /*00d2*/ 	.short	0x0000
        /*00d4*/ 	.byte	0x00, 0xf0, 0x21, 0x01


	//----- nvinfo : EIATTR_SPARSE_MMA_MASK
	.align		4
.L_1637:
        /*00d8*/ 	.byte	0x03, 0x50
        /*00da*/ 	.short	0x0000


	//----- nvinfo : EIATTR_MAXREG_COUNT
	.align		4
        /*00dc*/ 	.byte	0x03, 0x1b
        /*00de*/ 	.short	0x00ff


	//----- nvinfo : EIATTR_MERCURY_ISA_VERSION
	.align		4
        /*00e0*/ 	.byte	0x03, 0x5f
        /*00e2*/ 	.short	0x0101


	//----- nvinfo : EIATTR_VRC_CTA_INIT_COUNT
	.align		4
        /*00e4*/ 	.byte	0x02, 0x4a
	.zero		1
	.zero		1


	//----- nvinfo : EIATTR_EXIT_INSTR_OFFSETS
	.align		4
        /*00e8*/ 	.byte	0x04, 0x1c
        /*00ea*/ 	.short	(.L_1639 - .L_1638)


	//   ....[0]....
.L_1638:
        /*00ec*/ 	.word	0x000002f0


	//   ....[1]....
        /*00f0*/ 	.word	0x00000340


	//   ....[2]....
        /*00f4*/ 	.word	0x00000650


	//   ....[3]....
        /*00f8*/ 	.word	0x00001960


	//----- nvinfo : EIATTR_CRS_STACK_SIZE
	.align		4
.L_1639:
        /*00fc*/ 	.byte	0x04, 0x1e
        /*00fe*/ 	.short	(.L_1641 - .L_1640)
.L_1640:
        /*0100*/ 	.word	0x00000000


	//----- nvinfo : EIATTR_CBANK_PARAM_SIZE
	.align		4
.L_1641:
        /*0104*/ 	.byte	0x03, 0x19
        /*0106*/ 	.short	0x00bc


	//----- nvinfo : EIATTR_PARAM_CBANK
	.align		4
        /*0108*/ 	.byte	0x04, 0x0a
        /*010a*/ 	.short	(.L_1643 - .L_1642)
	.align		4
.L_1642:
        /*010c*/ 	.word	index@(.nv.constant0._ZN2at6native49_GLOBAL__N__09e94e3a_16_AveragePool3d_cu_a8eae74c29avg_pool3d_cuda_update_outputILi2EffEEvNS_27GenericPackedTensorAccessorIKT0_Lm4ENS_16DefaultPtrTraitsElEENS3_IS4_Lm4ES6_lEEiiiiiiiibii)
        /*0110*/ 	.short	0x0380
        /*0112*/ 	.short	0x00bc


	//----- nvinfo : EIATTR_SW_WAR
	.align		4
.L_1643:
        /*0114*/ 	.byte	0x04, 0x36
        /*0116*/ 	.short	(.L_1645 - .L_1644)
.L_1644:
        /*0118*/ 	.word	0x00000008
.L_1645:


//--------------------- .nv.info._ZN2at6native49_GLOBAL__N__09e94e3a_16_AveragePool3d_cu_a8eae74c29avg_pool3d_cuda_update_outputILi1EffEEvNS_27GenericPackedTensorAccessorIKT0_Lm4ENS_16DefaultPtrTraitsElEENS3_IS4_Lm4ES6_lEEiiiiiiiibii --------------------------
	.section	.nv.info._ZN2at6native49_GLOBAL__N__09e94e3a_16_AveragePool3d_cu_a8eae74c29avg_pool3d_cuda_update_outputILi1EffEEvNS_27GenericPackedTensorAccessorIKT0_Lm4ENS_16DefaultPtrTraitsElEENS3_IS4_Lm4ES6_lEEiiiiiiiibii,"",@"SHT_CUDA_INFO"
	.sectionflags	@""
	.align	4


	//----- nvinfo : EIATTR_CUDA_API_VERSION
	.align		4
        /*0000*/ 	.byte	0x04, 0x37
        /*0002*/ 	.short	(.L_1647 - .L_1646)
.L_1646:
        /*0004*/ 	.word	0x00000082


	//----- nvinfo : EIATTR_KPARAM_INFO
	.align		4
.L_1647:
        /*0008*/ 	.byte	0x04, 0x17
        /*000a*/ 	.short	(.L_1649 - .L_1648)
.L_1648:
        /*000c*/ 	.word	0x00000000
        /*0010*/ 	.short	0x000c
        /*0012*/ 	.short	0x00b8
        /*0014*/ 	.byte	0x00, 0xf0, 0x11, 0x00


	//----- nvinfo : EIATTR_KPARAM_INFO
	.align		4
.L_1649:
        /*0018*/ 	.byte	0x04, 0x17
        /*001a*/ 	.short	(.L_1651 - .L_1650)
.L_1650:
        /*001c*/ 	.word	0x00000000
        /*0020*/ 	.short	0x000b
        /*0022*/ 	.short	0x00b4
        /*0024*/ 	.byte	0x00, 0xf0, 0x11, 0x00


	//----- nvinfo : EIATTR_KPARAM_INFO
	.align		4
.L_1651:
        /*0028*/ 	.byte	0x04, 0x17
        /*002a*/ 	.short	(.L_1653 - .L_1652)
.L_1652:
        /*002c*/ 	.word	0x00000000
        /*0030*/ 	.short	0x000a
        /*0032*/ 	.short	0x00b0
        /*0034*/ 	.byte	0x00, 0xf0, 0x05, 0x00


	//----- nvinfo : EIATTR_KPARAM_INFO
	.align		4
.L_1653:
        /*0038*/ 	.byte	0x04, 0x17
        /*003a*/ 	.short	(.L_1655 - .L_1654)
.L_1654:
        /*003c*/ 	.word	0x00000000
        /*0040*/ 	.short	0x0009
        /*0042*/ 	.short	0x00ac
        /*0044*/ 	.byte	0x00, 0xf0, 0x11, 0x00


	//----- nvinfo : EIATTR_KPARAM_INFO
	.align		4
.L_1655:
        /*0048*/ 	.byte	0x04, 0x17
        /*004a*/ 	.short	(.L_1657 - .L_1656)
.L_1656:
        /*004c*/ 	.word	0x00000000
        /*0050*/ 	.short	0x0008
        /*0052*/ 	.short	0x00a8
        /*0054*/ 	.byte	0x00, 0xf0, 0x11, 0x00


	//----- nvinfo : EIATTR_KPARAM_INFO
	.align		4
.L_1657:
        /*0058*/ 	.byte	0x04, 0x17
        /*005a*/ 	.short	(.L_1659 - .L_1658)
.L_1658:
        /*005c*/ 	.word	0x00000000
        /*0060*/ 	.short	0x0007
        /*0062*/ 	.short	0x00a4
        /*0064*/ 	.byte	0x00, 0xf0, 0x11, 0x00


	//----- nvinfo : EIATTR_KPARAM_INFO
	.align		4
.L_1659:
        /*0068*/ 	.byte	0x04, 0x17
        /*006a*/ 	.short	(.L_1661 - .L_1660)
.L_1660:
        /*006c*/ 	.word	0x00000000
        /*0070*/ 	.short	0x0006
        /*0072*/ 	.short	0x00a0
        /*0074*/ 	.byte	0x00, 0xf0, 0x11, 0x00


	//----- nvinfo : EIATTR_KPARAM_INFO
	.align		4
.L_1661:
        /*0078*/ 	.byte	0x04, 0x17
        /*007a*/ 	.short	(.L_1663 - .L_1662)
.L_1662:
        /*007c*/ 	.word	0x00000000
        /*0080*/ 	.short	0x0005
        /*0082*/ 	.short	0x009c
        /*0084*/ 	.byte	0x00, 0xf0, 0x11, 0x00


	//----- nvinfo : EIATTR_KPARAM_INFO
	.align		4
.L_1663:
        /*0088*/ 	.byte	0x04, 0x17
        /*008a*/ 	.short	(.L_1665 - .L_1664)
.L_1664:
        /*008c*/ 	.word	0x00000000
        /*0090*/ 	.short	0x0004
        /*0092*/ 	.short	0x0098
        /*0094*/ 	.byte	0x00, 0xf0, 0x11, 0x00


	//----- nvinfo : EIATTR_KPARAM_INFO
	.align		4
.L_1665:
        /*0098*/ 	.byte	0x04, 0x17
        /*009a*/ 	.short	(.L_1667 - .L_1666)
.L_1666:
        /*009c*/ 	.word	0x00000000
        /*00a0*/ 	.short	0x0003
        /*00a2*/ 	.short	0x0094
        /*00a4*/ 	.byte	0x00, 0xf0, 0x11, 0x00


	//----- nvinfo : EIATTR_KPARAM_INFO
	.align		4
.L_1667:
        /*00a8*/ 	.byte	0x04, 0x17
        /*00aa*/ 	.short	(.L_1669 - .L_1668)
.L_1668:
        /*00ac*/ 	.word	0x00000000
        /*00b0*/ 	.short	0x0002
        /*00b2*/ 	.short	0x0090
        /*00b4*/ 	.byte	0x00, 0xf0, 0x11, 0x00


	//----- nvinfo : EIATTR_KPARAM_INFO
	.align		4
.L_1669:
        /*00b8*/ 	.byte	0x04, 0x17
        /*00ba*/ 	.short	(.L_1671 - .L_1670)
.L_1670:
        /*00bc*/ 	.word	0x00000000
        /*00c0*/ 	.short	0x0001
        /*00c2*/ 	.short	0x0048
        /*00c4*/ 	.byte	0x00, 0xf0, 0x21, 0x01


	//----- nvinfo : EIATTR_KPARAM_INFO
	.align		4
.L_1671:
        /*00c8*/ 	.byte	0x04, 0x17
        /*00ca*/ 	.short	(.L_1673 - .L_1672)
.L_1672:
        /*00cc*/ 	.word	0x00000000
        /*00d0*/ 	.short	0x0000
        /*00d2*/ 	.short	0x0000
        /*00d4*/ 	.byte	0x00, 0xf0, 0x21, 0x01


	//----- nvinfo : EIATTR_SPARSE_MMA_MASK
	.align		4
.L_1673:
        /*00d8*/ 	.byte	0x03, 0x50
        /*00da*/ 	.short	0x0000


	//----- nvinfo : EIATTR_MAXREG_COUNT
	.align		4
        /*00dc*/ 	.byte	0x03, 0x1b
        /*00de*/ 	.short	0x00ff


	//----- nvinfo : EIATTR_MERCURY_ISA_VERSION
	.align		4
        /*00e0*/ 	.byte	0x03, 0x5f
        /*00e2*/ 	.short	0x0101


	//----- nvinfo : EIATTR_VRC_CTA_INIT_COUNT
	.align		4
        /*00e4*/ 	.byte	0x02, 0x4a
	.zero		1
	.zero		1


	//----- nvinfo : EIATTR_EXIT_INSTR_OFFSETS
	.align		4
        /*00e8*/ 	.byte	0x04, 0x1c
        /*00ea*/ 	.short	(.L_1675 - .L_1674)


	//   ....[0]....
.L_1674:
        /*00ec*/ 	.word	0x000002f0


	//   ....[1]....
        /*00f0*/ 	.word	0x00000340


	//   ....[2]....
        /*00f4*/ 	.word	0x00000650


	//   ....[3]....
        /*00f8*/ 	.word	0x00001960


	//----- nvinfo : EIATTR_CRS_STACK_SIZE
	.align		4
.L_1675:
        /*00fc*/ 	.byte	0x04, 0x1e
        /*00fe*/ 	.short	(.L_1677 - .L_1676)
.L_1676:
        /*0100*/ 	.word	0x00000000


	//----- nvinfo : EIATTR_CBANK_PARAM_SIZE
	.align		4
.L_1677:
        /*0104*/ 	.byte	0x03, 0x19
        /*0106*/ 	.short	0x00bc


	//----- nvinfo : EIATTR_PARAM_CBANK
	.align		4
        /*0108*/ 	.byte	0x04, 0x0a
        /*010a*/ 	.short	(.L_1679 - .L_1678)
	.align		4
.L_1678:
        /*010c*/ 	.word	index@(.nv.constant0._ZN2at6native49_GLOBAL__N__09e94e3a_16_AveragePool3d_cu_a8eae74c29avg_pool3d_cuda_update_outputILi1EffEEvNS_27GenericPackedTensorAccessorIKT0_Lm4ENS_16DefaultPtrTraitsElEENS3_IS4_Lm4ES6_lEEiiiiiiiibii)
        /*0110*/ 	.short	0x0380
        /*0112*/ 	.short	0x00bc


	//----- nvinfo : EIATTR_SW_WAR
	.align		4
.L_1679:
        /*0114*/ 	.byte	0x04, 0x36
        /*0116*/ 	.short	(.L_1681 - .L_1680)
.L_1680:
        /*0118*/ 	.word	0x00000008
.L_1681:


//--------------------- .nv.info._ZN2at6native49_GLOBAL__N__09e94e3a_16_AveragePool3d_cu_a8eae74c29avg_pool3d_cuda_update_outputIddEEvNS_27GenericPackedTensorAccessorIKT_Lm4ENS_16DefaultPtrTraitsElEENS3_IS4_Lm4ES6_lEEiiiiiiiiibii --------------------------
	.section	.nv.info._ZN2at6native49_GLOBAL__N__09e94e3a_16_AveragePool3d_cu_a8eae74c29avg_pool3d_cuda_update_outputIddEEvNS_27GenericPackedTensorAccessorIKT_Lm4ENS_16DefaultPtrTraitsElEENS3_IS4_Lm4ES6_lEEiiiiiiiiibii,"",@"SHT_CUDA_INFO"
	.sectionflags	@""
	.align	4


	//----- nvinfo : EIATTR_CUDA_API_VERSION
	.align		4
        /*0000*/ 	.byte	0x04, 0x37
        /*0002*/ 	.short	(.L_1683 - .L_1682)
.L_1682:
        /*0004*/ 	.word	0x00000082


	//----- nvinfo : EIATTR_KPARAM_INFO
	.align		4
.L_1683:
        /*0008*/ 	.byte	0x04, 0x17
        /*000a*/ 	.short	(.L_1685 - .L_1684)
.L_1684:
        /*000c*/ 	.word	0x00000000
        /*0010*/ 	.short	0x000d
        /*0012*/ 	.short	0x00bc
        /*0014*/ 	.byte	0x00, 0xf0, 0x11, 0x00


	//----- nvinfo : EIATTR_KPARAM_INFO
	.align		4
.L_1685:
        /*0018*/ 	.byte	0x04, 0x17
        /*001a*/ 	.short	(.L_1687 - .L_1686)
.L_1686:
        /*001c*/ 	.word	0x00000000
        /*0020*/ 	.short	0x000c
        /*0022*/ 	.short	0x00b8
        /*0024*/ 	.byte	0x00, 0xf0, 0x11, 0x00


	//----- nvinfo : EIATTR_KPARAM_INFO
	.align		4
.L_1687:
        /*0028*/ 	.byte	0x04, 0x17
        /*002a*/ 	.short	(.L_1689 - .L_1688)
.L_1688:
        /*002c*/ 	.word	0x00000000
        /*0030*/ 	.short	0x000b
        /*0032*/ 	.short	0x00b4
        /*0034*/ 	.byte	0x00, 0xf0, 0x05, 0x00


	//----- nvinfo : EIATTR_KPARAM_INFO
	.align		4
.L_1689:
        /*0038*/ 	.byte	0x04, 0x17
        /*003a*/ 	.short	(.L_1691 - .L_1690)
.L_1690:
        /*003c*/ 	.word	0x00000000
        /*0040*/ 	.short	0x000a
        /*0042*/ 	.short	0x00b0
        /*0044*/ 	.byte	0x00, 0xf0, 0x11, 0x00


	//----- nvinfo : EIATTR_KPARAM_INFO
	.align		4
.L_1691:
        /*0048*/ 	.byte	0x04, 0x17
        /*004a*/ 	.short	(.L_1693 - .L_1692)
.L_1692:
        /*004c*/ 	.word	0x00000000
        /*0050*/ 	.short	0x0009
        /*0052*/ 	.short	0x00ac
        /*0054*/ 	.byte	0x00, 0xf0, 0x11, 0x00


	//----- nvinfo : EIATTR_KPARAM_INFO
	.align		4
.L_1693:
        /*0058*/ 	.byte	0x04, 0x17
        /*005a*/ 	.short	(.L_1695 - .L_1694)
.L_1694:
        /*005c*/ 	.word	0x00000000
        /*0060*/ 	.short	0x0008
        /*0062*/ 	.short	0x00a8
        /*0064*/ 	.byte	0x00, 0xf0, 0x11, 0x00


	//----- nvinfo : EIATTR_KPARAM_INFO
	.align		4
.L_1695:
        /*0068*/ 	.byte	0x04, 0x17
        /*006a*/ 	.short	(.L_1697 - .L_1696)
.L_1696:
        /*006c*/ 	.word	0x00000000
        /*0070*/ 	.short	0x0007
        /*0072*/ 	.short	0x00a4
        /*0074*/ 	.byte	0x00, 0xf0, 0x11, 0x00


	//----- nvinfo : EIATTR_KPARAM_INFO
	.align		4
.L_1697:
        /*0078*/ 	.byte	0x04, 0x17
        /*007a*/ 	.short	(.L_1699 - .L_1698)
.L_1698:
        /*007c*/ 	.word	0x00000000
        /*0080*/ 	.short	0x0006
        /*0082*/ 	.short	0x00a0
        /*0084*/ 	.byte	0x00, 0xf0, 0x11, 0x00


	//----- nvinfo : EIATTR_KPARAM_INFO
	.align		4
.L_1699:
        /*0088*/ 	.byte	0x04, 0x17
        /*008a*/ 	.short	(.L_1701 - .L_1700)
.L_1700:
        /*008c*/ 	.word	0x00000000
        /*0090*/ 	.short	0x0005
        /*0092*/ 	.short	0x009c
        /*0094*/ 	.byte	0x00, 0xf0, 0x11, 0x00


	//----- nvinfo : EIATTR_KPARAM_INFO
	.align		4
.L_1701:
        /*0098*/ 	.byte	0x04, 0x17
        /*009a*/ 	.short	(.L_1703 - .L_1702)
.L_1702:
        /*009c*/ 	.word	0x00000000
        /*00a0*/ 	.short	0x0004
        /*00a2*/ 	.short	0x0098
        /*00a4*/ 	.byte	0x00, 0xf0, 0x11, 0x00


	//----- nvinfo : EIATTR_KPARAM_INFO
	.align		4
.L_1703:
        /*00a8*/ 	.byte	0x04, 0x17
        /*00aa*/ 	.short	(.L_1705 - .L_1704)
.L_1704:
        /*00ac*/ 	.word	0x00000000
        /*00b0*/ 	.short	0x0003
        /*00b2*/ 	.short	0x0094
        /*00b4*/ 	.byte	0x00, 0xf0, 0x11, 0x00


	//----- nvinfo : EIATTR_KPARAM_INFO
	.align		4
.L_1705:
        /*00b8*/ 	.byte	0x04, 0x17
        /*00ba*/ 	.short	(.L_1707 - .L_1706)
.L_1706:
        /*00bc*/ 	.word	0x00000000
        /*00c0*/ 	.short	0x0002
        /*00c2*/ 	.short	0x0090
        /*00c4*/ 	.byte	0x00, 0xf0, 0x11, 0x00


	//----- nvinfo : EIATTR_KPARAM_INFO
	.align		4
.L_1707:
        /*00c8*/ 	.byte	0x04, 0x17
        /*00ca*/ 	.short	(.L_1709 - .L_1708)
.L_1708:
        /*00cc*/ 	.word	0x00000000
        /*00d0*/ 	.short	0x0001
        /*00d2*/ 	.short	0x0048
        /*00d4*/ 	.byte	0x00, 0xf0, 0x21, 0x01


	//----- nvinfo : EIATTR_KPARAM_INFO
	.align		4
.L_1709:
        /*00d8*/ 	.byte	0x04, 0x17
        /*00da*/ 	.short	(.L_1711 - .L_1710)
.L_1710:
        /*00dc*/ 	.word	0x00000000
        /*00e0*/ 	.short	0x0000
        /*00e2*/ 	.short	0x0000
        /*00e4*/ 	.byte	0x00, 0xf0, 0x21, 0x01


	//----- nvinfo : EIATTR_SPARSE_MMA_MASK
	.align		4
.L_1711:
        /*00e8*/ 	.byte	0x03, 0x50
        /*00ea*/ 	.short	0x0000


	//----- nvinfo : EIATTR_MAXREG_COUNT
	.align		4
        /*00ec*/ 	.byte	0x03, 0x1b
        /*00ee*/ 	.short	0x00ff


	//----- nvinfo : EIATTR_MERCURY_ISA_VERSION
	.align		4
        /*00f0*/ 	.byte	0x03, 0x5f
        /*00f2*/ 	.short	0x0101


	//----- nvinfo : EIATTR_VRC_CTA_INIT_COUNT
	.align		4
        /*00f4*/ 	.byte	0x02, 0x4a
	.zero		1
	.zero		1


	//----- nvinfo : EIATTR_EXIT_INSTR_OFFSETS
	.align		4
        /*00f8*/ 	.byte	0x04, 0x1c
        /*00fa*/ 	.short	(.L_1713 - .L_1712)


	//   ....[0]....
.L_1712:
        /*00fc*/ 	.word	0x000002f0


	//   ....[1]....
        /*0100*/ 	.word	0x00000340


	//   ....[2]....
        /*0104*/ 	.word	0x00000660


	//   ....[3]....
        /*0108*/ 	.word	0x00001a70


	//----- nvinfo : EIATTR_CRS_STACK_SIZE
	.align		4
.L_1713:
        /*010c*/ 	.byte	0x04, 0x1e
        /*010e*/ 	.short	(.L_1715 - .L_1714)
.L_1714:
        /*0110*/ 	.word	0x00000000


	//----- nvinfo : EIATTR_CBANK_PARAM_SIZE
	.align		4
.L_1715:
        /*0114*/ 	.byte	0x03, 0x19
        /*0116*/ 	.short	0x00c0


	//----- nvinfo : EIATTR_PARAM_CBANK
	.align		4
        /*0118*/ 	.byte	0x04, 0x0a
        /*011a*/ 	.short	(.L_1717 - .L_1716)
	.align		4
.L_1716:
        /*011c*/ 	.word	index@(.nv.constant0._ZN2at6native49_GLOBAL__N__09e94e3a_16_AveragePool3d_cu_a8eae74c29avg_pool3d_cuda_update_outputIddEEvNS_27GenericPackedTensorAccessorIKT_Lm4ENS_16DefaultPtrTraitsElEENS3_IS4_Lm4ES6_lEEiiiiiiiiibii)
        /*0120*/ 	.short	0x0380
        /*0122*/ 	.short	0x00c0


	//----- nvinfo : EIATTR_SW_WAR
	.align		4
.L_1717:
        /*0124*/ 	.byte	0x04, 0x36
        /*0126*/ 	.short	(.L_1719 - .L_1718)
.L_1718:
        /*0128*/ 	.word	0x00000008
.L_1719:


//--------------------- .nv.info._ZN2at6native49_GLOBAL__N__09e94e3a_16_AveragePool3d_cu_a8eae74c29avg_pool3d_cuda_update_outputILi7EddEEvNS_27GenericPackedTensorAccessorIKT0_Lm4ENS_16DefaultPtrTraitsElEENS3_IS4_Lm4ES6_lEEiiiiiiiibii --------------------------
	.section	.nv.info._ZN2at6native49_GLOBAL__N__09e94e3a_16_AveragePool3d_cu_a8eae74c29avg_pool3d_cuda_update_outputILi7EddEEvNS_27GenericPackedTensorAccessorIKT0_Lm4ENS_16DefaultPtrTraitsElEENS3_IS4_Lm4ES6_lEEiiiiiiiibii,"",@"SHT_CUDA_INFO"
	.sectionflags	@""
	.align	4


	//----- nvinfo : EIATTR_CUDA_API_VERSION
	.align		4
        /*0000*/ 	.byte	0x04, 0x37
        /*0002*/ 	.short	(.L_1721 - .L_1720)
.L_1720:
        /*0004*/ 	.word	0x00000082


	//----- nvinfo : EIATTR_KPARAM_INFO
	.align		4
.L_1721:
        /*0008*/ 	.byte	0x04, 0x17
        /*000a*/ 	.short	(.L_1723 - .L_1722)
.L_1722:
        /*000c*/ 	.word	0x00000000
        /*0010*/ 	.short	0x000c
        /*0012*/ 	.short	0x00b8
        /*0014*/ 	.byte	0x00, 0xf0, 0x11, 0x00


	//----- nvinfo : EIATTR_KPARAM_INFO
	.align		4
.L_1723:
        /*0018*/ 	.byte	0x04, 0x17
        /*001a*/ 	.short	(.L_1725 - .L_1724)
.L_1724:
        /*001c*/ 	.word	0x00000000
        /*0020*/ 	.short	0x000b
        /*0022*/ 	.short	0x00b4
        /*0024*/ 	.byte	0x00, 0xf0, 0x11, 0x00


	//----- nvinfo : EIATTR_KPARAM_INFO
	.align		4
.L_1725:
        /*0028*/ 	.byte	0x04, 0x17
        /*002a*/ 	.short	(.L_1727 - .L_1726)
.L_1726:
        /*002c*/ 	.word	0x00000000
        /*0030*/ 	.short	0x000a
        /*0032*/ 	.short	0x00b0
        /*0034*/ 	.byte	0x00, 0xf0, 0x05, 0x00


	//----- nvinfo : EIATTR_KPARAM_INFO
	.align		4
.L_1727:
        /*0038*/ 	.byte	0x04, 0x17
        /*003a*/ 	.short	(.L_1729 - .L_1728)
.L_1728:
        /*003c*/ 	.word	0x00000000
        /*0040*/ 	.short	0x0009
        /*0042*/ 	.short	0x00ac
        /*0044*/ 	.byte	0x00, 0xf0, 0x11, 0x00


	//----- nvinfo : EIATTR_KPARAM_INFO
	.align		4
.L_1729:
        /*0048*/ 	.byte	0x04, 0x17
        /*004a*/ 	.short	(.L_1731 - .L_1730)
.L_1730:
        /*004c*/ 	.word	0x00000000
        /*0050*/ 	.short	0x0008
        /*0052*/ 	.short	0x00a8
        /*0054*/ 	.byte	0x00, 0xf0, 0x11, 0x00


	//----- nvinfo : EIATTR_KPARAM_INFO
	.align		4
.L_1731:
        /*0058*/ 	.byte	0x04, 0x17
        /*005a*/ 	.short	(.L_1733 - .L_1732)
.L_1732:
        /*005c*/ 	.word	0x00000000
        /*0060*/ 	.short	0x0007
        /*0062*/ 	.short	0x00a4
        /*0064*/ 	.byte	0x00, 0xf0, 0x11, 0x00


	//----- nvinfo : EIATTR_KPARAM_INFO
	.align		4
.L_1733:
        /*0068*/ 	.byte	0x04, 0x17
        /*006a*/ 	.short	(.L_1735 - .L_1734)
.L_1734:
        /*006c*/ 	.word	0x00000000
        /*0070*/ 	.short	0x0006
        /*0072*/ 	.short	0x00a0
        /*0074*/ 	.byte	0x00, 0xf0, 0x11, 0x00


	//----- nvinfo : EIATTR_KPARAM_INFO
	.align		4
.L_1735:
        /*0078*/ 	.byte	0x04, 0x17
        /*007a*/ 	.short	(.L_1737 - .L_1736)
.L_1736:
        /*007c*/ 	.word	0x00000000
        /*0080*/ 	.short	0x0005
        /*0082*/ 	.short	0x009c
        /*0084*/ 	.byte	0x00, 0xf0, 0x11, 0x00


	//----- nvinfo : EIATTR_KPARAM_INFO
	.align		4
.L_1737:
        /*0088*/ 	.byte	0x04, 0x17
        /*008a*/ 	.short	(.L_1739 - .L_1738)
.L_1738:
        /*008c*/ 	.word	0x00000000
        /*0090*/ 	.short	0x0004
        /*0092*/ 	.short	0x0098
        /*0094*/ 	.byte	0x00, 0xf0, 0x11, 0x00


	//----- nvinfo : EIATTR_KPARAM_INFO
	.align		4
.L_1739:
        /*0098*/ 	.byte	0x04, 0x17
        /*009a*/ 	.short	(.L_1741 - .L_1740)
.L_1740:
        /*009c*/ 	.word	0x00000000
        /*00a0*/ 	.short	0x0003
        /*00a2*/ 	.short	0x0094
        /*00a4*/ 	.byte	0x00, 0xf0, 0x11, 0x00


	//----- nvinfo : EIATTR_KPARAM_INFO
	.align		4
.L_1741:
        /*00a8*/ 	.byte	0x04, 0x17
        /*00aa*/ 	.short	(.L_1743 - .L_1742)
.L_1742:
        /*00ac*/ 	.word	0x00000000
        /*00b0*/ 	.short	0x0002
        /*00b2*/ 	.short	0x0090
        /*00b4*/ 	.byte	0x00, 0xf0, 0x11, 0x00


	//----- nvinfo : EIATTR_KPARAM_INFO
	.align		4
.L_1743:
        /*00b8*/ 	.byte	0x04, 0x17
        /*00ba*/ 	.short	(.L_1745 - .L_1744)
.L_1744:
        /*00bc*/ 	.word	0x00000000
        /*00c0*/ 	.short	0x0001
        /*00c2*/ 	.short	0x0048
        /*00c4*/ 	.byte	0x00, 0xf0, 0x21, 0x01


	//----- nvinfo : EIATTR_KPARAM_INFO
	.align		4
.L_1745:
        /*00c8*/ 	.byte	0x04, 0x17
        /*00ca*/ 	.short	(.L_1747 - .L_1746)
.L_1746:
        /*00cc*/ 	.word	0x00000000
        /*00d0*/ 	.short	0x0000
        /*00d2*/ 	.short	0x0000
        /*00d4*/ 	.byte	0x00, 0xf0, 0x21, 0x01


	//----- nvinfo : EIATTR_SPARSE_MMA_MASK
	.align		4
.L_1747:
        /*00d8*/ 	.byte	0x03, 0x50
        /*00da*/ 	.short	0x0000


	//----- nvinfo : EIATTR_MAXREG_COUNT
	.align		4
        /*00dc*/ 	.byte	0x03, 0x1b
        /*00de*/ 	.short	0x00ff


	//----- nvinfo : EIATTR_MERCURY_ISA_VERSION
	.align		4
        /*00e0*/ 	.byte	0x03, 0x5f
        /*00e2*/ 	.short	0x0101


	//----- nvinfo : EIATTR_VRC_CTA_INIT_COUNT
	.align		4
        /*00e4*/ 	.byte	0x02, 0x4a
	.zero		1
	.zero		1


	//----- nvinfo : EIATTR_EXIT_INSTR_OFFSETS
	.align		4
        /*00e8*/ 	.byte	0x04, 0x1c
        /*00ea*/ 	.short	(.L_1749 - .L_1748)


	//   ....[0]....
.L_1748:
        /*00ec*/ 	.word	0x000002f0


	//   ....[1]....
        /*00f0*/ 	.word	0x00000340


	//   ....[2]....
        /*00f4*/ 	.word	0x00000650


	//   ....[3]....
        /*00f8*/ 	.word	0x00001a80


	//----- nvinfo : EIATTR_CRS_STACK_SIZE
	.align		4
.L_1749:
        /*00fc*/ 	.byte	0x04, 0x1e
        /*00fe*/ 	.short	(.L_1751 - .L_1750)
.L_1750:
        /*0100*/ 	.word	0x00000000


	//----- nvinfo : EIATTR_CBANK_PARAM_SIZE
	.align		4
.L_1751:
        /*0104*/ 	.byte	0x03, 0x19
        /*0106*/ 	.short	0x00bc


	//----- nvinfo : EIATTR_PARAM_CBANK
	.align		4
        /*0108*/ 	.byte	0x04, 0x0a
        /*010a*/ 	.short	(.L_1753 - .L_1752)
	.align		4
.L_1752:
        /*010c*/ 	.word	index@(.nv.constant0._ZN2at6native49_GLOBAL__N__09e94e3a_16_AveragePool3d_cu_a8eae74c29avg_pool3d_cuda_update_outputILi7EddEEvNS_27GenericPackedTensorAccessorIKT0_Lm4ENS_16DefaultPtrTraitsElEENS3_IS4_Lm4ES6_lEEiiiiiiiibii)
        /*0110*/ 	.short	0x0380
        /*0112*/ 	.short	0x00bc


	//----- nvinfo : EIATTR_SW_WAR
	.align		4
.L_1753:
        /*0114*/ 	.byte	0x04, 0x36
        /*0116*/ 	.short	(.L_1755 - .L_1754)
.L_1754:
        /*0118*/ 	.word	0x00000008
.L_1755:


//--------------------- .nv.info._ZN2at6native49_GLOBAL__N__09e94e3a_16_AveragePool3d_cu_a8eae74c29avg_pool3d_cuda_update_outputILi6EddEEvNS_27GenericPackedTensorAccessorIKT0_Lm4ENS_16DefaultPtrTraitsElEENS3_IS4_Lm4ES6_lEEiiiiiiiibii --------------------------
	.section	.nv.info._ZN2at6native49_GLOBAL__N__09e94e3a_16_AveragePool3d_cu_a8eae74c29avg_pool3d_cuda_update_outputILi6EddEEvNS_27GenericPackedTensorAccessorIKT0_Lm4ENS_16DefaultPtrTraitsElEENS3_IS4_Lm4ES6_lEEiiiiiiiibii,"",@"SHT_CUDA_INFO"
	.sectionflags	@""
	.align	4


	//----- nvinfo : EIATTR_CUDA_API_VERSION
	.align		4
        /*0000*/ 	.byte	0x04, 0x37
        /*0002*/ 	.short	(.L_1757 - .L_1756)
.L_1756:
        /*0004*/ 	.word	0x00000082


	//----- nvinfo : EIATTR_KPARAM_INFO
	.align		4
.L_1757:
        /*0008*/ 	.byte	0x04, 0x17
        /*000a*/ 	.short	(.L_1759 - .L_1758)
.L_1758:
        /*000c*/ 	.word	0x00000000
        /*0010*/ 	.short	0x000c
        /*0012*/ 	.short	0x00b8
        /*0014*/ 	.byte	0x00, 0xf0, 0x11, 0x00


	//----- nvinfo : EIATTR_KPARAM_INFO
	.align		4
.L_1759:
        /*0018*/ 	.byte	0x04, 0x17
        /*001a*/ 	.short	(.L_1761 - .L_1760)
.L_1760:
        /*001c*/ 	.word	0x00000000
        /*0020*/ 	.short	0x000b
        /*0022*/ 	.short	0x00b4
        /*0024*/ 	.byte	0x00, 0xf0, 0x11, 0x00


	//----- nvinfo : EIATTR_KPARAM_INFO
	.align		4
.L_1761:
        /*0028*/ 	.byte	0x04, 0x17
        /*002a*/ 	.short	(.L_1763 - .L_1762)
.L_1762:
        /*002c*/ 	.word	0x00000000
        /*0030*/ 	.short	0x000a
        /*0032*/ 	.short	0x00b0
        /*0034*/ 	.byte	0x00, 0xf0, 0x05, 0x00


	//----- nvinfo : EIATTR_KPARAM_INFO
	.align		4
.L_1763:
        /*0038*/ 	.byte	0x04, 0x17
        /*003a*/ 	.short	(.L_1765 - .L_1764)
.L_1764:
        /*003c*/ 	.word	0x00000000
        /*0040*/ 	.short	0x0009
        /*0042*/ 	.short	0x00ac
        /*0044*/ 	.byte	0x00, 0xf0, 0x11, 0x00


	//----- nvinfo : EIATTR_KPARAM_INFO
	.align		4
.L_1765:
        /*0048*/ 	.byte	0x04, 0x17
        /*004a*/ 	.short	(.L_1767 - .L_1766)
.L_1766:
        /*004c*/ 	.word	0x00000000
        /*0050*/ 	.short	0x0008
        /*0052*/ 	.short	0x00a8
        /*0054*/ 	.byte	0x00, 0xf0, 0x11, 0x00


	//----- nvinfo : EIATTR_KPARAM_INFO
	.align		4
.L_1767:
        /*0058*/ 	.byte	0x04, 0x17
        /*005a*/ 	.short	(.L_1769 - .L_1768)
.L_1768:
        /*005c*/ 	.word	0x00000000
        /*0060*/ 	.short	0x0007
        /*0062*/ 	.short	0x00a4
        /*0064*/ 	.byte	0x00, 0xf0, 0x11, 0x00


	//----- nvinfo : EIATTR_KPARAM_INFO
	.align		4
.L_1769:
        /*0068*/ 	.byte	0x04, 0x17
        /*006a*/ 	.short	(.L_1771 - .L_1770)
.L_1770:
        /*006c*/ 	.word	0x00000000
        /*0070*/ 	.short	0x0006
        /*0072*/ 	.short	0x00a0
        /*0074*/ 	.byte	0x00, 0xf0, 0x11, 0x00


	//----- nvinfo : EIATTR_KPARAM_INFO
	.align		4
.L_1771:
        /*0078*/ 	.byte	0x04, 0x17
        /*007a*/ 	.short	(.L_1773 - .L_1772)
.L_1772:
        /*007c*/ 	.word	0x00000000
        /*0080*/ 	.short	0x0005
        /*0082*/ 	.short	0x009c
        /*0084*/ 	.byte	0x00, 0xf0, 0x11, 0x00


	//----- nvinfo : EIATTR_KPARAM_INFO
	.align		4
.L_1773:
        /*0088*/ 	.byte	0x04, 0x17
        /*008a*/ 	.short	(.L_1775 - .L_1774)
.L_1774:
        /*008c*/ 	.word	0x00000000
        /*0090*/ 	.short	0x0004
        /*0092*/ 	.short	0x0098
        /*0094*/ 	.byte	0x00, 0xf0, 0x11, 0x00


	//----- nvinfo : EIATTR_KPARAM_INFO
	.align		4
.L_1775:
        /*0098*/ 	.byte	0x04, 0x17
        /*009a*/ 	.short	(.L_1777 - .L_1776)
.L_1776:
        /*009c*/ 	.word	0x00000000
        /*00a0*/ 	.short	0x0003
        /*00a2*/ 	.short	0x0094
        /*00a4*/ 	.byte	0x00, 0xf0, 0x11, 0x00


	//----- nvinfo : EIATTR_KPARAM_INFO
	.align		4
.L_1777:
        /*00a8*/ 	.byte	0x04, 0x17
        /*00aa*/ 	.short	(.L_1779 - .L_1778)
.L_1778:
        /*00ac*/ 	.word	0x00000000
        /*00b0*/ 	.short	0x0002
        /*00b2*/ 	.short	0x0090
        /*00b4*/ 	.byte	0x00, 0xf0, 0x11, 0x00


	//----- nvinfo : EIATTR_KPARAM_INFO
	.align		4
.L_1779:
        /*00b8*/ 	.byte	0x04, 0x17
        /*00ba*/ 	.short	(.L_1781 - .L_1780)
.L_1780:
        /*00bc*/ 	.word	0x00000000
        /*00c0*/ 	.short	0x0001
        /*00c2*/ 	.short	0x0048
        /*00c4*/ 	.byte	0x00, 0xf0, 0x21, 0x01


	//----- nvinfo : EIATTR_KPARAM_INFO
	.align		4
.L_1781:
        /*00c8*/ 	.byte	0x04, 0x17
        /*00ca*/ 	.short	(.L_1783 - .L_1782)
.L_1782:
        /*00cc*/ 	.word	0x00000000
        /*00d0*/ 	.short	0x0000
        /*00d2*/ 	.short	0x0000
        /*00d4*/ 	.byte	0x00, 0xf0, 0x21, 0x01


	//----- nvinfo : EIATTR_SPARSE_MMA_MASK
	.align		4
.L_1783:
        /*00d8*/ 	.byte	0x03, 0x50
        /*00da*/ 	.short	0x0000


	//----- nvinfo : EIATTR_MAXREG_COUNT
	.align		4
        /*00dc*/ 	.byte	0x03, 0x1b
        /*00de*/ 	.short	0x00ff


	//----- nvinfo : EIATTR_MERCURY_ISA_VERSION
	.align		4
        /*00e0*/ 	.byte	0x03, 0x5f
        /*00e2*/ 	.short	0x0101


	//----- nvinfo : EIATTR_VRC_CTA_INIT_COUNT
	.align		4
        /*00e4*/ 	.byte	0x02, 0x4a
	.zero		1
	.zero		1


	//----- nvinfo : EIATTR_EXIT_INSTR_OFFSETS
	.align		4
        /*00e8*/ 	.byte	0x04, 0x1c
        /*00ea*/ 	.short	(.L_1785 - .L_1784)


	//   ....[0]....
.L_1784:
        /*00ec*/ 	.word	0x000002f0


	//   ....[1]....
        /*00f0*/ 	.word	0x00000340


	//   ....[2]....
        /*00f4*/ 	.word	0x00000650


	//   ....[3]....
        /*00f8*/ 	.word	0x00001a80


	//----- nvinfo : EIATTR_CRS_STACK_SIZE
	.align		4
.L_1785:
        /*00fc*/ 	.byte	0x04, 0x1e
        /*00fe*/ 	.short	(.L_1787 - .L_1786)
.L_1786:
        /*0100*/ 	.word	0x00000000


	//----- nvinfo : EIATTR_CBANK_PARAM_SIZE
	.align		4
.L_1787:
        /*0104*/ 	.byte	0x03, 0x19
        /*0106*/ 	.short	0x00bc


	//----- nvinfo : EIATTR_PARAM_CBANK
	.align		4
        /*0108*/ 	.byte	0x04, 0x0a
        /*010a*/ 	.short	(.L_1789 - .L_1788)
	.align		4
.L_1788:
        /*010c*/ 	.word	index@(.nv.constant0._ZN2at6native49_GLOBAL__N__09e94e3a_16_AveragePool3d_cu_a8eae74c29avg_pool3d_cuda_update_outputILi6EddEEvNS_27GenericPackedTensorAccessorIKT0_Lm4ENS_16DefaultPtrTraitsElEENS3_IS4_Lm4ES6_lEEiiiiiiiibii)
        /*0110*/ 	.short	0x0380
        /*0112*/ 	.short	0x00bc


	//----- nvinfo : EIATTR_SW_WAR
	.align		4
.L_1789:
        /*0114*/ 	.byte	0x04, 0x36
        /*0116*/ 	.short	(.L_1791 - .L_1790)
.L_1790:
        /*0118*/ 	.word	0x00000008
.L_1791:


//--------------------- .nv.info._ZN2at6native49_GLOBAL__N__09e94e3a_16_AveragePool3d_cu_a8eae74c29avg_pool3d_cuda_update_outputILi5EddEEvNS_27GenericPackedTensorAccessorIKT0_Lm4ENS_16DefaultPtrTraitsElEENS3_IS4_Lm4ES6_lEEiiiiiiiibii --------------------------
	.section	.nv.info._ZN2at6native49_GLOBAL__N__09e94e3a_16_AveragePool3d_cu_a8eae74c29avg_pool3d_cuda_update_outputILi5EddEEvNS_27GenericPackedTensorAccessorIKT0_Lm4ENS_16DefaultPtrTraitsElEENS3_IS4_Lm4ES6_lEEiiiiiiiibii,"",@"SHT_CUDA_INFO"
	.sectionflags	@""
	.align	4


	//----- nvinfo : EIATTR_CUDA_API_VERSION
	.align		4
        /*0000*/ 	.byte	0x04, 0x37
        /*0002*/ 	.short	(.L_1793 - .L_1792)
.L_1792:
        /*0004*/ 	.word	0x00000082


	//----- nvinfo : EIATTR_KPARAM_INFO
	.align		4
.L_1793:
        /*0008*/ 	.byte	0x04, 0x17
        /*000a*/ 	.short	(.L_1795 - .L_1794)
.L_1794:
        /*000c*/ 	.word	0x00000000
        /*0010*/ 	.short	0x000c
        /*0012*/ 	.short	0x00b8
        /*0014*/ 	.byte	0x00, 0xf0, 0x11, 0x00


	//----- nvinfo : EIATTR_KPARAM_INFO
	.align		4
.L_1795:
        /*0018*/ 	.byte	0x04, 0x17
        /*001a*/ 	.short	(.L_1797 - .L_1796)
.L_1796:
        /*001c*/ 	.word	0x00000000
        /*0020*/ 	.short	0x000b
        /*0022*/ 	.short	0x00b4
        /*0024*/ 	.byte	0x00, 0xf0, 0x11, 0x00


	//----- nvinfo : EIATTR_KPARAM_INFO
	.align		4
.L_1797:
        /*0028*/ 	.byte	0x04, 0x17
        /*002a*/ 	.short	(.L_1799 - .L_1798)
.L_1798:
        /*002c*/ 	.word	0x00000000
        /*0030*/ 	.short	0x000a
        /*0032*/ 	.short	0x00b0
        /*0034*/ 	.byte	0x00, 0xf0, 0x05, 0x00


	//----- nvinfo : EIATTR_KPARAM_INFO
	.align		4
.L_1799:
        /*0038*/ 	.byte	0x04, 0x17
        /*003a*/ 	.short	(.L_1801 - .L_1800)
.L_1800:
        /*003c*/ 	.word	0x00000000
        /*0040*/ 	.short	0x0009
        /*0042*/ 	.short	0x00ac
        /*0044*/ 	.byte	0x00, 0xf0, 0x11, 0x00


	//----- nvinfo : EIATTR_KPARAM_INFO
	.align		4
.L_1801:
        /*0048*/ 	.byte	0x04, 0x17
        /*004a*/ 	.short	(.L_1803 - .L_1802)
.L_1802:
        /*004c*/ 	.word	0x00000000
        /*0050*/ 	.short	0x0008
        /*0052*/ 	.short	0x00a8
        /*0054*/ 	.byte	0x00, 0xf0, 0x11, 0x00


	//----- nvinfo : EIATTR_KPARAM_INFO
	.align		4
.L_1803:
        /*0058*/ 	.byte	0x04, 0x17
        /*005a*/ 	.short	(.L_1805 - .L_1804)
.L_1804:
        /*005c*/ 	.word	0x00000000
        /*0060*/ 	.short	0x0007
        /*0062*/ 	.short	0x00a4
        /*0064*/ 	.byte	0x00, 0xf0, 0x11, 0x00


	//----- nvinfo : EIATTR_KPARAM_INFO
	.align		4
.L_1805:
        /*0068*/ 	.byte	0x04, 0x17
        /*006a*/ 	.short	(.L_1807 - .L_1806)
.L_1806:
        /*006c*/ 	.word	0x00000000
        /*0070*/ 	.short	0x0006
        /*0072*/ 	.short	0x00a0
        /*0074*/ 	.byte	0x00, 0xf0, 0x11, 0x00


	//----- nvinfo : EIATTR_KPARAM_INFO
	.align		4
.L_1807:
        /*0078*/ 	.byte	0x04, 0x17
        /*007a*/ 	.short	(.L_1809 - .L_1808)
.L_1808:
        /*007c*/ 	.word	0x00000000
        /*0080*/ 	.short	0x0005
        /*0082*/ 	.short	0x009c
        /*0084*/ 	.byte	0x00, 0xf0, 0x11, 0x00


	//----- nvinfo : EIATTR_KPARAM_INFO
	.align		4
.L_1809:
        /*0088*/ 	.byte	0x04, 0x17
        /*008a*/ 	.short	(.L_1811 - .L_1810)
.L_1810:
        /*008c*/ 	.word	0x00000000
        /*0090*/ 	.short	0x0004
        /*0092*/ 	.short	0x0098
        /*0094*/ 	.byte	0x00, 0xf0, 0x11, 0x00


	//----- nvinfo : EIATTR_KPARAM_INFO
	.align		4
.L_1811:
        /*0098*/ 	.byte	0x04, 0x17
        /*009a*/ 	.short	(.L_1813 - .L_1812)
.L_1812:
        /*009c*/ 	.word	0x00000000
        /*00a0*/ 	.short	0x0003
        /*00a2*/ 	.short	0x0094
        /*00a4*/ 	.byte	0x00, 0xf0, 0x11, 0x00


	//----- nvinfo : EIATTR_KPARAM_INFO
	.align		4
.L_1813:
        /*00a8*/ 	.byte	0x04, 0x17
        /*00aa*/ 	.short	(.L_1815 - .L_1814)
.L_1814:
        /*00ac*/ 	.word	0x00000000
        /*00b0*/ 	.short	0x0002
        /*00b2*/ 	.short	0x0090
        /*00b4*/ 	.byte	0x00, 0xf0, 0x11, 0x00


	//----- nvinfo : EIATTR_KPARAM_INFO
	.align		4
.L_1815:
        /*00b8*/ 	.byte	0x04, 0x17
        /*00ba*/ 	.short	(.L_1817 - .L_1816)
.L_1816:
        /*00bc*/ 	.word	0x00000000
        /*00c0*/ 	.short	0x0001
        /*00c2*/ 	.short	0x0048
        /*00c4*/ 	.byte	0x00, 0xf0, 0x21, 0x01


	//----- nvinfo : EIATTR_KPARAM_INFO
	.align		4
.L_1817:
        /*00c8*/ 	.byte	0x04, 0x17
        /*00ca*/ 	.short	(.L_1819 - .L_1818)
.L_1818:
        /*00cc*/ 	.word	0x00000000
        /*00d0*/ 	.short	0x0000
        /*00d2*/ 	.short	0x0000
        /*00d4*/ 	.byte	0x00, 0xf0, 0x21, 0x01


	//----- nvinfo : EIATTR_SPARSE_MMA_MASK
	.align		4
.L_1819:
        /*00d8*/ 	.byte	0x03, 0x50
        /*00da*/ 	.short	0x0000


	//----- nvinfo : EIATTR_MAXREG_COUNT
	.align		4
        /*00dc*/ 	.byte	0x03, 0x1b
        /*00de*/ 	.short	0x00ff


	//----- nvinfo : EIATTR_MERCURY_ISA_VERSION
	.align		4
        /*00e0*/ 	.byte	0x03, 0x5f
        /*00e2*/ 	.short	0x0101


	//----- nvinfo : EIATTR_VRC_CTA_INIT_COUNT
	.align		4
        /*00e4*/ 	.byte	0x02, 0x4a
	.zero		1
	.zero		1


	//----- nvinfo : EIATTR_EXIT_INSTR_OFFSETS
	.align		4
        /*00e8*/ 	.byte	0x04, 0x1c
        /*00ea*/ 	.short	(.L_1821 - .L_1820)


	//   ....[0]....
.L_1820:
        /*00ec*/ 	.word	0x000002f0


	//   ....[1]....
        /*00f0*/ 	.word	0x00000340


	//   ....[2]....
        /*00f4*/ 	.word	0x00000650


	//   ....[3]....
        /*00f8*/ 	.word	0x00001a80


	//----- nvinfo : EIATTR_CRS_STACK_SIZE
	.align		4
.L_1821:
        /*00fc*/ 	.byte	0x04, 0x1e
        /*00fe*/ 	.short	(.L_1823 - .L_1822)
.L_1822:
        /*0100*/ 	.word	0x00000000


	//----- nvinfo : EIATTR_CBANK_PARAM_SIZE
	.align		4
.L_1823:
        /*0104*/ 	.byte	0x03, 0x19
        /*0106*/ 	.short	0x00bc


	//----- nvinfo : EIATTR_PARAM_CBANK
	.align		4
        /*0108*/ 	.byte	0x04, 0x0a
        /*010a*/ 	.short	(.L_1825 - .L_1824)
	.align		4
.L_1824:
        /*010c*/ 	.word	index@(.nv.constant0._ZN2at6native49_GLOBAL__N__09e94e3a_16_AveragePool3d_cu_a8eae74c29avg_pool3d_cuda_update_outputILi5EddEEvNS_27GenericPackedTensorAccessorIKT0_Lm4ENS_16DefaultPtrTraitsElEENS3_IS4_Lm4ES6_lEEiiiiiiiibii)
        /*0110*/ 	.short	0x0380
        /*0112*/ 	.short	0x00bc


	//----- nvinfo : EIATTR_SW_WAR
	.align		4
.L_1825:
        /*0114*/ 	.byte	0x04, 0x36
        /*0116*/ 	.short	(.L_1827 - .L_1826)
.L_1826:
        /*0118*/ 	.word	0x00000008
.L_1827:


//--------------------- .nv.info._ZN2at6native49_GLOBAL__N__09e94e3a_16_AveragePool3d_cu_a8eae74c29avg_pool3d_cuda_update_outputILi4EddEEvNS_27GenericPackedTensorAccessorIKT0_Lm4ENS_16DefaultPtrTraitsElEENS3_IS4_Lm4ES6_lEEiiiiiiiibii --------------------------
	.section	.nv.info._ZN2at6native49_GLOBAL__N__09e94e3a_16_AveragePool3d_cu_a8eae74c29avg_pool3d_cuda_update_outputILi4EddEEvNS_27GenericPackedTensorAccessorIKT0_Lm4ENS_16DefaultPtrTraitsElEENS3_IS4_Lm4ES6_lEEiiiiiiiibii,"",@"SHT_CUDA_INFO"
	.sectionflags	@""
	.align	4


	//----- nvinfo : EIATTR_CUDA_API_VERSION
	.align		4
        /*0000*/ 	.byte	0x04, 0x37
        /*0002*/ 	.short	(.L_1829 - .L_1828)
.L_1828:
        /*0004*/ 	.word	0x00000082


	//----- nvinfo : EIATTR_KPARAM_INFO
	.align		4
.L_1829:
        /*0008*/ 	.byte	0x04, 0x17
        /*000a*/ 	.short	(.L_1831 - .L_1830)
.L_1830:
        /*000c*/ 	.word	0x00000000
        /*0010*/ 	.short	0x000c
        /*0012*/ 	.short	0x00b8
        /*0014*/ 	.byte	0x00, 0xf0, 0x11, 0x00


	//----- nvinfo : EIATTR_KPARAM_INFO
	.align		4
.L_1831:
        /*0018*/ 	.byte	0x04, 0x17
        /*001a*/ 	.short	(.L_1833 - .L_1832)
.L_1832:
        /*001c*/ 	.word	0x00000000
        /*0020*/ 	.short	0x000b
        /*0022*/ 	.short	0x00b4
        /*0024*/ 	.byte	0x00, 0xf0, 0x11, 0x00


	//----- nvinfo : EIATTR_KPARAM_INFO
	.align		4
.L_1833:
        /*0028*/ 	.byte	0x04, 0x17
        /*002a*/ 	.short	(.L_1835 - .L_1834)
.L_1834:
        /*002c*/ 	.word	0x00000000
        /*0030*/ 	.short	0x000a
        /*0032*/ 	.short	0x00b0
        /*0034*/ 	.byte	0x00, 0xf0, 0x05, 0x00


	//----- nvinfo : EIATTR_KPARAM_INFO
	.align		4
.L_1835:
        /*0038*/ 	.byte	0x04, 0x17
        /*003a*/ 	.short	(.L_1837 - .L_1836)
.L_1836:
        /*003c*/ 	.word	0x00000000
        /*0040*/ 	.short	0x0009
        /*0042*/ 	.short	0x00ac
        /*0044*/ 	.byte	0x00, 0xf0, 0x11, 0x00


	//----- nvinfo : EIATTR_KPARAM_INFO
	.align		4
.L_1837:
        /*0048*/ 	.byte	0x04, 0x17
        /*004a*/ 	.short	(.L_1839 - .L_1838)
.L_1838:
        /*004c*/ 	.word	0x00000000
        /*0050*/ 	.short	0x0008
        /*0052*/ 	.short	0x00a8
        /*0054*/ 	.byte	0x00, 0xf0, 0x11, 0x00


	//----- nvinfo : EIATTR_KPARAM_INFO
	.align		4
.L_1839:
        /*0058*/ 	.byte	0x04, 0x17
        /*005a*/ 	.short	(.L_1841 - .L_1840)
.L_1840:
        /*005c*/ 	.word	0x00000000
        /*0060*/ 	.short	0x0007
        /*0062*/ 	.short	0x00a4
        /*0064*/ 	.byte	0x00, 0xf0, 0x11, 0x00


	//----- nvinfo : EIATTR_KPARAM_INFO
	.align		4
.L_1841:
        /*0068*/ 	.byte	0x04, 0x17
        /*006a*/ 	.short	(.L_1843 - .L_1842)
.L_1842:
        /*006c*/ 	.word	0x00000000
        /*0070*/ 	.short	0x0006
        /*0072*/ 	.short	0x00a0
        /*0074*/ 	.byte	0x00, 0xf0, 0x11, 0x00


	//----- nvinfo : EIATTR_KPARAM_INFO
	.align		4
.L_1843:
        /*0078*/ 	.byte	0x04, 0x17
        /*007a*/ 	.short	(.L_1845 - .L_1844)
.L_1844:
        /*007c*/ 	.word	0x00000000
        /*0080*/ 	.short	0x0005
        /*0082*/ 	.short	0x009c
        /*0084*/ 	.byte	0x00, 0xf0, 0x11, 0x00


	//----- nvinfo : EIATTR_KPARAM_INFO
	.align		4
.L_1845:
        /*0088*/ 	.byte	0x04, 0x17
        /*008a*/ 	.short	(.L_1847 - .L_1846)
.L_1846:
        /*008c*/ 	.word	0x00000000
        /*0090*/ 	.short	0x0004
        /*0092*/ 	.short	0x0098
        /*0094*/ 	.byte	0x00, 0xf0, 0x11, 0x00


	//----- nvinfo : EIATTR_KPARAM_INFO
	.align		4
.L_1847:
        /*0098*/ 	.byte	0x04, 0x17
        /*009a*/ 	.short	(.L_1849 - .L_1848)
.L_1848:
        /*009c*/ 	.word	0x00000000
        /*00a0*/ 	.short	0x0003
        /*00a2*/ 	.short	0x0094
        /*00a4*/ 	.byte	0x00, 0xf0, 0x11, 0x00


	//----- nvinfo : EIATTR_KPARAM_INFO
	.align		4
.L_1849:
        /*00a8*/ 	.byte	0x04, 0x17
        /*00aa*/ 	.short	(.L_1851 - .L_1850)
.L_1850:
        /*00ac*/ 	.word	0x00000000
        /*00b0*/ 	.short	0x0002
        /*00b2*/ 	.short	0x0090
        /*00b4*/ 	.byte	0x00, 0xf0, 0x11, 0x00


	//----- nvinfo : EIATTR_KPARAM_INFO
	.align		4
.L_1851:
        /*00b8*/ 	.byte	0x04, 0x17
        /*00ba*/ 	.short	(.L_1853 - .L_1852)
.L_1852:
        /*00bc*/ 	.word	0x00000000
        /*00c0*/ 	.short	0x0001
        /*00c2*/ 	.short	0x0048
        /*00c4*/ 	.byte	0x00, 0xf0, 0x21, 0x01


	//----- nvinfo : EIATTR_KPARAM_INFO
	.align		4
.L_1853:
        /*00c8*/ 	.byte	0x04, 0x17
        /*00ca*/ 	.short	(.L_1855 - .L_1854)
.L_1854:
        /*00cc*/ 	.word	0x00000000
        /*00d0*/ 	.short	0x0000
        /*00d2*/ 	.short	0x0000
        /*00d4*/ 	.byte	0x00, 0xf0, 0x21, 0x01


	//----- nvinfo : EIATTR_SPARSE_MMA_MASK
	.align		4
.L_1855:
        /*00d8*/ 	.byte	0x03, 0x50
        /*00da*/ 	.short	0x0000


	//----- nvinfo : EIATTR_MAXREG_COUNT
	.align		4
        /*00dc*/ 	.byte	0x03, 0x1b
        /*00de*/ 	.short	0x00ff


	//----- nvinfo : EIATTR_MERCURY_ISA_VERSION
	.align		4
        /*00e0*/ 	.byte	0x03, 0x5f
        /*00e2*/ 	.short	0x0101


	//----- nvinfo : EIATTR_VRC_CTA_INIT_COUNT
	.align		4
        /*00e4*/ 	.byte	0x02, 0x4a
	.zero		1
	.zero		1


	//----- nvinfo : EIATTR_EXIT_INSTR_OFFSETS
	.align		4
        /*00e8*/ 	.byte	0x04, 0x1c
        /*00ea*/ 	.short	(.L_1857 - .L_1856)


	//   ....[0]....
.L_1856:
        /*00ec*/ 	.word	0x000002f0


	//   ....[1]....
        /*00f0*/ 	.word	0x00000340


	//   ....[2]....
        /*00f4*/ 	.word	0x00000650


	//   ....[3]....
        /*00f8*/ 	.word	0x00001a80


	//----- nvinfo : EIATTR_CRS_STACK_SIZE
	.align		4
.L_1857:
        /*00fc*/ 	.byte	0x04, 0x1e
        /*00fe*/ 	.short	(.L_1859 - .L_1858)
.L_1858:
        /*0100*/ 	.word	0x00000000


	//----- nvinfo : EIATTR_CBANK_PARAM_SIZE
	.align		4
.L_1859:
        /*0104*/ 	.byte	0x03, 0x19
        /*0106*/ 	.short	0x00bc


	//----- nvinfo : EIATTR_PARAM_CBANK
	.align		4
        /*0108*/ 	.byte	0x04, 0x0a
        /*010a*/ 	.short	(.L_1861 - .L_1860)
	.align		4
.L_1860:
        /*010c*/ 	.word	index@(.nv.constant0._ZN2at6native49_GLOBAL__N__09e94e3a_16_AveragePool3d_cu_a8eae74c29avg_pool3d_cuda_update_outputILi4EddEEvNS_27GenericPackedTensorAccessorIKT0_Lm4ENS_16DefaultPtrTraitsElEENS3_IS4_Lm4ES6_lEEiiiiiiiibii)
        /*0110*/ 	.short	0x0380
        /*0112*/ 	.short	0x00bc


	//----- nvinfo : EIATTR_SW_WAR
	.align		4
.L_1861:
        /*0114*/ 	.byte	0x04, 0x36
        /*0116*/ 	.short	(.L_1863 - .L_1862)
.L_1862:
        /*0118*/ 	.word	0x00000008
.L_1863:


//--------------------- .nv.info._ZN2at6native49_GLOBAL__N__09e94e3a_16_AveragePool3d_cu_a8eae74c29avg_pool3d_cuda_update_outputILi3EddEEvNS_27GenericPackedTensorAccessorIKT0_Lm4ENS_16DefaultPtrTraitsElEENS3_IS4_Lm4ES6_lEEiiiiiiiibii --------------------------
	.section	.nv.info._ZN2at6native49_GLOBAL__N__09e94e3a_16_AveragePool3d_cu_a8eae74c29avg_pool3d_cuda_update_outputILi3EddEEvNS_27GenericPackedTensorAccessorIKT0_Lm4ENS_16DefaultPtrTraitsElEENS3_IS4_Lm4ES6_lEEiiiiiiiibii,"",@"SHT_CUDA_INFO"
	.sectionflags	@""
	.align	4


	//----- nvinfo : EIATTR_CUDA_API_VERSION
	.align		4
        /*0000*/ 	.byte	0x04, 0x37
        /*0002*/ 	.short	(.L_1865 - .L_1864)
.L_1864:
        /*0004*/ 	.word	0x00000082


	//----- nvinfo : EIATTR_KPARAM_INFO
	.align		4
.L_1865:
        /*0008*/ 	.byte	0x04, 0x17
        /*000a*/ 	.short	(.L_1867 - .L_1866)
.L_1866:
        /*000c*/ 	.word	0x00000000
        /*0010*/ 	.short	0x000c
        /*0012*/ 	.short	0x00b8
        /*0014*/ 	.byte	0x00, 0xf0, 0x11, 0x00


	//----- nvinfo : EIATTR_KPARAM_INFO
	.align		4
.L_1867:
        /*0018*/ 	.byte	0x04, 0x17
        /*001a*/ 	.short	(.L_1869 - .L_1868)
.L_1868:
        /*001c*/ 	.word	0x00000000
        /*0020*/ 	.short	0x000b
        /*0022*/ 	.short	0x00b4
        /*0024*/ 	.byte	0x00, 0xf0, 0x11, 0x00


	//----- nvinfo : EIATTR_KPARAM_INFO
	.align		4
.L_1869:
        /*0028*/ 	.byte	0x04, 0x17
        /*002a*/ 	.short	(.L_1871 - .L_1870)
.L_1870:
        /*002c*/ 	.word	0x00000000
        /*0030*/ 	.short	0x000a
        /*0032*/ 	.short	0x00b0
        /*0034*/ 	.byte	0x00, 0xf0, 0x05, 0x00


	//----- nvinfo : EIATTR_KPARAM_INFO
	.align		4
.L_1871:
        /*0038*/ 	.byte	0x04, 0x17
        /*003a*/ 	.short	(.L_1873 - .L_1872)
.L_1872:
        /*003c*/ 	.word	0x00000000
        /*0040*/ 	.short	0x0009
        /*0042*/ 	.short	0x00ac
        /*0044*/ 	.byte	0x00, 0xf0, 0x11, 0x00


	//----- nvinfo : EIATTR_KPARAM_INFO
	.align		4
.L_1873:
        /*0048*/ 	.byte	0x04, 0x17
        /*004a*/ 	.short	(.L_1875 - .L_1874)
.L_1874:
        /*004c*/ 	.word	0x00000000
        /*0050*/ 	.short	0x0008
        /*0052*/ 	.short	0x00a8
        /*0054*/ 	.byte	0x00, 0xf0, 0x11, 0x00


	//----- nvinfo : EIATTR_KPARAM_INFO
	.align		4
.L_1875:
        /*0058*/ 	.byte	0x04, 0x17
        /*005a*/ 	.short	(.L_1877 - .L_1876)
.L_1876:
        /*005c*/ 	.word	0x00000000
        /*0060*/ 	.short	0x0007
        /*0062*/ 	.short	0x00a4
        /*0064*/ 	.byte	0x00, 0xf0, 0x11, 0x00


	//----- nvinfo : EIATTR_KPARAM_INFO
	.align		4
.L_1877:
        /*0068*/ 	.byte	0x04, 0x17
        /*006a*/ 	.short	(.L_1879 - .L_1878)
.L_1878:
        /*006c*/ 	.word	0x00000000
        /*0070*/ 	.short	0x0006
        /*0072*/ 	.short	0x00a0
        /*0074*/ 	.byte	0x00, 0xf0, 0x11, 0x00


	//----- nvinfo : EIATTR_KPARAM_INFO
	.align		4
.L_1879:
        /*0078*/ 	.byte	0x04, 0x17
        /*007a*/ 	.short	(.L_1881 - .L_1880)
.L_1880:
        /*007c*/ 	.word	0x00000000
        /*0080*/ 	.short	0x0005
        /*0082*/ 	.short	0x009c
        /*0084*/ 	.byte	0x00, 0xf0, 0x11, 0x00


	//----- nvinfo : EIATTR_KPARAM_INFO
	.align		4
.L_1881:
        /*0088*/ 	.byte	0x04, 0x17
        /*008a*/ 	.short	(.L_1883 - .L_1882)
.L_1882:
        /*008c*/ 	.word	0x00000000
        /*0090*/ 	.short	0x0004
        /*0092*/ 	.short	0x0098
        /*0094*/ 	.byte	0x00, 0xf0, 0x11, 0x00


	//----- nvinfo : EIATTR_KPARAM_INFO
	.align		4
.L_1883:
        /*0098*/ 	.byte	0x04, 0x17
        /*009a*/ 	.short	(.L_1885 - .L_1884)
.L_1884:
        /*009c*/ 	.word	0x00000000
        /*00a0*/ 	.short	0x0003
        /*00a2*/ 	.short	0x0094
        /*00a4*/ 	.byte	0x00, 0xf0, 0x11, 0x00


	//----- nvinfo : EIATTR_KPARAM_INFO
	.align		4
.L_1885:
        /*00a8*/ 	.byte	0x04, 0x17
        /*00aa*/ 	.short	(.L_1887 - .L_1886)
.L_1886:
        /*00ac*/ 	.word	0x00000000
        /*00b0*/ 	.short	0x0002
        /*00b2*/ 	.short	0x0090
        /*00b4*/ 	.byte	0x00, 0xf0, 0x11, 0x00


	//----- nvinfo : EIATTR_KPARAM_INFO
	.align		4
.L_1887:
        /*00b8*/ 	.byte	0x04, 0x17
        /*00ba*/ 	.short	(.L_1889 - .L_1888)
.L_1888:
        /*00bc*/ 	.word	0x00000000
        /*00c0*/ 	.short	0x0001
        /*00c2*/ 	.short	0x0048
        /*00c4*/ 	.byte	0x00, 0xf0, 0x21, 0x01


	//----- nvinfo : EIATTR_KPARAM_INFO
	.align		4
.L_1889:
        /*00c8*/ 	.byte	0x04, 0x17
        /*00ca*/ 	.short	(.L_1891 - .L_1890)
.L_1890:
        /*00cc*/ 	.word	0x00000000
        /*00d0*/ 	.short	0x0000
        /*00d2*/ 	.short	0x0000
        /*00d4*/ 	.byte	0x00, 0xf0, 0x21, 0x01


	//----- nvinfo : EIATTR_SPARSE_MMA_MASK
	.align		4
.L_1891:
        /*00d8*/ 	.byte	0x03, 0x50
        /*00da*/ 	.short	0x0000


	//----- nvinfo : EIATTR_MAXREG_COUNT
	.align		4
        /*00dc*/ 	.byte	0x03, 0x1b
        /*00de*/ 	.short	0x00ff


	//----- nvinfo : EIATTR_MERCURY_ISA_VERSION
	.align		4
        /*00e0*/ 	.byte	0x03, 0x5f
        /*00e2*/ 	.short	0x0101


	//----- nvinfo : EIATTR_VRC_CTA_INIT_COUNT
	.align		4
        /*00e4*/ 	.byte	0x02, 0x4a
	.zero		1
	.zero		1


	//----- nvinfo : EIATTR_EXIT_INSTR_OFFSETS
	.align		4
        /*00e8*/ 	.byte	0x04, 0x1c
        /*00ea*/ 	.short	(.L_1893 - .L_1892)


	//   ....[0]....
.L_1892:
        /*00ec*/ 	.word	0x000002f0


	//   ....[1]....
        /*00f0*/ 	.word	0x00000340


	//   ....[2]....
        /*00f4*/ 	.word	0x00000650


	//   ....[3]....
        /*00f8*/ 	.word	0x00001a80


	//----- nvinfo : EIATTR_CRS_STACK_SIZE
	.align		4
.L_1893:
        /*00fc*/ 	.byte	0x04, 0x1e
        /*00fe*/ 	.short	(.L_1895 - .L_1894)
.L_1894:
        /*0100*/ 	.word	0x00000000


	//----- nvinfo : EIATTR_CBANK_PARAM_SIZE
	.align		4
.L_1895:
        /*0104*/ 	.byte	0x03, 0x19
        /*0106*/ 	.short	0x00bc


	//----- nvinfo : EIATTR_PARAM_CBANK
	.align		4
        /*0108*/ 	.byte	0x04, 0x0a
        /*010a*/ 	.short	(.L_1897 - .L_1896)
	.align		4
.L_1896:
        /*010c*/ 	.word	index@(.nv.constant0._ZN2at6native49_GLOBAL__N__09e94e3a_16_AveragePool3d_cu_a8eae74c29avg_pool3d_cuda_update_outputILi3EddEEvNS_27GenericPackedTensorAccessorIKT0_Lm4ENS_16DefaultPtrTraitsElEENS3_IS4_Lm4ES6_lEEiiiiiiiibii)
        /*0110*/ 	.short	0x0380
        /*0112*/ 	.short	0x00bc


	//----- nvinfo : EIATTR_SW_WAR
	.align		4
.L_1897:
        /*0114*/ 	.byte	0x04, 0x36
        /*0116*/ 	.short	(.L_1899 - .L_1898)
.L_1898:
        /*0118*/ 	.word	0x00000008
.L_1899:


//--------------------- .nv.info._ZN2at6native49_GLOBAL__N__09e94e3a_16_AveragePool3d_cu_a8eae74c29avg_pool3d_cuda_update_outputILi2EddEEvNS_27GenericPackedTensorAccessorIKT0_Lm4ENS_16DefaultPtrTraitsElEENS3_IS4_Lm4ES6_lEEiiiiiiiibii --------------------------
	.section	.nv.info._ZN2at6native49_GLOBAL__N__09e94e3a_16_AveragePool3d_cu_a8eae74c29avg_pool3d_cuda_update_outputILi2EddEEvNS_27GenericPackedTensorAccessorIKT0_Lm4ENS_16DefaultPtrTraitsElEENS3_IS4_Lm4ES6_lEEiiiiiiiibii,"",@"SHT_CUDA_INFO"
	.sectionflags	@""
	.align	4


	//----- nvinfo : EIATTR_CUDA_API_VERSION
	.align		4
        /*0000*/ 	.byte	0x04, 0x37
        /*0002*/ 	.short	(.L_1901 - .L_1900)
.L_1900:
        /*0004*/ 	.word	0x00000082


	//----- nvinfo : EIATTR_KPARAM_INFO
	.align		4
.L_1901:
        /*0008*/ 	.byte	0x04, 0x17
        /*000a*/ 	.short	(.L_1903 - .L_1902)
.L_1902:
        /*000c*/ 	.word	0x00000000
        /*0010*/ 	.short	0x000c
        /*0012*/ 	.short	0x00b8
        /*0014*/ 	.byte	0x00, 0xf0, 0x11, 0x00


	//----- nvinfo : EIATTR_KPARAM_INFO
	.align		4
.L_1903:
        /*0018*/ 	.byte	0x04, 0x17
        /*001a*/ 	.short	(.L_1905 - .L_1904)
.L_1904:
        /*001c*/ 	.word	0x00000000
        /*0020*/ 	.short	0x000b
        /*0022*/ 	.short	0x00b4
        /*0024*/ 	.byte	0x00, 0xf0, 0x11, 0x00


	//----- nvinfo : EIATTR_KPARAM_INFO
	.align		4
.L_1905:
        /*0028*/ 	.byte	0x04, 0x17
        /*002a*/ 	.short	(.L_1907 - .L_1906)
.L_1906:
        /*002c*/ 	.word	0x00000000
        /*0030*/ 	.short	0x000a
        /*0032*/ 	.short	0x00b0
        /*0034*/ 	.byte	0x00, 0xf0, 0x05, 0x00


	//----- nvinfo : EIATTR_KPARAM_INFO
	.align		4
.L_1907:
        /*0038*/ 	.byte	0x04, 0x17
        /*003a*/ 	.short	(.L_1909 - .L_1908)
.L_1908:
        /*003c*/ 	.word	0x00000000
        /*0040*/ 	.short	0x0009
        /*0042*/ 	.short	0x00ac
        /*0044*/ 	.byte	0x00, 0xf0, 0x11, 0x00


	//----- nvinfo : EIATTR_KPARAM_INFO
	.align		4
.L_1909:
        /*0048*/ 	.byte	0x04, 0x17
        /*004a*/ 	.short	(.L_1911 - .L_1910)
.L_1910:
        /*004c*/ 	.word	0x00000000
        /*0050*/ 	.short	0x0008
        /*0052*/ 	.short	0x00a8
        /*0054*/ 	.byte	0x00, 0xf0, 0x11, 0x00


	//----- nvinfo : EIATTR_KPARAM_INFO
	.align		4
.L_1911:
        /*0058*/ 	.byte	0x04, 0x17
        /*005a*/ 	.short	(.L_1913 - .L_1912)
.L_1912:
        /*005c*/ 	.word	0x00000000
        /*0060*/ 	.short	0x0007
        /*0062*/ 	.short	0x00a4
        /*0064*/ 	.byte	0x00, 0xf0, 0x11, 0x00


	//----- nvinfo : EIATTR_KPARAM_INFO
	.align		4
.L_1913:
        /*0068*/ 	.byte	0x04, 0x17
        /*006a*/ 	.short	(.L_1915 - .L_1914)
.L_1914:
        /*006c*/ 	.word	0x00000000
        /*0070*/ 	.short	0x0006
        /*0072*/ 	.short	0x00a0
        /*0074*/ 	.byte	0x00, 0xf0, 0x11, 0x00


	//----- nvinfo : EIATTR_KPARAM_INFO
	.align		4
.L_1915:
        /*0078*/ 	.byte	0x04, 0x17
        /*007a*/ 	.short	(.L_1917 - .L_1916)
.L_1916:
        /*007c*/ 	.word	0x00000000
        /*0080*/ 	.short	0x0005
        /*0082*/ 	.short	0x009c
        /*0084*/ 	.byte	0x00, 0xf0, 0x11, 0x00


	//----- nvinfo : EIATTR_KPARAM_INFO
	.align		4
.L_1917:
        /*0088*/ 	.byte	0x04, 0x17
        /*008a*/ 	.short	(.L_1919 - .L_1918)
.L_1918:
        /*008c*/ 	.word	0x00000000
        /*0090*/ 	.short	0x0004
        /*0092*/ 	.short	0x0098
        /*0094*/ 	.byte	0x00, 0xf0, 0x11, 0x00


	//----- nvinfo : EIATTR_KPARAM_INFO
	.align		4
.L_1919:
        /*0098*/ 	.byte	0x04, 0x17
        /*009a*/ 	.short	(.L_1921 - .L_1920)
.L_1920:
        /*009c*/ 	.word	0x00000000
        /*00a0*/ 	.short	0x0003
        /*00a2*/ 	.short	0x0094
        /*00a4*/ 	.byte	0x00, 0xf0, 0x11, 0x00


	//----- nvinfo : EIATTR_KPARAM_INFO
	.align		4
.L_1921:
        /*00a8*/ 	.byte	0x04, 0x17
        /*00aa*/ 	.short	(.L_1923 - .L_1922)
.L_1922:
        /*00ac*/ 	.word	0x00000000
        /*00b0*/ 	.short	0x0002
        /*00b2*/ 	.short	0x0090
        /*00b4*/ 	.byte	0x00, 0xf0, 0x11, 0x00


	//----- nvinfo : EIATTR_KPARAM_INFO
	.align		4
.L_1923:
        /*00b8*/ 	.byte	0x04, 0x17
        /*00ba*/ 	.short	(.L_1925 - .L_1924)
.L_1924:
        /*00bc*/ 	.word	0x00000000
        /*00c0*/ 	.short	0x0001
        /*00c2*/ 	.short	0x0048
        /*00c4*/ 	.byte	0x00, 0xf0, 0x21, 0x01


	//----- nvinfo : EIATTR_KPARAM_INFO
	.align		4
.L_1925:
        /*00c8*/ 	.byte	0x04, 0x17
        /*00ca*/ 	.short	(.L_1927 - .L_1926)
.L_1926:
        /*00cc*/ 	.word	0x00000000
        /*00d0*/ 	.short	0x0000
        /*00d2*/ 	.short	0x0000
        /*00d4*/ 	.byte	0x00, 0xf0, 0x21, 0x01


	//----- nvinfo : EIATTR_SPARSE_MMA_MASK
	.align		4
.L_1927:
        /*00d8*/ 	.byte	0x03, 0x50
        /*00da*/ 	.short	0x0000


	//----- nvinfo : EIATTR_MAXREG_COUNT
	.align		4
        /*00dc*/ 	.byte	0x03, 0x1b
        /*00de*/ 	.short	0x00ff


	//----- nvinfo : EIATTR_MERCURY_ISA_VERSION
	.align		4
        /*00e0*/ 	.byte	0x03, 0x5f
        /*00e2*/ 	.short	0x0101


	//----- nvinfo : EIATTR_VRC_CTA_INIT_COUNT
	.align		4
        /*00e4*/ 	.byte	0x02, 0x4a
	.zero		1
	.zero		1


	//----- nvinfo : EIATTR_EXIT_INSTR_OFFSETS
	.align		4
        /*00e8*/ 	.byte	0x04, 0x1c
        /*00ea*/ 	.short	(.L_1929 - .L_1928)


	//   ....[0]....
.L_1928:
        /*00ec*/ 	.word	0x000002f0


	//   ....[1]....
        /*00f0*/ 	.word	0x00000340


	//   ....[2]....
        /*00f4*/ 	.word	0x00000650


	//   ....[3]....
        /*00f8*/ 	.word	0x00001a80


	//----- nvinfo : EIATTR_CRS_STACK_SIZE
	.align		4
.L_1929:
        /*00fc*/ 	.byte	0x04, 0x1e
        /*00fe*/ 	.short	(.L_1931 - .L_1930)
.L_1930:
        /*0100*/ 	.word	0x00000000


	//----- nvinfo : EIATTR_CBANK_PARAM_SIZE
	.align		4
.L_1931:
        /*0104*/ 	.byte	0x03, 0x19
        /*0106*/ 	.short	0x00bc


	//----- nvinfo : EIATTR_PARAM_CBANK
	.align		4
        /*0108*/ 	.byte	0x04, 0x0a
        /*010a*/ 	.short	(.L_1933 - .L_1932)
	.align		4
.L_1932:
        /*010c*/ 	.word	index@(.nv.constant0._ZN2at6native49_GLOBAL__N__09e94e3a_16_AveragePool3d_cu_a8eae74c29avg_pool3d_cuda_update_outputILi2EddEEvNS_27GenericPackedTensorAccessorIKT0_Lm4ENS_16DefaultPtrTraitsElEENS3_IS4_Lm4ES6_lEEiiiiiiiibii)
        /*0110*/ 	.short	0x0380
        /*0112*/ 	.short	0x00bc


	//----- nvinfo : EIATTR_SW_WAR
	.align		4
.L_1933:
        /*0114*/ 	.byte	0x04, 0x36
        /*0116*/ 	.short	(.L_1935 - .L_1934)
.L_1934:
        /*0118*/ 	.word	0x00000008
.L_1935:


//--------------------- .nv.info._ZN2at6native49_GLOBAL__N__09e94e3a_16_AveragePool3d_cu_a8eae74c29avg_pool3d_cuda_update_outputILi1EddEEvNS_27GenericPackedTensorAccessorIKT0_Lm4ENS_16DefaultPtrTraitsElEENS3_IS4_Lm4ES6_lEEiiiiiiiibii --------------------------
	.section	.nv.info._ZN2at6native49_GLOBAL__N__09e94e3a_16_AveragePool3d_cu_a8eae74c29avg_pool3d_cuda_update_outputILi1EddEEvNS_27GenericPackedTensorAccessorIKT0_Lm4ENS_16DefaultPtrTraitsElEENS3_IS4_Lm4ES6_lEEiiiiiiiibii,"",@"SHT_CUDA_INFO"
	.sectionflags	@""
	.align	4


	//----- nvinfo : EIATTR_CUDA_API_VERSION
	.align		4
        /*0000*/ 	.byte	0x04, 0x37
        /*0002*/ 	.short	(.L_1937 - .L_1936)
.L_1936:
        /*0004*/ 	.word	0x00000082


	//----- nvinfo : EIATTR_KPARAM_INFO
	.align		4
.L_1937:
        /*0008*/ 	.byte	0x04, 0x17
        /*000a*/ 	.short	(.L_1939 - .L_1938)
.L_1938:
        /*000c*/ 	.word	0x00000000
        /*0010*/ 	.short	0x000c
        /*0012*/ 	.short	0x00b8
        /*0014*/ 	.byte	0x00, 0xf0, 0x11, 0x00


	//----- nvinfo : EIATTR_KPARAM_INFO
	.align		4
.L_1939:
        /*0018*/ 	.byte	0x04, 0x17
        /*001a*/ 	.short	(.L_1941 - .L_1940)
.L_1940:
        /*001c*/ 	.word	0x00000000
        /*0020*/ 	.short	0x000b
        /*0022*/ 	.short	0x00b4
        /*0024*/ 	.byte	0x00, 0xf0, 0x11, 0x00


	//----- nvinfo : EIATTR_KPARAM_INFO
	.align		4
.L_1941:
        /*0028*/ 	.byte	0x04, 0x17
        /*002a*/ 	.short	(.L_1943 - .L_1942)
.L_1942:
        /*002c*/ 	.word	0x00000000
        /*0030*/ 	.short	0x000a
        /*0032*/ 	.short	0x00b0
        /*0034*/ 	.byte	0x00, 0xf0, 0x05, 0x00


	//----- nvinfo : EIATTR_KPARAM_INFO
	.align		4
.L_1943:
        /*0038*/ 	.byte	0x04, 0x17
        /*003a*/ 	.short	(.L_1945 - .L_1944)
.L_1944:
        /*003c*/ 	.word	0x00000000
        /*0040*/ 	.short	0x0009
        /*0042*/ 	.short	0x00ac
        /*0044*/ 	.byte	0x00, 0xf0, 0x11, 0x00


	//----- nvinfo : EIATTR_KPARAM_INFO
	.align		4
.L_1945:
        /*0048*/ 	.byte	0x04, 0x17
        /*004a*/ 	.short	(.L_1947 - .L_1946)
.L_1946:
        /*004c*/ 	.word	0x00000000
        /*0050*/ 	.short	0x0008
        /*0052*/ 	.short	0x00a8
        /*0054*/ 	.byte	0x00, 0xf0, 0x11, 0x00


	//----- nvinfo : EIATTR_KPARAM_INFO
	.align		4
.L_1947:
        /*0058*/ 	.byte	0x04, 0x17
        /*005a*/ 	.short	(.L_1949 - .L_1948)
.L_1948:
        /*005c*/ 	.word	0x00000000
        /*0060*/ 	.short	0x0007
        /*0062*/ 	.short	0x00a4
        /*0064*/ 	.byte	0x00, 0xf0, 0x11, 0x00


	//----- nvinfo : EIATTR_KPARAM_INFO
	.align		4
.L_1949:
        /*0068*/ 	.byte	0x04, 0x17
        /*006a*/ 	.short	(.L_1951 - .L_1950)
.L_1950:
        /*006c*/ 	.word	0x00000000
        /*0070*/ 	.short	0x0006
        /*0072*/ 	.short	0x00a0
        /*0074*/ 	.byte	0x00, 0xf0, 0x11, 0x00


	//----- nvinfo : EIATTR_KPARAM_INFO
	.align		4
.L_1951:
        /*0078*/ 	.byte	0x04, 0x17
        /*007a*/ 	.short	(.L_1953 - .L_1952)
.L_1952:
        /*007c*/ 	.word	0x00000000
        /*0080*/ 	.short	0x0005
        /*0082*/ 	.short	0x009c
        /*0084*/ 	.byte	0x00, 0xf0, 0x11, 0x00


	//----- nvinfo : EIATTR_KPARAM_INFO
	.align		4
.L_1953:
        /*0088*/ 	.byte	0x04, 0x17
        /*008a*/ 	.short	(.L_1955 - .L_1954)
.L_1954:
        /*008c*/ 	.word	0x00000000
        /*0090*/ 	.short	0x0004
        /*0092*/ 	.short	0x0098
        /*0094*/ 	.byte	0x00, 0xf0, 0x11, 0x00


	//----- nvinfo : EIATTR_KPARAM_INFO
	.align		4
.L_1955:
        /*0098*/ 	.byte	0x04, 0x17
        /*009a*/ 	.short	(.L_1957 - .L_1956)
.L_1956:
        /*009c*/ 	.word	0x00000000
        /*00a0*/ 	.short	0x0003
        /*00a2*/ 	.short	0x0094
        /*00a4*/ 	.byte	0x00, 0xf0, 0x11, 0x00


	//----- nvinfo : EIATTR_KPARAM_INFO
	.align		4
.L_1957:
        /*00a8*/ 	.byte	0x04, 0x17
        /*00aa*/ 	.short	(.L_1959 - .L_1958)
.L_1958:
        /*00ac*/ 	.word	0x00000000
        /*00b0*/ 	.short	0x0002
        /*00b2*/ 	.short	0x0090
        /*00b4*/ 	.byte	0x00, 0xf0, 0x11, 0x00


	//----- nvinfo : EIATTR_KPARAM_INFO
	.align		4
.L_1959:
        /*00b8*/ 	.byte	0x04, 0x17
        /*00ba*/ 	.short	(.L_1961 - .L_1960)
.L_1960:
        /*00bc*/ 	.word	0x00000000
        /*00c0*/ 	.short	0x0001
        /*00c2*/ 	.short	0x0048
        /*00c4*/ 	.byte	0x00, 0xf0, 0x21, 0x01


	//----- nvinfo : EIATTR_KPARAM_INFO
	.align		4
.L_1961:
        /*00c8*/ 	.byte	0x04, 0x17
        /*00ca*/ 	.short	(.L_1963 - .L_1962)
.L_1962:
        /*00cc*/ 	.word	0x00000000
        /*00d0*/ 	.short	0x0000
        /*00d2*/ 	.short	0x0000
        /*00d4*/ 	.byte	0x00, 0xf0, 0x21, 0x01


	//----- nvinfo : EIATTR_SPARSE_MMA_MASK
	.align		4
.L_1963:
        /*00d8*/ 	.byte	0x03, 0x50
        /*00da*/ 	.short	0x0000


	//----- nvinfo : EIATTR_MAXREG_COUNT
	.align		4
        /*00dc*/ 	.byte	0x03, 0x1b
        /*00de*/ 	.short	0x00ff


	//----- nvinfo : EIATTR_MERCURY_ISA_VERSION
	.align		4
        /*00e0*/ 	.byte	0x03, 0x5f
        /*00e2*/ 	.short	0x0101


	//----- nvinfo : EIATTR_VRC_CTA_INIT_COUNT
	.align		4
        /*00e4*/ 	.byte	0x02, 0x4a
	.zero		1
	.zero		1


	//----- nvinfo : EIATTR_EXIT_INSTR_OFFSETS
	.align		4
        /*00e8*/ 	.byte	0x04, 0x1c
        /*00ea*/ 	.short	(.L_1965 - .L_1964)


	//   ....[0]....
.L_1964:
        /*00ec*/ 	.word	0x000002f0


	//   ....[1]....
        /*00f0*/ 	.word	0x00000340


	//   ....[2]....
        /*00f4*/ 	.word	0x00000650


	//   ....[3]....
        /*00f8*/ 	.word	0x00001a80


	//----- nvinfo : EIATTR_CRS_STACK_SIZE
	.align		4
.L_1965:
        /*00fc*/ 	.byte	0x04, 0x1e
        /*00fe*/ 	.short	(.L_1967 - .L_1966)
.L_1966:
        /*0100*/ 	.word	0x00000000


	//----- nvinfo : EIATTR_CBANK_PARAM_SIZE
	.align		4
.L_1967:
        /*0104*/ 	.byte	0x03, 0x19
        /*0106*/ 	.short	0x00bc


	//----- nvinfo : EIATTR_PARAM_CBANK
	.align		4
        /*0108*/ 	.byte	0x04, 0x0a
        /*010a*/ 	.short	(.L_1969 - .L_1968)
	.align		4
.L_1968:
        /*010c*/ 	.word	index@(.nv.constant0._ZN2at6native49_GLOBAL__N__09e94e3a_16_AveragePool3d_cu_a8eae74c29avg_pool3d_cuda_update_outputILi1EddEEvNS_27GenericPackedTensorAccessorIKT0_Lm4ENS_16DefaultPtrTraitsElEENS3_IS4_Lm4ES6_lEEiiiiiiiibii)
        /*0110*/ 	.short	0x0380
        /*0112*/ 	.short	0x00bc


	//----- nvinfo : EIATTR_SW_WAR
	.align		4
.L_1969:
        /*0114*/ 	.byte	0x04, 0x36
        /*0116*/ 	.short	(.L_1971 - .L_1970)
.L_1970:
        /*0118*/ 	.word	0x00000008
.L_1971:


//--------------------- .nv.callgraph             --------------------------
	.section	.nv.callgraph,"",@"SHT_CUDA_CALLGRAPH"
	.align	4
	.sectionentsize	8
	.align		4
        /*0000*/ 	.word	0x00000000
	.align		4
        /*0004*/ 	.word	0xffffffff
	.align		4
        /*0008*/ 	.word	0x00000000
	.align		4
        /*000c*/ 	.word	0xfffffffe
	.align		4
        /*0010*/ 	.word	0x00000000
	.align		4
        /*0014*/ 	.word	0xfffffffd
	.align		4
        /*0018*/ 	.word	0x00000000
	.align		4
        /*001c*/ 	.word	0xfffffffc


//--------------------- .nv.constant4             --------------------------
	.section	.nv.constant4,"a",@progbits
	.align	8
	.align		8
.nv.constant4:
        /*0000*/ 	.dword	_ZN47_INTERNAL_09e94e3a_16_AveragePool3d_cu_a8eae74c4cuda3std3__45__cpo5beginE
	.align		8
        /*0008*/ 	.dword	_ZN47_INTERNAL_09e94e3a_16_AveragePool3d_cu_a8eae74c4cuda3std3__45__cpo3endE
	.align		8
        /*0010*/ 	.dword	_ZN47_INTERNAL_09e94e3a_16_AveragePool3d_cu_a8eae74c4cuda3std3__45__cpo6cbeginE
	.align		8
        /*0018*/ 	.dword	_ZN47_INTERNAL_09e94e3a_16_AveragePool3d_cu_a8eae74c4cuda3std3__45__cpo4cendE
	.align		8
        /*0020*/ 	.dword	_ZN47_INTERNAL_09e94e3a_16_AveragePool3d_cu_a8eae74c4cuda3std3__45__cpo6rbeginE
	.align		8
        /*0028*/ 	.dword	_ZN47_INTERNAL_09e94e3a_16_AveragePool3d_cu_a8eae74c4cuda3std3__45__cpo4rendE
	.align		8
        /*0030*/ 	.dword	_ZN47_INTERNAL_09e94e3a_16_AveragePool3d_cu_a8eae74c4cuda3std3__45__cpo7crbeginE
	.align		8
        /*0038*/ 	.dword	_ZN47_INTERNAL_09e94e3a_16_AveragePool3d_cu_a8eae74c4cuda3std3__45__cpo5crendE
	.align		8
        /*0040*/ 	.dword	_ZN47_INTERNAL_09e94e3a_16_AveragePool3d_cu_a8eae74c4cuda3std3__449_GLOBAL__N__09e94e3a_16_AveragePool3d_cu_a8eae74c6ignoreE
	.align		8
        /*0048*/ 	.dword	_ZN47_INTERNAL_09e94e3a_16_AveragePool3d_cu_a8eae74c4cuda3std3__419piecewise_constructE
	.align		8
        /*0050*/ 	.dword	_ZN47_INTERNAL_09e94e3a_16_AveragePool3d_cu_a8eae74c4cuda3std3__48in_placeE
	.align		8
        /*0058*/ 	.dword	_ZN47_INTERNAL_09e94e3a_16_AveragePool3d_cu_a8eae74c4cuda3std3__420unreachable_sentinelE
	.align		8
        /*0060*/ 	.dword	_ZN47_INTERNAL_09e94e3a_16_AveragePool3d_cu_a8eae74c4cuda3std6ranges3__45__cpo4swapE
	.align		8
        /*0068*/ 	.dword	_ZN47_INTERNAL_09e94e3a_16_AveragePool3d_cu_a8eae74c4cuda3std6ranges3__45__cpo9iter_moveE
	.align		8
        /*0070*/ 	.dword	_ZN47_INTERNAL_09e94e3a_16_AveragePool3d_cu_a8eae74c4cuda3std6ranges3__45__cpo5beginE
	.align		8
        /*0078*/ 	.dword	_ZN47_INTERNAL_09e94e3a_16_AveragePool3d_cu_a8eae74c4cuda3std6ranges3__45__cpo3endE
	.align		8
        /*0080*/ 	.dword	_ZN47_INTERNAL_09e94e3a_16_AveragePool3d_cu_a8eae74c4cuda3std6ranges3__45__cpo6cbeginE
	.align		8
        /*0088*/ 	.dword	_ZN47_INTERNAL_09e94e3a_16_AveragePool3d_cu_a8eae74c4cuda3std6ranges3__45__cpo4cendE
	.align		8
        /*0090*/ 	.dword	_ZN47_INTERNAL_09e94e3a_16_AveragePool3d_cu_a8eae74c4cuda3std6ranges3__45__cpo7advanceE
	.align		8
        /*0098*/ 	.dword	_ZN47_INTERNAL_09e94e3a_16_AveragePool3d_cu_a8eae74c4cuda3std6ranges3__45__cpo9iter_swapE
	.align		8
        /*00a0*/ 	.dword	_ZN47_INTERNAL_09e94e3a_16_AveragePool3d_cu_a8eae74c4cuda3std6ranges3__45__cpo4nextE
	.align		8
        /*00a8*/ 	.dword	_ZN47_INTERNAL_09e94e3a_16_AveragePool3d_cu_a8eae74c4cuda3std6ranges3__45__cpo4prevE
	.align		8
        /*00b0*/ 	.dword	_ZN47_INTERNAL_09e94e3a_16_AveragePool3d_cu_a8eae74c4cuda3std6ranges3__45__cpo4dataE
	.align		8
        /*00b8*/ 	.dword	_ZN47_INTERNAL_09e94e3a_16_AveragePool3d_cu_a8eae74c4cuda3std6ranges3__45__cpo5cdataE
	.align		8
        /*00c0*/ 	.dword	_ZN47_INTERNAL_09e94e3a_16_AveragePool3d_cu_a8eae74c4cuda3std6ranges3__45__cpo4sizeE
	.align		8
        /*00c8*/ 	.dword	_ZN47_INTERNAL_09e94e3a_16_AveragePool3d_cu_a8eae74c4cuda3std6ranges3__45__cpo5ssizeE
	.align		8
        /*00d0*/ 	.dword	_ZN47_INTERNAL_09e94e3a_16_AveragePool3d_cu_a8eae74c4cuda3std6ranges3__45__cpo8distanceE
	.align		8
        /*00d8*/ 	.dword	_ZN47_INTERNAL_09e94e3a_16_AveragePool3d_cu_a8eae74c6thrust24THRUST_300001_SM_1000_NS6system6detail10sequential3seqE


//--------------------- .text._ZN2at6native49_GLOBAL__N__09e94e3a_16_AveragePool3d_cu_a8eae74c33avg_pool3d_cuda_update_grad_inputIN3c108BFloat16EfEEvNS_27GenericPackedTensorAccessorIKT_Lm4ENS_16DefaultPtrTraitsElEENS5_IS6_Lm4ES8_lEEiiiiiiiiibii --------------------------
	.section	.text._ZN2at6native49_GLOBAL__N__09e94e3a_16_AveragePool3d_cu_a8eae74c33avg_pool3d_cuda_update_grad_inputIN3c108BFloat16EfEEvNS_27GenericPackedTensorAccessorIKT_Lm4ENS_16DefaultPtrTraitsElEENS5_IS6_Lm4ES8_lEEiiiiiiiiibii,"ax",@progbits
	.align	128
.text._ZN2at6native49_GLOBAL__N__09e94e3a_16_AveragePool3d_cu_a8eae74c33avg_pool3d_cuda_update_grad_inputIN3c108BFloat16EfEEvNS_27GenericPackedTensorAccessorIKT_Lm4ENS_16DefaultPtrTraitsElEENS5_IS6_Lm4ES8_lEEiiiiiiiiibii:
        .type           _ZN2at6native49_GLOBAL__N__09e94e3a_16_AveragePool3d_cu_a8eae74c33avg_pool3d_cuda_update_grad_inputIN3c108BFloat16EfEEvNS_27GenericPackedTensorAccessorIKT_Lm4ENS_16DefaultPtrTraitsElEENS5_IS6_Lm4ES8_lEEiiiiiiiiibii,@function
        .size           _ZN2at6native49_GLOBAL__N__09e94e3a_16_AveragePool3d_cu_a8eae74c33avg_pool3d_cuda_update_grad_inputIN3c108BFloat16EfEEvNS_27GenericPackedTensorAccessorIKT_Lm4ENS_16DefaultPtrTraitsElEENS5_IS6_Lm4ES8_lEEiiiiiiiiibii,(.L_x_990 - _ZN2at6native49_GLOBAL__N__09e94e3a_16_AveragePool3d_cu_a8eae74c33avg_pool3d_cuda_update_grad_inputIN3c108BFloat16EfEEvNS_27GenericPackedTensorAccessorIKT_Lm4ENS_16DefaultPtrTraitsElEENS5_IS6_Lm4ES8_lEEiiiiiiiiibii)
        .other          _ZN2at6native49_GLOBAL__N__09e94e3a_16_AveragePool3d_cu_a8eae74c33avg_pool3d_cuda_update_grad_inputIN3c108BFloat16EfEEvNS_27GenericPackedTensorAccessorIKT_Lm4ENS_16DefaultPtrTraitsElEENS5_IS6_Lm4ES8_lEEiiiiiiiiibii,@"STO_CUDA_ENTRY STV_DEFAULT"
_ZN2at6native49_GLOBAL__N__09e94e3a_16_AveragePool3d_cu_a8eae74c33avg_pool3d_cuda_update_grad_inputIN3c108BFloat16EfEEvNS_27GenericPackedTensorAccessorIKT_Lm4ENS_16DefaultPtrTraitsElEENS5_IS6_Lm4ES8_lEEiiiiiiiiibii:
[----:B------:R-:W-:Y:S01]  /*0000*/  LDC R1, c[0x0][0x37c] ;  /* 0x0000df00ff017b82 */ /* 0x000fe20000000800 */
[----:B------:R-:W0:Y:S01]  /*0010*/  S2R R3, SR_TID.X ;  /* 0x0000000000037919 */ /* 0x000e220000002100 */
[----:B------:R-:W1:Y:S06]  /*0020*/  LDCU UR8, c[0x0][0x394] ;  /* 0x00007280ff0877ac */ /* 0x000e6c0008000800 */
[----:B------:R-:W0:Y:S01]  /*0030*/  LDC R6, c[0x0][0x360] ;  /* 0x0000d800ff067b82 */ /* 0x000e220000000800 */
[----:B------:R-:W2:Y:S01]  /*0040*/  S2R R5, SR_TID.Y ;  /* 0x0000000000057919 */ /* 0x000ea20000002200 */
[----:B------:R-:W3:Y:S06]  /*0050*/  LDCU UR5, c[0x0][0x438] ;  /* 0x00008700ff0577ac */ /* 0x000eec0008000800 */
[----:B------:R-:W0:Y:S08]  /*0060*/  S2UR UR6, SR_CTAID.X ;  /* 0x00000000000679c3 */ /* 0x000e300000002500 */
[----:B------:R-:W2:Y:S01]  /*0070*/  S2UR UR7, SR_CTAID.Y ;  /* 0x00000000000779c3 */ /* 0x000ea20000002600 */
[----:B-1----:R-:W-:-:S07]  /*0080*/  UISETP.NE.U32.AND UP0, UPT, UR8, URZ, UPT ;  /* 0x000000ff0800728c */ /* 0x002fce000bf05070 */
[----:B------:R-:W2:Y:S08]  /*0090*/  LDC R8, c[0x0][0x364] ;  /* 0x0000d900ff087b82 */ /* 0x000eb00000000800 */
[----:B------:R-:W3:Y:S01]  /*00a0*/  S2UR UR4, SR_CTAID.Z ;  /* 0x00000000000479c3 */ /* 0x000ee20000002700 */
[----:B0-----:R-:W-:Y:S02]  /*00b0*/  IMAD R6, R6, UR6, R3 ;  /* 0x0000000606067c24 */ /* 0x001fe4000f8e0203 */
[----:B--2---:R-:W-:Y:S01]  /*00c0*/  IMAD R8, R8, UR7, R5 ;  /* 0x0000000708087c24 */ /* 0x004fe2000f8e0205 */
[----:B---3--:R-:W-:Y:S01]  /*00d0*/  UIADD3 UR4, UPT, UPT, UR4, UR5, URZ ;  /* 0x0000000504047290 */ /* 0x008fe2000fffe0ff */
[----:B------:R-:W-:Y:S11]  /*00e0*/  BRA.U UP0, `(.L_x_0) ;  /* 0x0000000100587547 */ /* 0x000ff6000b800000 */
[----:B------:R-:W0:Y:S02]  /*00f0*/  LDC R4, c[0x0][0x390] ;  /* 0x0000e400ff047b82 */ /* 0x000e240000000800 */
[----:B0-----:R-:W0:Y:S01]  /*0100*/  I2F.U32.RP R0, R4 ;  /* 0x0000000400007306 */ /* 0x001e220000209000 */
[----:B------:R-:W-:-:S07]  /*0110*/  ISETP.NE.U32.AND P2, PT, R4, RZ, PT ;  /* 0x000000ff0400720c */ /* 0x000fce0003f45070 */
[----:B0-----:R-:W0:Y:S02]  /*0120*/  MUFU.RCP R0, R0 ;  /* 0x0000000000007308 */ /* 0x001e240000001000 */
[----:B0-----:R-:W-:-:S06]  /*0130*/  VIADD R2, R0, 0xffffffe ;  /* 0x0ffffffe00027836 */ /* 0x001fcc0000000000 */
[----:B------:R0:W1:Y:S02]  /*0140*/  F2I.FTZ.U32.TRUNC.NTZ R3, R2 ;  /* 0x0000000200037305 */ /* 0x000064000021f000 */
[----:B0-----:R-:W-:Y:S02]  /*0150*/  IMAD.MOV.U32 R2, RZ, RZ, RZ ;  /* 0x000000ffff027224 */ /* 0x001fe400078e00ff */
[----:B-1----:R-:W-:-:S04]  /*0160*/  IMAD.MOV R5, RZ, RZ, -R3 ;  /* 0x000000ffff057224 */ /* 0x002fc800078e0a03 */
[----:B------:R-:W-:-:S04]  /*0170*/  IMAD R5, R5, R4, RZ ;  /* 0x0000000405057224 */ /* 0x000fc800078e02ff */
[----:B------:R-:W-:-:S06]  /*0180*/  IMAD.HI.U32 R3, R3, R5, R2 ;  /* 0x0000000503037227 */ /* 0x000fcc00078e0002 */
[----:B------:R-:W-:-:S05]  /*0190*/  IMAD.HI.U32 R10, R3, UR4, RZ ;  /* 0x00000004030a7c27 */ /* 0x000fca000f8e00ff */
[----:B------:R-:W-:-:S05]  /*01a0*/  IADD3 R3, PT, PT, -R10, RZ, RZ ;  /* 0x000000ff0a037210 */ /* 0x000fca0007ffe1ff */
[----:B------:R-:W-:-:S05]  /*01b0*/  IMAD R3, R4, R3, UR4 ;  /* 0x0000000404037e24 */ /* 0x000fca000f8e0203 */
[----:B------:R-:W-:-:S13]  /*01c0*/  ISETP.GE.U32.AND P0, PT, R3, R4, PT ;  /* 0x000000040300720c */ /* 0x000fda0003f06070 */
[----:B------:R-:W-:Y:S02]  /*01d0*/  @P0 IMAD.IADD R3, R3, 0x1, -R4 ;  /* 0x0000000103030824 */ /* 0x000fe400078e0a04 */
[----:B------:R-:W-:-:S03]  /*01e0*/  @P0 VIADD R10, R10, 0x1 ;  /* 0x000000010a0a0836 */ /* 0x000fc60000000000 */
[----:B------:R-:W-:-:S13]  /*01f0*/  ISETP.GE.U32.AND P1, PT, R3, R4, PT ;  /* 0x000000040300720c */ /* 0x000fda0003f26070 */
[----:B------:R-:W-:Y:S01]  /*0200*/  @P1 VIADD R10, R10, 0x1 ;  /* 0x000000010a0a1836 */ /* 0x000fe20000000000 */
[----:B------:R-:W-:-:S04]  /*0210*/  @!P2 LOP3.LUT R10, RZ, R4, RZ, 0x33, !PT ;  /* 0x00000004ff0aa212 */ /* 0x000fc800078e33ff */
[----:B------:R-:W-:-:S05]  /*0220*/  IADD3 R11, PT, PT, -R10, RZ, RZ ;  /* 0x000000ff0a0b7210 */ /* 0x000fca0007ffe1ff */
[----:B------:R-:W-:Y:S01]  /*0230*/  IMAD R11, R4, R11, UR4 ;  /* 0x00000004040b7e24 */ /* 0x000fe2000f8e020b */
[----:B------:R-:W-:Y:S06]  /*0240*/  BRA `(.L_x_1) ;  /* 0x0000000000147947 */ /* 0x000fec0003800000 */
.L_x_0:
[----:B------:R-:W-:-:S07]  /*0250*/  MOV R0, 0x270 ;  /* 0x0000027000007802 */ /* 0x000fce0000000f00 */
[----:B------:R-:W-:Y:S05]  /*0260*/  CALL.REL.NOINC `($__internal_0_$__cuda_sm20_div_s64) ;  /* 0x0000000c00c47944 */ /* 0x000fea0003c00000 */
[----:B------:R-:W0:Y:S01]  /*0270*/  LDC R0, c[0x0][0x390] ;  /* 0x0000e400ff007b82 */ /* 0x000e220000000800 */
[----:B------:R-:W-:-:S04]  /*0280*/  IMAD.MOV R11, RZ, RZ, -R10 ;  /* 0x000000ffff0b7224 */ /* 0x000fc800078e0a0a */
[----:B0-----:R-:W-:-:S07]  /*0290*/  IMAD R11, R11, R0, UR4 ;  /* 0x000000040b0b7e24 */ /* 0x001fce000f8e0200 */
.L_x_1:
[----:B------:R-:W0:Y:S02]  /*02a0*/  LDCU.64 UR4, c[0x0][0x398] ;  /* 0x00007300ff0477ac */ /* 0x000e240008000a00 */
[----:B0-----:R-:W-:-:S04]  /*02b0*/  ISETP.GE.U32.AND P0, PT, R8, UR4, PT ;  /* 0x0000000408007c0c */ /* 0x001fc8000bf06070 */
[----:B------:R-:W-:-:S13]  /*02c0*/  ISETP.GE.AND.EX P0, PT, RZ, UR5, PT, P0 ;  /* 0x00000005ff007c0c */ /* 0x000fda000bf06300 */
[----:B------:R-:W-:Y:S05]  /*02d0*/  @P0 EXIT ;  /* 0x000000000000094d */ /* 0x000fea0003800000 */
[----:B------:R-:W0:Y:S01]  /*02e0*/  LDCU.64 UR4, c[0x0][0x3a0] ;  /* 0x00007400ff0477ac */ /* 0x000e220008000a00 */
[----:B------:R-:W-:Y:S02]  /*02f0*/  SHF.R.S32.HI R12, RZ, 0x1f, R6 ;  /* 0x0000001fff0c7819 */ /* 0x000fe40000011406 */
[----:B0-----:R-:W-:-:S04]  /*0300*/  ISETP.GE.U32.AND P0, PT, R6, UR4, PT ;  /* 0x0000000406007c0c */ /* 0x001fc8000bf06070 */
[----:B------:R-:W-:-:S13]  /*0310*/  ISETP.GE.AND.EX P0, PT, R12, UR5, PT, P0 ;  /* 0x000000050c007c0c */ /* 0x000fda000bf06300 */
[----:B------:R-:W-:Y:S05]  /*0320*/  @P0 EXIT ;  /* 0x000000000000094d */ /* 0x000fea0003800000 */
[----:B------:R-:W0:Y:S01]  /*0330*/  LDC.64 R2, c[0x0][0x420] ;  /* 0x00010800ff027b82 */ /* 0x000e220000000a00 */
[----:B------:R-:W0:Y:S01]  /*0340*/  LDCU UR4, c[0x0][0x430] ;  /* 0x00008600ff0477ac */ /* 0x000e220008000800 */
[----:B------:R-:W1:Y:S06]  /*0350*/  LDCU UR6, c[0x0][0x3e0] ;  /* 0x00007c00ff0677ac */ /* 0x000e6c0008000800 */
[----:B------:R-:W2:Y:S01]  /*0360*/  LDC.64 R14, c[0x0][0x428] ;  /* 0x00010a00ff0e7b82 */ /* 0x000ea20000000a00 */
[----:B------:R-:W3:Y:S01]  /*0370*/  LDCU.128 UR8, c[0x0][0x410] ;  /* 0x00008200ff0877ac */ /* 0x000ee20008000c00 */
[----:B------:R-:W4:Y:S06]  /*0380*/  LDCU UR5, c[0x0][0x3d8] ;  /* 0x00007b00ff0577ac */ /* 0x000f2c0008000800 */
[----:B------:R-:W5:Y:S01]  /*0390*/  LDC R17, c[0x0][0x3e8] ;  /* 0x0000fa00ff117b82 */ /* 0x000f620000000800 */
[----:B------:R-:W3:Y:S01]  /*03a0*/  LDCU UR7, c[0x0][0x43c] ;  /* 0x00008780ff0777ac */ /* 0x000ee20008000800 */
[----:B------:R-:W5:Y:S01]  /*03b0*/  LDCU UR12, c[0x0][0x43c] ;  /* 0x00008780ff0c77ac */ /* 0x000f620008000800 */
[----:B0-----:R-:W-:-:S02]  /*03c0*/  IMAD R3, R6, R3, -UR4 ;  /* 0x8000000406037e24 */ /* 0x001fc4000f8e0203 */
[----:B--2---:R-:W-:Y:S01]  /*03d0*/  IMAD R4, R8, R2, -R15 ;  /* 0x0000000208047224 */ /* 0x004fe200078e0a0f */
[----:B----4-:R-:W-:Y:S01]  /*03e0*/  IADD3 R5, PT, PT, R14, UR5, RZ ;  /* 0x000000050e057c10 */ /* 0x010fe2000fffe0ff */
[----:B-1----:R-:W-:Y:S01]  /*03f0*/  VIADD R7, R15, UR6 ;  /* 0x000000060f077c36 */ /* 0x002fe20008000000 */
[----:B---3--:R-:W-:Y:S01]  /*0400*/  UISETP.NE.AND UP0, UPT, UR7, URZ, UPT ;  /* 0x000000ff0700728c */ /* 0x008fe2000bf05270 */
[----:B------:R-:W-:-:S03]  /*0410*/  IMAD R2, R11, UR11, -R14 ;  /* 0x0000000b0b027c24 */ /* 0x000fc6000f8e0a0e */
[----:B------:R-:W-:Y:S01]  /*0420*/  VIADDMNMX R7, R4, UR9, R7, PT ;  /* 0x0000000904077c46 */ /* 0x000fe2000b800107 */
[----:B-----5:R-:W-:Y:S01]  /*0430*/  VIADD R0, R17, UR4 ;  /* 0x0000000411007c36 */ /* 0x020fe20008000000 */
[----:B------:R-:W-:-:S03]  /*0440*/  VIADDMNMX R5, R2, UR8, R5, PT ;  /* 0x0000000802057c46 */ /* 0x000fc6000b800105 */
[----:B------:R-:W-:Y:S01]  /*0450*/  IMAD.IADD R13, R7, 0x1, -R4 ;  /* 0x00000001070d7824 */ /* 0x000fe200078e0a04 */
[----:B------:R-:W-:Y:S01]  /*0460*/  VIADDMNMX R0, R3, UR10, R0, PT ;  /* 0x0000000a03007c46 */ /* 0x000fe2000b800100 */
[----:B------:R-:W-:Y:S01]  /*0470*/  IMAD.IADD R9, R5, 0x1, -R2 ;  /* 0x0000000105097824 */ /* 0x000fe200078e0a02 */
[----:B------:R-:W-:Y:S02]  /*0480*/  VIMNMX R2, PT, PT, RZ, R2, !PT ;  /* 0x00000002ff027248 */ /* 0x000fe40007fe0100 */
[----:B------:R-:W-:Y:S01]  /*0490*/  VIMNMX R4, PT, PT, RZ, R4, !PT ;  /* 0x00000004ff047248 */ /* 0x000fe20007fe0100 */
[C---:B------:R-:W-:Y:S01]  /*04a0*/  IMAD.IADD R14, R0.reuse, 0x1, -R3 ;  /* 0x00000001000e7824 */ /* 0x040fe200078e0a03 */
[----:B------:R-:W-:Y:S02]  /*04b0*/  VIMNMX R0, PT, PT, R0, R17, PT ;  /* 0x0000001100007248 */ /* 0x000fe40003fe0100 */
[----:B------:R-:W-:Y:S01]  /*04c0*/  VIMNMX R3, PT, PT, RZ, R3, !PT ;  /* 0x00000003ff037248 */ /* 0x000fe20007fe0100 */
[----:B------:R-:W-:Y:S01]  /*04d0*/  IMAD R14, R13, R14, RZ ;  /* 0x0000000e0d0e7224 */ /* 0x000fe200078e02ff */
[----:B------:R-:W-:-:S02]  /*04e0*/  VIMNMX R5, PT, PT, R5, UR5, PT ;  /* 0x0000000505057c48 */ /* 0x000fc4000bfe0100 */
[----:B------:R-:W-:Y:S01]  /*04f0*/  VIMNMX R7, PT, PT, R7, UR6, PT ;  /* 0x0000000607077c48 */ /* 0x000fe2000bfe0100 */
[----:B------:R-:W-:Y:S01]  /*0500*/  IMAD R13, R9, R14, RZ ;  /* 0x0000000e090d7224 */ /* 0x000fe200078e02ff */
[----:B------:R-:W-:Y:S01]  /*0510*/  MOV R9, UR12 ;  /* 0x0000000c00097c02 */ /* 0x000fe20008000f00 */
[----:B------:R-:W-:Y:S06]  /*0520*/  BRA.U UP0, `(.L_x_2) ;  /* 0x0000000100247547 */ /* 0x000fec000b800000 */
[----:B------:R-:W0:Y:S01]  /*0530*/  LDCU.U8 UR4, c[0x0][0x434] ;  /* 0x00008680ff0477ac */ /* 0x000e220008000000 */
[----:B------:R-:W-:Y:S01]  /*0540*/  IMAD.MOV.U32 R9, RZ, RZ, R13 ;  /* 0x000000ffff097224 */ /* 0x000fe200078e000d */
[----:B0-----:R-:W-:-:S06]  /*0550*/  UPRMT UR4, UR4, 0x8880, URZ ;  /* 0x0000888004047896 */ /* 0x001fcc00080000ff */
[----:B------:R-:W-:-:S13]  /*0560*/  ISETP.NE.AND P0, PT, RZ, UR4, PT ;  /* 0x00000004ff007c0c */ /* 0x000fda000bf05270 */
[----:B------:R-:W-:Y:S01]  /*0570*/  @!P0 IMAD.IADD R14, R7, 0x1, -R4 ;  /* 0x00000001070e8824 */ /* 0x000fe200078e0a04 */
[----:B------:R-:W-:Y:S01]  /*0580*/  @!P0 IADD3 R13, PT, PT, R5, -R2, RZ ;  /* 0x80000002050d8210 */ /* 0x000fe20007ffe0ff */
[----:B------:R-:W-:-:S04]  /*0590*/  @!P0 IMAD.IADD R15, R0, 0x1, -R3 ;  /* 0x00000001000f8824 */ /* 0x000fc800078e0a03 */
[----:B------:R-:W-:-:S04]  /*05a0*/  @!P0 IMAD R14, R14, R15, RZ ;  /* 0x0000000f0e0e8224 */ /* 0x000fc800078e02ff */
[----:B------:R-:W-:-:S07]  /*05b0*/  @!P0 IMAD R9, R13, R14, RZ ;  /* 0x0000000e0d098224 */ /* 0x000fce00078e02ff */
.L_x_2:
[----:B------:R-:W0:Y:S01]  /*05c0*/  LDCU.128 UR8, c[0x0][0x3b0] ;  /* 0x00007600ff0877ac */ /* 0x000e220008000c00 */
[----:B------:R-:W-:Y:S01]  /*05d0*/  SHF.R.S32.HI R16, RZ, 0x1f, R10 ;  /* 0x0000001fff107819 */ /* 0x000fe2000001140a */
[----:B------:R-:W1:Y:S01]  /*05e0*/  LDCU.64 UR4, c[0x0][0x3c0] ;  /* 0x00007800ff0477ac */ /* 0x000e620008000a00 */
[----:B------:R-:W2:Y:S01]  /*05f0*/  LDCU.64 UR6, c[0x0][0x358] ;  /* 0x00006b00ff0677ac */ /* 0x000ea20008000a00 */
[----:B0-----:R-:W-:-:S04]  /*0600*/  IMAD.WIDE.U32 R14, R8, UR10, RZ ;  /* 0x0000000a080e7c25 */ /* 0x001fc8000f8e00ff */
[----:B-1----:R-:W-:Y:S02]  /*0610*/  IMAD R13, R12, UR4, RZ ;  /* 0x000000040c0d7c24 */ /* 0x002fe4000f8e02ff */
[----:B------:R-:W-:Y:S01]  /*0620*/  IMAD R15, R8, UR11, R15 ;  /* 0x0000000b080f7c24 */ /* 0x000fe2000f8e020f */
[----:B------:R-:W-:Y:S01]  /*0630*/  SHF.R.S32.HI R8, RZ, 0x1f, R11 ;  /* 0x0000001fff087819 */ /* 0x000fe2000001140b */
[C---:B------:R-:W-:Y:S02]  /*0640*/  IMAD R17, R6.reuse, UR5, R13 ;  /* 0x0000000506117c24 */ /* 0x040fe4000f8e020d */
[----:B------:R-:W-:Y:S01]  /*0650*/  IMAD.WIDE.U32 R12, R6, UR4, R14 ;  /* 0x00000004060c7c25 */ /* 0x000fe2000f8e000e */
[----:B------:R-:W0:Y:S03]  /*0660*/  LDCU.64 UR4, c[0x0][0x3a8] ;  /* 0x00007500ff0477ac */ /* 0x000e260008000a00 */
[----:B------:R-:W-:-:S02]  /*0670*/  IMAD R8, R8, UR8, RZ ;  /* 0x0000000808087c24 */ /* 0x000fc4000f8e02ff */
[----:B------:R-:W-:Y:S02]  /*0680*/  IMAD.IADD R13, R13, 0x1, R17 ;  /* 0x000000010d0d7824 */ /* 0x000fe400078e0211 */
[C---:B------:R-:W-:Y:S02]  /*0690*/  IMAD R15, R11.reuse, UR9, R8 ;  /* 0x000000090b0f7c24 */ /* 0x040fe4000f8e0208 */
[----:B------:R-:W-:Y:S01]  /*06a0*/  IMAD.WIDE.U32 R12, R11, UR8, R12 ;  /* 0x000000080b0c7c25 */ /* 0x000fe2000f8e000c */
[----:B------:R-:W1:Y:S03]  /*06b0*/  LDCU.64 UR8, c[0x0][0x380] ;  /* 0x00007000ff0877ac */ /* 0x000e660008000a00 */
[----:B------:R-:W-:Y:S02]  /*06c0*/  IMAD.IADD R13, R13, 0x1, R15 ;  /* 0x000000010d0d7824 */ /* 0x000fe400078e020f */
[----:B0-----:R-:W-:-:S02]  /*06d0*/  IMAD R11, R16, UR4, RZ ;  /* 0x00000004100b7c24 */ /* 0x001fc4000f8e02ff */
[----:B------:R-:W-:-:S04]  /*06e0*/  IMAD.WIDE.U32 R12, R10, UR4, R12 ;  /* 0x000000040a0c7c25 */ /* 0x000fc8000f8e000c */
[----:B------:R-:W-:-:S04]  /*06f0*/  IMAD R11, R10, UR5, R11 ;  /* 0x000000050a0b7c24 */ /* 0x000fc8000f8e020b */
[----:B------:R-:W-:Y:S01]  /*0700*/  IMAD.IADD R11, R13, 0x1, R11 ;  /* 0x000000010d0b7824 */ /* 0x000fe200078e020b */
[----:B-1----:R-:W-:-:S04]  /*0710*/  LEA R14, P0, R12, UR8, 0x1 ;  /* 0x000000080c0e7c11 */ /* 0x002fc8000f8008ff */
[----:B------:R-:W-:-:S05]  /*0720*/  LEA.HI.X R15, R12, UR9, R11, 0x1, P0 ;  /* 0x000000090c0f7c11 */ /* 0x000fca00080f0c0b */
[----:B--2---:R0:W5:Y:S01]  /*0730*/  LDG.E.U16 R14, desc[UR6][R14.64] ;  /* 0x000000060e0e7981 */ /* 0x004162000c1e1500 */
[----:B------:R-:W-:-:S13]  /*0740*/  ISETP.GT.AND P0, PT, R5, R2, PT ;  /* 0x000000020500720c */ /* 0x000fda0003f04270 */
[----:B0-----:R-:W-:Y:S05]  /*0750*/  @!P0 EXIT ;  /* 0x000000000000894d */ /* 0x001fea0003800000 */
[----:B------:R-:W-:Y:S01]  /*0760*/  I2FP.F32.S32 R9, R9 ;  /* 0x0000000900097245 */ /* 0x000fe20000201400 */
[----:B------:R-:W0:Y:S01]  /*0770*/  LDCU.64 UR8, c[0x0][0x3f0] ;  /* 0x00007e00ff0877ac */ /* 0x000e220008000a00 */
[C---:B------:R-:W-:Y:S01]  /*0780*/  IADD3 R6, PT, PT, -R3.reuse, R0, RZ ;  /* 0x0000000003067210 */ /* 0x040fe20007ffe1ff */
[----:B------:R-:W-:Y:S01]  /*0790*/  IMAD.IADD R11, R3, 0x1, -R0 ;  /* 0x00000001030b7824 */ /* 0x000fe200078e0a00 */
[----:B------:R-:W1:Y:S02]  /*07a0*/  LDCU.64 UR4, c[0x0][0x408] ;  /* 0x00008100ff0477ac */ /* 0x000e640008000a00 */
[----:B------:R-:W2:Y:S01]  /*07b0*/  MUFU.RCP R9, R9 ;  /* 0x0000000900097308 */ /* 0x000ea20000001000 */
[----:B------:R-:W-:Y:S01]  /*07c0*/  LOP3.LUT R8, R6, 0x7, RZ, 0xc0, !PT ;  /* 0x0000000706087812 */ /* 0x000fe200078ec0ff */
[----:B-----5:R-:W-:Y:S01]  /*07d0*/  IMAD.U32 R14, R14, 0x10000, RZ ;  /* 0x000100000e0e7824 */ /* 0x020fe200078e00ff */
[----:B------:R-:W-:-:S03]  /*07e0*/  ISETP.GT.U32.AND P1, PT, R11, -0x8, PT ;  /* 0xfffffff80b00780c */ /* 0x000fc60003f24070 */
[----:B------:R-:W-:-:S05]  /*07f0*/  VIADD R8, R8, 0xffffffff ;  /* 0xffffffff08087836 */ /* 0x000fca0000000000 */
[----:B------:R-:W-:Y:S01]  /*0800*/  ISETP.GE.U32.AND P0, PT, R8, 0x3, PT ;  /* 0x000000030800780c */ /* 0x000fe20003f06070 */
[----:B0-----:R-:W-:Y:S02]  /*0810*/  IMAD R11, R16, UR8, RZ ;  /* 0x00000008100b7c24 */ /* 0x001fe4000f8e02ff */
[----:B--2---:R-:W-:Y:S02]  /*0820*/  FMUL.FTZ R8, R14, R9 ;  /* 0x000000090e087220 */ /* 0x004fe40000410000 */
[C---:B------:R-:W-:Y:S01]  /*0830*/  IMAD R9, R10.reuse, UR9, R11 ;  /* 0x000000090a097c24 */ /* 0x040fe2000f8e020b */
[----:B-1----:R-:W-:Y:S01]  /*0840*/  USHF.L.U64.HI UR5, UR4, 0x1, UR5 ;  /* 0x0000000104057899 */ /* 0x002fe20008010205 */
[----:B------:R-:W-:Y:S01]  /*0850*/  IMAD.WIDE.U32 R10, R10, UR8, RZ ;  /* 0x000000080a0a7c25 */ /* 0x000fe2000f8e00ff */
[----:B------:R-:W-:Y:S01]  /*0860*/  USHF.L.U32 UR4, UR4, 0x1, URZ ;  /* 0x0000000104047899 */ /* 0x000fe200080006ff */
[----:B------:R-:W-:-:S03]  /*0870*/  F2FP.BF16.F32.PACK_AB R8, RZ, R8 ;  /* 0x00000008ff08723e */ /* 0x000fc600000010ff */
[----:B------:R-:W-:-:S08]  /*0880*/  IADD3 R9, PT, PT, R11, R9, RZ ;  /* 0x000000090b097210 */ /* 0x000fd00007ffe0ff */
.L_x_15:
[----:B------:R-:W-:Y:S01]  /*0890*/  ISETP.GT.AND P2, PT, R7, R4, PT ;  /* 0x000000040700720c */ /* 0x000fe20003f44270 */
[----:B------:R-:W0:Y:S01]  /*08a0*/  LDCU.64 UR12, c[0x0][0x408] ;  /* 0x00008100ff0c77ac */ /* 0x000e220008000a00 */
[----:B------:R-:W-:Y:S01]  /*08b0*/  BSSY.RECONVERGENT B1, `(.L_x_3) ;  /* 0x0000088000017945 */ /* 0x000fe20003800200 */
[----:B------:R-:W1:Y:S10]  /*08c0*/  LDCU.64 UR10, c[0x0][0x3c8] ;  /* 0x00007900ff0a77ac */ /* 0x000e740008000a00 */
[----:B--23--:R-:W-:Y:S05]  /*08d0*/  @!P2 BRA `(.L_x_4) ;  /* 0x000000080014a947 */ /* 0x00cfea0003800000 */
[----:B------:R-:W2:Y:S01]  /*08e0*/  LDCU.64 UR8, c[0x0][0x3f8] ;  /* 0x00007f00ff0877ac */ /* 0x000ea20008000a00 */
[----:B------:R-:W-:Y:S02]  /*08f0*/  IMAD.MOV.U32 R12, RZ, RZ, R10 ;  /* 0x000000ffff0c7224 */ /* 0x000fe400078e000a */
[----:B------:R-:W-:Y:S02]  /*0900*/  IMAD.MOV.U32 R13, RZ, RZ, R9 ;  /* 0x000000ffff0d7224 */ /* 0x000fe400078e0009 */
[----:B------:R-:W-:Y:S02]  /*0910*/  IMAD.MOV.U32 R22, RZ, RZ, R4 ;  /* 0x000000ffff167224 */ /* 0x000fe400078e0004 */
[----:B--2---:R-:W-:-:S04]  /*0920*/  IMAD.WIDE.U32 R12, R2, UR8, R12 ;  /* 0x00000008020c7c25 */ /* 0x004fc8000f8e000c */
[----:B------:R-:W-:-:S07]  /*0930*/  IMAD R23, R2, UR9, R13 ;  /* 0x0000000902177c24 */ /* 0x000fce000f8e020d */
.L_x_14:
[----:B------:R-:W-:Y:S01]  /*0940*/  ISETP.GT.AND P2, PT, R0, R3, PT ;  /* 0x000000030000720c */ /* 0x000fe20003f44270 */
[----:B------:R-:W-:-:S12]  /*0950*/  BSSY.RECONVERGENT B0, `(.L_x_5) ;  /* 0x000007a000007945 */ /* 0x000fd80003800200 */
[----:B--23--:R-:W-:Y:S05]  /*0960*/  @!P2 BRA `(.L_x_6) ;  /* 0x0000000400e0a947 */ /* 0x00cfea0003800000 */
[----:B------:R-:W2:Y:S01]  /*0970*/  LDCU.64 UR8, c[0x0][0x400] ;  /* 0x00008000ff0877ac */ /* 0x000ea20008000a00 */
[----:B------:R-:W-:Y:S01]  /*0980*/  LOP3.LUT R14, R6, 0x7, RZ, 0xc0, !PT ;  /* 0x00000007060e7812 */ /* 0x000fe200078ec0ff */
[----:B------:R-:W-:Y:S01]  /*0990*/  IMAD.MOV.U32 R15, RZ, RZ, R23 ;  /* 0x000000ffff0f7224 */ /* 0x000fe200078e0017 */
[----:B------:R-:W-:Y:S01]  /*09a0*/  BSSY.RECONVERGENT B2, `(.L_x_7) ;  /* 0x000002f000027945 */ /* 0x000fe20003800200 */
[----:B------:R-:W-:Y:S01]  /*09b0*/  IMAD.MOV.U32 R26, RZ, RZ, R3 ;  /* 0x000000ffff1a7224 */ /* 0x000fe200078e0003 */
[----:B------:R-:W-:Y:S02]  /*09c0*/  ISETP.NE.AND P2, PT, R14, RZ, PT ;  /* 0x000000ff0e00720c */ /* 0x000fe40003f45270 */
[----:B------:R-:W-:-:S05]  /*09d0*/  MOV R14, R12 ;  /* 0x0000000c000e7202 */ /* 0x000fca0000000f00 */
[----:B--2---:R-:W-:-:S04]  /*09e0*/  IMAD.WIDE.U32 R14, R22, UR8, R14 ;  /* 0x00000008160e7c25 */ /* 0x004fc8000f8e000e */
[----:B------:R-:W-:Y:S01]  /*09f0*/  IMAD R25, R22, UR9, R15 ;  /* 0x0000000916197c24 */ /* 0x000fe2000f8e020f */
[----:B------:R-:W-:Y:S06]  /*0a00*/  @P1 BRA `(.L_x_8) ;  /* 0x0000000000a01947 */ /* 0x000fec0003800000 */
[----:B------:R-:W-:Y:S01]  /*0a10*/  LOP3.LUT R24, R6, 0xfffffff8, RZ, 0xc0, !PT ;  /* 0xfffffff806187812 */ /* 0x000fe200078ec0ff */
[----:B------:R-:W-:-:S03]  /*0a20*/  IMAD.MOV.U32 R26, RZ, RZ, R3 ;  /* 0x000000ffff1a7224 */ /* 0x000fc600078e0003 */
[----:B------:R-:W-:-:S07]  /*0a30*/  IADD3 R24, PT, PT, -R24, RZ, RZ ;  /* 0x000000ff18187210 */ /* 0x000fce0007ffe1ff */
.L_x_9:
[----:B--2---:R-:W-:Y:S02]  /*0a40*/  IMAD.MOV.U32 R16, RZ, RZ, R14 ;  /* 0x000000ffff107224 */ /* 0x004fe400078e000e */
[----:B------:R-:W-:Y:S02]  /*0a50*/  IMAD.MOV.U32 R17, RZ, RZ, R25 ;  /* 0x000000ffff117224 */ /* 0x000fe400078e0019 */
[----:B------:R-:W-:Y:S02]  /*0a60*/  VIADD R24, R24, 0x8 ;  /* 0x0000000818187836 */ /* 0x000fe40000000000 */
[----:B0-----:R-:W-:-:S04]  /*0a70*/  IMAD.WIDE.U32 R16, R26, UR12, R16 ;  /* 0x0000000c1a107c25 */ /* 0x001fc8000f8e0010 */
[----:B------:R-:W-:Y:S01]  /*0a80*/  IMAD R17, R26, UR13, R17 ;  /* 0x0000000d1a117c24 */ /* 0x000fe2000f8e0211 */
[----:B-1----:R-:W-:Y:S02]  /*0a90*/  LEA R28, P3, R16, UR10, 0x1 ;  /* 0x0000000a101c7c11 */ /* 0x002fe4000f8608ff */
[----:B------:R-:W-:Y:S02]  /*0aa0*/  IADD3 R26, PT, PT, R26, 0x8, RZ ;  /* 0x000000081a1a7810 */ /* 0x000fe40007ffe0ff */
[--C-:B------:R-:W-:Y:S02]  /*0ab0*/  LEA.HI.X R29, R16, UR11, R17.reuse, 0x1, P3 ;  /* 0x0000000b101d7c11 */ /* 0x100fe400098f0c11 */
[----:B------:R-:W-:Y:S02]  /*0ac0*/  IADD3 R20, P3, PT, R28, UR4, RZ ;  /* 0x000000041c147c10 */ /* 0x000fe4000ff7e0ff */
[----:B------:R-:W-:Y:S01]  /*0ad0*/  PRMT R17, R8, 0x7610, R17 ;  /* 0x0000761008117816 */ /* 0x000fe20000000011 */
[----:B------:R-:W-:Y:S01]  /*0ae0*/  STG.E.U16 desc[UR6][R28.64], R8 ;  /* 0x000000081c007986 */ /* 0x000fe2000c101506 */
[----:B------:R-:W-:-:S02]  /*0af0*/  IADD3.X R21, PT, PT, R29, UR5, RZ, P3, !PT ;  /* 0x000000051d157c10 */ /* 0x000fc40009ffe4ff */
[----:B------:R-:W-:-:S03]  /*0b00*/  IADD3 R18, P3, PT, R20, UR4, RZ ;  /* 0x0000000414127c10 */ /* 0x000fc6000ff7e0ff */
[----:B------:R0:W-:Y:S01]  /*0b10*/  STG.E.U16 desc[UR6][R20.64], R17 ;  /* 0x0000001114007986 */ /* 0x0001e2000c101506 */
[----:B------:R-:W-:Y:S02]  /*0b20*/  IADD3.X R19, PT, PT, R21, UR5, RZ, P3, !PT ;  /* 0x0000000515137c10 */ /* 0x000fe40009ffe4ff */
[----:B------:R-:W-:-:S04]  /*0b30*/  IADD3 R16, P3, PT, R18, UR4, RZ ;  /* 0x0000000412107c10 */ /* 0x000fc8000ff7e0ff */
[----:B0-----:R-:W-:Y:S02]  /*0b40*/  IADD3.X R17, PT, PT, R19, UR5, RZ, P3, !PT ;  /* 0x0000000513117c10 */ /* 0x001fe40009ffe4ff */
[----:B------:R-:W-:Y:S02]  /*0b50*/  IADD3 R28, P3, PT, R16, UR4, RZ ;  /* 0x00000004101c7c10 */ /* 0x000fe4000ff7e0ff */
[----:B------:R-:W-:Y:S02]  /*0b60*/  PRMT R21, R8, 0x7610, R21 ;  /* 0x0000761008157816 */ /* 0x000fe40000000015 */
[----:B------:R-:W-:Y:S02]  /*0b70*/  IADD3.X R29, PT, PT, R17, UR5, RZ, P3, !PT ;  /* 0x00000005111d7c10 */ /* 0x000fe40009ffe4ff */
[----:B------:R-:W-:Y:S01]  /*0b80*/  IADD3 R20, P3, PT, R28, UR4, RZ ;  /* 0x000000041c147c10 */ /* 0x000fe2000ff7e0ff */
[----:B------:R0:W-:Y:S04]  /*0b90*/  STG.E.U16 desc[UR6][R18.64], R21 ;  /* 0x0000001512007986 */ /* 0x0001e8000c101506 */
[----:B------:R1:W-:Y:S01]  /*0ba0*/  STG.E.U16 desc[UR6][R16.64], R8 ;  /* 0x0000000810007986 */ /* 0x0003e2000c101506 */
[----:B0-----:R-:W-:-:S02]  /*0bb0*/  PRMT R19, R8, 0x7610, R19 ;  /* 0x0000761008137816 */ /* 0x001fc40000000013 */
[----:B------:R-:W-:Y:S02]  /*0bc0*/  IADD3.X R21, PT, PT, R29, UR5, RZ, P3, !PT ;  /* 0x000000051d157c10 */ /* 0x000fe40009ffe4ff */
[----:B------:R-:W-:Y:S01]  /*0bd0*/  IADD3 R18, P3, PT, R20, UR4, RZ ;  /* 0x0000000414127c10 */ /* 0x000fe2000ff7e0ff */
[----:B------:R0:W-:Y:S01]  /*0be0*/  STG.E.U16 desc[UR6][R28.64], R19 ;  /* 0x000000131c007986 */ /* 0x0001e2000c101506 */
[----:B-1----:R-:W-:-:S05]  /*0bf0*/  PRMT R17, R8, 0x7610, R17 ;  /* 0x0000761008117816 */ /* 0x002fca0000000011 */
[----:B------:R1:W-:Y:S01]  /*0c00*/  STG.E.U16 desc[UR6][R20.64], R17 ;  /* 0x0000001114007986 */ /* 0x0003e2000c101506 */
[----:B0-----:R-:W-:Y:S02]  /*0c10*/  IADD3.X R19, PT, PT, R21, UR5, RZ, P3, !PT ;  /* 0x0000000515137c10 */ /* 0x001fe40009ffe4ff */
[----:B------:R-:W-:Y:S02]  /*0c20*/  IADD3 R16, P3, PT, R18, UR4, RZ ;  /* 0x0000000412107c10 */ /* 0x000fe4000ff7e0ff */
[----:B-1----:R-:W-:Y:S02]  /*0c30*/  PRMT R21, R8, 0x7610, R21 ;  /* 0x0000761008157816 */ /* 0x002fe40000000015 */
[----:B------:R-:W-:Y:S02]  /*0c40*/  IADD3.X R17, PT, PT, R19, UR5, RZ, P3, !PT ;  /* 0x0000000513117c10 */ /* 0x000fe40009ffe4ff */
[----:B------:R-:W-:Y:S01]  /*0c50*/  ISETP.NE.AND P3, PT, R24, RZ, PT ;  /* 0x000000ff1800720c */ /* 0x000fe20003f65270 */
[----:B------:R2:W-:Y:S04]  /*0c60*/  STG.E.U16 desc[UR6][R18.64], R21 ;  /* 0x0000001512007986 */ /* 0x0005e8000c101506 */
[----:B------:R2:W-:Y:S08]  /*0c70*/  STG.E.U16 desc[UR6][R16.64], R8 ;  /* 0x0000000810007986 */ /* 0x0005f0000c101506 */
[----:B------:R-:W-:Y:S05]  /*0c80*/  @P3 BRA `(.L_x_9) ;  /* 0xfffffffc006c3947 */ /* 0x000fea000383ffff */
.L_x_8:
[----:B01----:R-:W-:Y:S05]  /*0c90*/  BSYNC.RECONVERGENT B2 ;  /* 0x0000000000027941 */ /* 0x003fea0003800200 */
.L_x_7:
[----:B------:R-:W-:Y:S05]  /*0ca0*/  @!P2 BRA `(.L_x_6) ;  /* 0x000000040010a947 */ /* 0x000fea0003800000 */
[----:B------:R-:W-:Y:S01]  /*0cb0*/  LOP3.LUT R24, R6, 0x3, RZ, 0xc0, !PT ;  /* 0x0000000306187812 */ /* 0x000fe200078ec0ff */
[----:B------:R-:W-:Y:S03]  /*0cc0*/  BSSY.RECONVERGENT B2, `(.L_x_10) ;  /* 0x0000023000027945 */ /* 0x000fe60003800200 */
[----:B------:R-:W-:Y:S01]  /*0cd0*/  ISETP.NE.AND P2, PT, R24, RZ, PT ;  /* 0x000000ff1800720c */ /* 0x000fe20003f45270 */
[----:B------:R-:W-:-:S12]  /*0ce0*/  @!P0 BRA `(.L_x_11) ;  /* 0x0000000000808947 */ /* 0x000fd80003800000 */
[----:B------:R-:W0:Y:S01]  /*0cf0*/  LDCU.64 UR8, c[0x0][0x408] ;  /* 0x00008100ff0877ac */ /* 0x000e220008000a00 */
[----:B--2---:R-:W-:Y:S01]  /*0d00*/  IMAD.MOV.U32 R16, RZ, RZ, R14 ;  /* 0x000000ffff107224 */ /* 0x004fe200078e000e */
[----:B------:R-:W-:Y:S01]  /*0d10*/  IADD3 R21, PT, PT, R26, 0x1, RZ ;  /* 0x000000011a157810 */ /* 0x000fe20007ffe0ff */
[----:B------:R-:W-:Y:S01]  /*0d20*/  IMAD.MOV.U32 R17, RZ, RZ, R25 ;  /* 0x000000ffff117224 */ /* 0x000fe200078e0019 */
[----:B------:R-:W1:Y:S01]  /*0d30*/  LDCU.64 UR14, c[0x0][0x3c8] ;  /* 0x00007900ff0e77ac */ /* 0x000e620008000a00 */
[----:B------:R-:W-:Y:S01]  /*0d40*/  PRMT R27, R8, 0x7610, R27 ;  /* 0x00007610081b7816 */ /* 0x000fe2000000001b */
[----:B0-----:R-:W-:-:S04]  /*0d50*/  IMAD.WIDE.U32 R16, R26, UR8, R16 ;  /* 0x000000081a107c25 */ /* 0x001fc8000f8e0010 */
[----:B------:R-:W-:Y:S01]  /*0d60*/  IMAD R17, R26, UR9, R17 ;  /* 0x000000091a117c24 */ /* 0x000fe2000f8e0211 */
[----:B-1----:R-:W-:-:S04]  /*0d70*/  LEA R18, P3, R16, UR14, 0x1 ;  /* 0x0000000e10127c11 */ /* 0x002fc8000f8608ff */
[----:B------:R-:W-:-:S05]  /*0d80*/  LEA.HI.X R19, R16, UR15, R17, 0x1, P3 ;  /* 0x0000000f10137c11 */ /* 0x000fca00098f0c11 */
[----:B------:R0:W-:Y:S02]  /*0d90*/  STG.E.U16 desc[UR6][R18.64], R8 ;  /* 0x0000000812007986 */ /* 0x0001e4000c101506 */
[----:B0-----:R-:W-:Y:S02]  /*0da0*/  IMAD.MOV.U32 R18, RZ, RZ, R14 ;  /* 0x000000ffff127224 */ /* 0x001fe400078e000e */
[----:B------:R-:W-:Y:S02]  /*0db0*/  IMAD.MOV.U32 R19, RZ, RZ, R25 ;  /* 0x000000ffff137224 */ /* 0x000fe400078e0019 */
[----:B------:R-:W-:-:S04]  /*0dc0*/  IMAD.WIDE.U32 R16, R21, UR8, R18 ;  /* 0x0000000815107c25 */ /* 0x000fc8000f8e0012 */
[----:B------:R-:W-:Y:S01]  /*0dd0*/  IMAD R21, R21, UR9, R17 ;  /* 0x0000000915157c24 */ /* 0x000fe2000f8e0211 */
[----:B------:R-:W-:Y:S02]  /*0de0*/  LEA R28, P3, R16, UR14, 0x1 ;  /* 0x0000000e101c7c11 */ /* 0x000fe4000f8608ff */
[----:B------:R-:W-:Y:S02]  /*0df0*/  IADD3 R17, PT, PT, R26, 0x2, RZ ;  /* 0x000000021a117810 */ /* 0x000fe40007ffe0ff */
[----:B------:R-:W-:-:S03]  /*0e00*/  LEA.HI.X R29, R16, UR15, R21, 0x1, P3 ;  /* 0x0000000f101d7c11 */ /* 0x000fc600098f0c15 */
[C---:B------:R-:W-:Y:S02]  /*0e10*/  IMAD.WIDE.U32 R20, R17.reuse, UR8, R18 ;  /* 0x0000000811147c25 */ /* 0x040fe4000f8e0012 */
[----:B------:R0:W-:Y:S02]  /*0e20*/  STG.E.U16 desc[UR6][R28.64], R27 ;  /* 0x0000001b1c007986 */ /* 0x0001e4000c101506 */
[----:B------:R-:W-:Y:S01]  /*0e30*/  IMAD R17, R17, UR9, R21 ;  /* 0x0000000911117c24 */ /* 0x000fe2000f8e0215 */
[----:B------:R-:W-:Y:S01]  /*0e40*/  LEA R16, P3, R20, UR14, 0x1 ;  /* 0x0000000e14107c11 */ /* 0x000fe2000f8608ff */
[C---:B------:R-:W-:Y:S02]  /*0e50*/  VIADD R21, R26.reuse, 0x3 ;  /* 0x000000031a157836 */ /* 0x040fe40000000000 */
[----:B------:R-:W-:Y:S01]  /*0e60*/  VIADD R26, R26, 0x4 ;  /* 0x000000041a1a7836 */ /* 0x000fe20000000000 */
[----:B------:R-:W-:Y:S01]  /*0e70*/  LEA.HI.X R17, R20, UR15, R17, 0x1, P3 ;  /* 0x0000000f14117c11 */ /* 0x000fe200098f0c11 */
[----:B------:R-:W-:-:S04]  /*0e80*/  IMAD.WIDE.U32 R18, R21, UR8, R18 ;  /* 0x0000000815127c25 */ /* 0x000fc8000f8e0012 */
[----:B------:R-:W-:Y:S01]  /*0e90*/  IMAD R21, R21, UR9, R19 ;  /* 0x0000000915157c24 */ /* 0x000fe2000f8e0213 */
[C---:B------:R-:W-:Y:S01]  /*0ea0*/  LEA R20, P3, R18.reuse, UR14, 0x1 ;  /* 0x0000000e12147c11 */ /* 0x040fe2000f8608ff */
[----:B------:R0:W-:Y:S03]  /*0eb0*/  STG.E.U16 desc[UR6][R16.64], R8 ;  /* 0x0000000810007986 */ /* 0x0001e6000c101506 */
[----:B------:R-:W-:Y:S02]  /*0ec0*/  LEA.HI.X R21, R18, UR15, R21, 0x1, P3 ;  /* 0x0000000f12157c11 */ /* 0x000fe400098f0c15 */
[----:B------:R-:W-:-:S05]  /*0ed0*/  PRMT R18, R8, 0x7610, R18 ;  /* 0x0000761008127816 */ /* 0x000fca0000000012 */
[----:B------:R0:W-:Y:S02]  /*0ee0*/  STG.E.U16 desc[UR6][R20.64], R18 ;  /* 0x0000001214007986 */ /* 0x0001e4000c101506 */
.L_x_11:
[----:B------:R-:W-:Y:S05]  /*0ef0*/  BSYNC.RECONVERGENT B2 ;  /* 0x0000000000027941 */ /* 0x000fea0003800200 */
.L_x_10:
[----:B------:R-:W-:Y:S05]  /*0f00*/  @!P2 BRA `(.L_x_6) ;  /* 0x000000000078a947 */ /* 0x000fea0003800000 */
[----:B------:R-:W-:Y:S01]  /*0f10*/  ISETP.NE.AND P3, PT, R24, 0x1, PT ;  /* 0x000000011800780c */ /* 0x000fe20003f65270 */
[----:B------:R-:W-:Y:S01]  /*0f20*/  BSSY.RECONVERGENT B2, `(.L_x_12) ;  /* 0x0000013000027945 */ /* 0x000fe20003800200 */
[----:B------:R-:W-:-:S11]  /*0f30*/  LOP3.LUT P2, RZ, R6, 0x1, RZ, 0xc0, !PT ;  /* 0x0000000106ff7812 */ /* 0x000fd6000784c0ff */
[----:B------:R-:W-:Y:S05]  /*0f40*/  @!P3 BRA `(.L_x_13) ;  /* 0x000000000040b947 */ /* 0x000fea0003800000 */
[----:B------:R-:W2:Y:S01]  /*0f50*/  LDCU.64 UR8, c[0x0][0x408] ;  /* 0x00008100ff0877ac */ /* 0x000ea20008000a00 */
[----:B------:R-:W-:Y:S01]  /*0f60*/  IMAD.MOV.U32 R24, RZ, RZ, R14 ;  /* 0x000000ffff187224 */ /* 0x000fe200078e000e */
[C---:B0-----:R-:W-:Y:S01]  /*0f70*/  IADD3 R27, PT, PT, R26.reuse, 0x1, RZ ;  /* 0x000000011a1b7810 */ /* 0x041fe20007ffe0ff */
[----:B------:R-:W0:Y:S02]  /*0f80*/  LDCU.64 UR14, c[0x0][0x3c8] ;  /* 0x00007900ff0e77ac */ /* 0x000e240008000a00 */
[----:B--2---:R-:W-:-:S04]  /*0f90*/  IMAD.WIDE.U32 R16, R26, UR8, R24 ;  /* 0x000000081a107c25 */ /* 0x004fc8000f8e0018 */
[----:B------:R-:W-:Y:S01]  /*0fa0*/  IMAD R17, R26, UR9, R17 ;  /* 0x000000091a117c24 */ /* 0x000fe2000f8e0211 */
[----:B0-----:R-:W-:Y:S01]  /*0fb0*/  LEA R20, P3, R16, UR14, 0x1 ;  /* 0x0000000e10147c11 */ /* 0x001fe2000f8608ff */
[----:B------:R-:W-:-:S03]  /*0fc0*/  IMAD.WIDE.U32 R18, R27, UR8, R24 ;  /* 0x000000081b127c25 */ /* 0x000fc6000f8e0018 */
[----:B------:R-:W-:Y:S01]  /*0fd0*/  LEA.HI.X R21, R16, UR15, R17, 0x1, P3 ;  /* 0x0000000f10157c11 */ /* 0x000fe200098f0c11 */
[----:B------:R-:W-:Y:S01]  /*0fe0*/  IMAD R27, R27, UR9, R19 ;  /* 0x000000091b1b7c24 */ /* 0x000fe2000f8e0213 */
[----:B------:R-:W-:Y:S01]  /*0ff0*/  LEA R16, P3, R18, UR14, 0x1 ;  /* 0x0000000e12107c11 */ /* 0x000fe2000f8608ff */
[----:B------:R-:W-:Y:S02]  /*1000*/  VIADD R26, R26, 0x2 ;  /* 0x000000021a1a7836 */ /* 0x000fe40000000000 */
[----:B------:R1:W-:Y:S01]  /*1010*/  STG.E.U16 desc[UR6][R20.64], R8 ;  /* 0x0000000814007986 */ /* 0x0003e2000c101506 */
[----:B------:R-:W-:Y:S02]  /*1020*/  LEA.HI.X R17, R18, UR15, R27, 0x1, P3 ;  /* 0x0000000f12117c11 */ /* 0x000fe400098f0c1b */
[----:B------:R-:W-:-:S05]  /*1030*/  PRMT R18, R8, 0x7610, R18 ;  /* 0x0000761008127816 */ /* 0x000fca0000000012 */
[----:B------:R1:W-:Y:S02]  /*1040*/  STG.E.U16 desc[UR6][R16.64], R18 ;  /* 0x0000001210007986 */ /* 0x0003e4000c101506 */
.L_x_13:
[----:B------:R-:W-:Y:S05]  /*1050*/  BSYNC.RECONVERGENT B2 ;  /* 0x0000000000027941 */ /* 0x000fea0003800200 */
.L_x_12:
[----:B------:R-:W-:Y:S05]  /*1060*/  @!P2 BRA `(.L_x_6) ;  /* 0x000000000020a947 */ /* 0x000fea0003800000 */
[----:B------:R-:W3:Y:S01]  /*1070*/  LDCU.64 UR8, c[0x0][0x408] ;  /* 0x00008100ff0877ac */ /* 0x000ee20008000a00 */
[----:B------:R-:W-:Y:S01]  /*1080*/  MOV R24, R14 ;  /* 0x0000000e00187202 */ /* 0x000fe20000000f00 */
[----:B------:R-:W4:Y:S04]  /*1090*/  LDCU.64 UR14, c[0x0][0x3c8] ;  /* 0x00007900ff0e77ac */ /* 0x000f280008000a00 */
[----:B---3--:R-:W-:-:S04]  /*10a0*/  IMAD.WIDE.U32 R24, R26, UR8, R24 ;  /* 0x000000081a187c25 */ /* 0x008fc8000f8e0018 */
[----:B------:R-:W-:Y:S01]  /*10b0*/  IMAD R15, R26, UR9, R25 ;  /* 0x000000091a0f7c24 */ /* 0x000fe2000f8e0219 */
[----:B----4-:R-:W-:-:S04]  /*10c0*/  LEA R14, P2, R24, UR14, 0x1 ;  /* 0x0000000e180e7c11 */ /* 0x010fc8000f8408ff */
[----:B------:R-:W-:-:S05]  /*10d0*/  LEA.HI.X R15, R24, UR15, R15, 0x1, P2 ;  /* 0x0000000f180f7c11 */ /* 0x000fca00090f0c0f */
[----:B------:R3:W-:Y:S04]  /*10e0*/  STG.E.U16 desc[UR6][R14.64], R8 ;  /* 0x000000080e007986 */ /* 0x0007e8000c101506 */
.L_x_6:
[----:B01----:R-:W-:Y:S05]  /*10f0*/  BSYNC.RECONVERGENT B0 ;  /* 0x0000000000007941 */ /* 0x003fea0003800200 */
.L_x_5:
[----:B------:R-:W-:-:S05]  /*1100*/  VIADD R22, R22, 0x1 ;  /* 0x0000000116167836 */ /* 0x000fca0000000000 */
[----:B------:R-:W-:-:S13]  /*1110*/  ISETP.NE.AND P2, PT, R22, R7, PT ;  /* 0x000000071600720c */ /* 0x000fda0003f45270 */
[----:B------:R-:W-:Y:S05]  /*1120*/  @P2 BRA `(.L_x_14) ;  /* 0xfffffff800042947 */ /* 0x000fea000383ffff */
.L_x_4:
[----:B01----:R-:W-:Y:S05]  /*1130*/  BSYNC.RECONVERGENT B1 ;  /* 0x0000000000017941 */ /* 0x003fea0003800200 */
.L_x_3:
[----:B------:R-:W-:-:S05]  /*1140*/  VIADD R2, R2, 0x1 ;  /* 0x0000000102027836 */ /* 0x000fca0000000000 */
[----:B------:R-:W-:-:S13]  /*1150*/  ISETP.NE.AND P2, PT, R2, R5, PT ;  /* 0x000000050200720c */ /* 0x000fda0003f45270 */
[----:B------:R-:W-:Y:S05]  /*1160*/  @P2 BRA `(.L_x_15) ;  /* 0xfffffff400c82947 */ /* 0x000fea000383ffff */
[----:B------:R-:W-:Y:S05]  /*1170*/  EXIT ;  /* 0x000000000000794d */ /* 0x000fea0003800000 */
        .weak           $__internal_0_$__cuda_sm20_div_s64
        .type           $__internal_0_$__cuda_sm20_div_s64,@function
        .size           $__internal_0_$__cuda_sm20_div_s64,(.L_x_990 - $__internal_0_$__cuda_sm20_div_s64)
$__internal_0_$__cuda_sm20_div_s64:
[----:B------:R-:W0:Y:S02]  /*1180*/  LDC.64 R2, c[0x0][0x390] ;  /* 0x0000e400ff027b82 */ /* 0x000e240000000a00 */
[-C--:B0-----:R-:W-:Y:S02]  /*1190*/  IADD3 R5, P0, PT, RZ, -R2.reuse, RZ ;  /* 0x80000002ff057210 */ /* 0x081fe40007f1e0ff */
[----:B------:R-:W-:Y:S02]  /*11a0*/  ISETP.GE.AND P1, PT, R3, RZ, PT ;  /* 0x000000ff0300720c */ /* 0x000fe40003f26270 */
[-C--:B------:R-:W-:Y:S02]  /*11b0*/  IADD3.X R10, PT, PT, RZ, ~R3.reuse, RZ, P0, !PT ;  /* 0x80000003ff0a7210 */ /* 0x080fe400007fe4ff */
[----:B------:R-:W-:Y:S02]  /*11c0*/  SEL R4, R5, R2, !P1 ;  /* 0x0000000205047207 */ /* 0x000fe40004800000 */
[----:B------:R-:W-:-:S04]  /*11d0*/  SEL R5, R10, R3, !P1 ;  /* 0x000000030a057207 */ /* 0x000fc80004800000 */
[----:B------:R-:W0:Y:S08]  /*11e0*/  I2F.U64.RP R7, R4 ;  /* 0x0000000400077312 */ /* 0x000e300000309000 */
[----:B0-----:R-:W0:Y:S02]  /*11f0*/  MUFU.RCP R7, R7 ;  /* 0x0000000700077308 */ /* 0x001e240000001000 */
[----:B0-----:R-:W-:-:S06]  /*1200*/  VIADD R10, R7, 0x1ffffffe ;  /* 0x1ffffffe070a7836 */ /* 0x001fcc0000000000 */
[----:B------:R-:W0:Y:S02]  /*1210*/  F2I.U64.TRUNC R10, R10 ;  /* 0x0000000a000a7311 */ /* 0x000e24000020d800 */
[----:B0-----:R-:W-:-:S04]  /*1220*/  IMAD.WIDE.U32 R12, R10, R4, RZ ;  /* 0x000000040a0c7225 */ /* 0x001fc800078e00ff */
[C---:B------:R-:W-:Y:S01]  /*1230*/  IMAD R9, R10.reuse, R5, R13 ;  /* 0x000000050a097224 */ /* 0x040fe200078e020d */
[----:B------:R-:W-:Y:S02]  /*1240*/  IADD3 R15, P0, PT, RZ, -R12, RZ ;  /* 0x8000000cff0f7210 */ /* 0x000fe40007f1e0ff */
[----:B------:R-:W-:Y:S01]  /*1250*/  MOV R13, R10 ;  /* 0x0000000a000d7202 */ /* 0x000fe20000000f00 */
[----:B------:R-:W-:Y:S02]  /*1260*/  IMAD R9, R11, R4, R9 ;  /* 0x000000040b097224 */ /* 0x000fe400078e0209 */
[----:B------:R-:W-:-:S04]  /*1270*/  IMAD.HI.U32 R12, R10, R15, RZ ;  /* 0x0000000f0a0c7227 */ /* 0x000fc800078e00ff */
[----:B------:R-:W-:-:S04]  /*1280*/  IMAD.X R9, RZ, RZ, ~R9, P0 ;  /* 0x000000ffff097224 */ /* 0x000fc800000e0e09 */
[----:B------:R-:W-:-:S04]  /*1290*/  IMAD.WIDE.U32 R12, P0, R10, R9, R12 ;  /* 0x000000090a0c7225 */ /* 0x000fc8000780000c */
[C---:B------:R-:W-:Y:S02]  /*12a0*/  IMAD R17, R11.reuse, R9, RZ ;  /* 0x000000090b117224 */ /* 0x040fe400078e02ff */
[----:B------:R-:W-:-:S04]  /*12b0*/  IMAD.HI.U32 R12, P2, R11, R15, R12 ;  /* 0x0000000f0b0c7227 */ /* 0x000fc8000784000c */
[----:B------:R-:W-:Y:S01]  /*12c0*/  IMAD.HI.U32 R7, R11, R9, RZ ;  /* 0x000000090b077227 */ /* 0x000fe200078e00ff */
[----:B------:R-:W-:-:S03]  /*12d0*/  IADD3 R13, P3, PT, R17, R12, RZ ;  /* 0x0000000c110d7210 */ /* 0x000fc60007f7e0ff */
[----:B------:R-:W-:Y:S02]  /*12e0*/  IMAD.X R7, R7, 0x1, R11, P0 ;  /* 0x0000000107077824 */ /* 0x000fe400000e060b */
[----:B------:R-:W-:-:S03]  /*12f0*/  IMAD.WIDE.U32 R10, R13, R4, RZ ;  /* 0x000000040d0a7225 */ /* 0x000fc600078e00ff */
[----:B------:R-:W-:Y:S01]  /*1300*/  IADD3.X R7, PT, PT, RZ, RZ, R7, P3, P2 ;  /* 0x000000ffff077210 */ /* 0x000fe20001fe4407 */
[----:B------:R-:W-:Y:S01]  /*1310*/  IMAD R9, R13, R5, R11 ;  /* 0x000000050d097224 */ /* 0x000fe200078e020b */
[----:B------:R-:W-:-:S03]  /*1320*/  IADD3 R11, P0, PT, RZ, -R10, RZ ;  /* 0x8000000aff0b7210 */ /* 0x000fc60007f1e0ff */
        /* <DEDUP_REMOVED lines=8> */
[----:B------:R-:W-:Y:S01]  /*13b0*/  IMAD.MOV.U32 R11, RZ, RZ, RZ ;  /* 0x000000ffff0b7224 */ /* 0x000fe200078e00ff */
[----:B------:R-:W-:Y:S01]  /*13c0*/  IADD3.X R7, PT, PT, R12, R7, RZ, P0, !PT ;  /* 0x000000070c077210 */ /* 0x000fe200007fe4ff */
[----:B------:R-:W-:-:S03]  /*13d0*/  IMAD.HI.U32 R10, R9, UR4, RZ ;  /* 0x00000004090a7c27 */ /* 0x000fc6000f8e00ff */
[----:B------:R-:W-:Y:S01]  /*13e0*/  IADD3.X R7, PT, PT, RZ, RZ, R7, P3, P2 ;  /* 0x000000ffff077210 */ /* 0x000fe20001fe4407 */
[----:B------:R-:W-:-:S04]  /*13f0*/  IMAD.WIDE.U32 R10, RZ, R9, R10 ;  /* 0x00000009ff0a7225 */ /* 0x000fc800078e000a */
[----:B------:R-:W-:-:S05]  /*1400*/  IMAD.HI.U32 R7, P0, R7, UR4, R10 ;  /* 0x0000000407077c27 */ /* 0x000fca000f80000a */
[----:B------:R-:W-:Y:S01]  /*1410*/  IADD3 R9, P2, PT, RZ, R7, RZ ;  /* 0x00000007ff097210 */ /* 0x000fe20007f5e0ff */
[----:B------:R-:W-:-:S04]  /*1420*/  IMAD.X R7, RZ, RZ, RZ, P0 ;  /* 0x000000ffff077224 */ /* 0x000fc800000e06ff */
[----:B------:R-:W-:Y:S01]  /*1430*/  IMAD.WIDE.U32 R10, R9, R4, RZ ;  /* 0x00000004090a7225 */ /* 0x000fe200078e00ff */
[----:B------:R-:W-:-:S03]  /*1440*/  IADD3.X R7, PT, PT, RZ, R7, RZ, P2, !PT ;  /* 0x00000007ff077210 */ /* 0x000fc600017fe4ff */
[C---:B------:R-:W-:Y:S01]  /*1450*/  IMAD R11, R9.reuse, R5, R11 ;  /* 0x00000005090b7224 */ /* 0x040fe200078e020b */
[----:B------:R-:W-:Y:S02]  /*1460*/  IADD3 R13, P2, PT, -R10, UR4, RZ ;  /* 0x000000040a0d7c10 */ /* 0x000fe4000ff5e1ff */
[----:B------:R-:W-:Y:S01]  /*1470*/  IADD3 R10, PT, PT, R9, 0x1, RZ ;  /* 0x00000001090a7810 */ /* 0x000fe20007ffe0ff */
[-C--:B------:R-:W-:Y:S01]  /*1480*/  IMAD R7, R7, R4.reuse, R11 ;  /* 0x0000000407077224 */ /* 0x080fe200078e020b */
[----:B------:R-:W-:-:S03]  /*1490*/  ISETP.GE.U32.AND P0, PT, R13, R4, PT ;  /* 0x000000040d00720c */ /* 0x000fc60003f06070 */
[----:B------:R-:W-:Y:S01]  /*14a0*/  IMAD.X R15, RZ, RZ, ~R7, P2 ;  /* 0x000000ffff0f7224 */ /* 0x000fe200010e0e07 */
[----:B------:R-:W-:-:S04]  /*14b0*/  IADD3 R7, P2, PT, R13, -R4, RZ ;  /* 0x800000040d077210 */ /* 0x000fc80007f5e0ff */
[C---:B------:R-:W-:Y:S01]  /*14c0*/  ISETP.GE.U32.AND.EX P0, PT, R15.reuse, R5, PT, P0 ;  /* 0x000000050f00720c */ /* 0x040fe20003f06100 */
[----:B------:R-:W-:-:S03]  /*14d0*/  IMAD.X R11, R15, 0x1, ~R5, P2 ;  /* 0x000000010f0b7824 */ /* 0x000fc600010e0e05 */
[----:B------:R-:W-:Y:S02]  /*14e0*/  SEL R7, R7, R13, P0 ;  /* 0x0000000d07077207 */ /* 0x000fe40000000000 */
[----:B------:R-:W-:Y:S02]  /*14f0*/  SEL R9, R10, R9, P0 ;  /* 0x000000090a097207 */ /* 0x000fe40000000000 */
[----:B------:R-:W-:Y:S02]  /*1500*/  SEL R11, R11, R15, P0 ;  /* 0x0000000f0b0b7207 */ /* 0x000fe40000000000 */
[----:B------:R-:W-:Y:S01]  /*1510*/  ISETP.GE.U32.AND P0, PT, R7, R4, PT ;  /* 0x000000040700720c */ /* 0x000fe20003f06070 */
[----:B------:R-:W-:-:S03]  /*1520*/  VIADD R10, R9, 0x1 ;  /* 0x00000001090a7836 */ /* 0x000fc60000000000 */
[----:B------:R-:W-:-:S04]  /*1530*/  ISETP.GE.U32.AND.EX P0, PT, R11, R5, PT, P0 ;  /* 0x000000050b00720c */ /* 0x000fc80003f06100 */
[----:B------:R-:W-:Y:S02]  /*1540*/  SEL R10, R10, R9, P0 ;  /* 0x000000090a0a7207 */ /* 0x000fe40000000000 */
[----:B------:R-:W-:Y:S02]  /*1550*/  ISETP.NE.U32.AND P0, PT, R2, RZ, PT ;  /* 0x000000ff0200720c */ /* 0x000fe40003f05070 */
[----:B------:R-:W-:Y:S01]  /*1560*/  MOV R2, R0 ;  /* 0x0000000000027202 */ /* 0x000fe20000000f00 */
[----:B------:R-:W-:Y:S01]  /*1570*/  IMAD.MOV R5, RZ, RZ, -R10 ;  /* 0x000000ffff057224 */ /* 0x000fe200078e0a0a */
[----:B------:R-:W-:Y:S01]  /*1580*/  ISETP.NE.AND.EX P0, PT, R3, RZ, PT, P0 ;  /* 0x000000ff0300720c */ /* 0x000fe20003f05300 */
[----:B------:R-:W-:-:S03]  /*1590*/  IMAD.MOV.U32 R3, RZ, RZ, 0x0 ;  /* 0x00000000ff037424 */ /* 0x000fc600078e00ff */
[----:B------:R-:W-:-:S04]  /*15a0*/  SEL R10, R5, R10, !P1 ;  /* 0x0000000a050a7207 */ /* 0x000fc80004800000 */
[----:B------:R-:W-:Y:S01]  /*15b0*/  SEL R10, R10, 0xffffffff, P0 ;  /* 0xffffffff0a0a7807 */ /* 0x000fe20000000000 */
[----:B------:R-:W-:Y:S06]  /*15c0*/  RET.REL.NODEC R2 `(_ZN2at6native49_GLOBAL__N__09e94e3a_16_AveragePool3d_cu_a8eae74c33avg_pool3d_cuda_update_grad_inputIN3c108BFloat16EfEEvNS_27GenericPackedTensorAccessorIKT_Lm4ENS_16DefaultPtrTraitsElEENS5_IS6_Lm4ES8_lEEiiiiiiiiibii) ;  /* 0xffffffe8028c7950 */ /* 0x000fec0003c3ffff */
.L_x_16:
[----:B------:R-:W-:-:S00]  /*15d0*/  BRA `(.L_x_16) ;  /* 0xfffffffc00fc7947 */ /* 0x000fc0000383ffff */
[----:B------:R-:W-:-:S00]  /*15e0*/  NOP ;  /* 0x0000000000007918 */ /* 0x000fc00000000000 */
        /* <DEDUP_REMOVED lines=9> */
.L_x_990:


//--------------------- .text._ZN2at6native49_GLOBAL__N__09e94e3a_16_AveragePool3d_cu_a8eae74c40avg_pool3d_cuda_update_grad_input_atomicIN3c108BFloat16EfEEvNS_27GenericPackedTensorAccessorIKT_Lm4ENS_16DefaultPtrTraitsElEENS5_IS6_Lm4ES8_lEEiiiiiiiiibiii --------------------------
	.section	.text._ZN2at6native49_GLOBAL__N__09e94e3a_16_AveragePool3d_cu_a8eae74c40avg_pool3d_cuda_update_grad_input_atomicIN3c108BFloat16EfEEvNS_27GenericPackedTensorAccessorIKT_Lm4ENS_16DefaultPtrTraitsElEENS5_IS6_Lm4ES8_lEEiiiiiiiiibiii,"ax",@progbits
	.align	128
.text._ZN2at6native49_GLOBAL__N__09e94e3a_16_AveragePool3d_cu_a8eae74c40avg_pool3d_cuda_update_grad_input_atomicIN3c108BFloat16EfEEvNS_27GenericPackedTensorAccessorIKT_Lm4ENS_16DefaultPtrTraitsElEENS5_IS6_Lm4ES8_lEEiiiiiiiiibiii:
        .type           _ZN2at6native49_GLOBAL__N__09e94e3a_16_AveragePool3d_cu_a8eae74c40avg_pool3d_cuda_update_grad_input_atomicIN3c108BFloat16EfEEvNS_27GenericPackedTensorAccessorIKT_Lm4ENS_16DefaultPtrTraitsElEENS5_IS6_Lm4ES8_lEEiiiiiiiiibiii,@function
        .size           _ZN2at6native49_GLOBAL__N__09e94e3a_16_AveragePool3d_cu_a8eae74c40avg_pool3d_cuda_update_grad_input_atomicIN3c108BFloat16EfEEvNS_27GenericPackedTensorAccessorIKT_Lm4ENS_16DefaultPtrTraitsElEENS5_IS6_Lm4ES8_lEEiiiiiiiiibiii,(.L_x_992 - _ZN2at6native49_GLOBAL__N__09e94e3a_16_AveragePool3d_cu_a8eae74c40avg_pool3d_cuda_update_grad_input_atomicIN3c108BFloat16EfEEvNS_27GenericPackedTensorAccessorIKT_Lm4ENS_16DefaultPtrTraitsElEENS5_IS6_Lm4ES8_lEEiiiiiiiiibiii)
        .other          _ZN2at6native49_GLOBAL__N__09e94e3a_16_AveragePool3d_cu_a8eae74c40avg_pool3d_cuda_update_grad_input_atomicIN3c108BFloat16EfEEvNS_27GenericPackedTensorAccessorIKT_Lm4ENS_16DefaultPtrTraitsElEENS5_IS6_Lm4ES8_lEEiiiiiiiiibiii,@"STO_CUDA_ENTRY STV_DEFAULT"
_ZN2at6native49_GLOBAL__N__09e94e3a_16_AveragePool3d_cu_a8eae74c40avg_pool3d_cuda_update_grad_input_atomicIN3c108BFloat16EfEEvNS_27GenericPackedTensorAccessorIKT_Lm4ENS_16DefaultPtrTraitsElEENS5_IS6_Lm4ES8_lEEiiiiiiiiibiii:
[----:B------:R-:W-:Y:S01]  /*0000*/  LDC R1, c[0x0][0x37c] ;  /* 0x0000df00ff017b82 */ /* 0x000fe20000000800 */
[----:B------:R-:W0:Y:S01]  /*0010*/  S2R R3, SR_TID.X ;  /* 0x0000000000037919 */ /* 0x000e220000002100 */
[----:B------:R-:W1:Y:S06]  /*0020*/  LDCU UR10, c[0x0][0x394] ;  /* 0x00007280ff0a77ac */ /* 0x000e6c0008000800 */
[----:B------:R-:W0:Y:S01]  /*0030*/  LDC R4, c[0x0][0x360] ;  /* 0x0000d800ff047b82 */ /* 0x000e220000000800 */
[----:B------:R-:W2:Y:S01]  /*0040*/  S2R R0, SR_TID.Y ;  /* 0x0000000000007919 */ /* 0x000ea20000002200 */
[----:B------:R-:W3:Y:S01]  /*0050*/  LDCU UR5, c[0x0][0x438] ;  /* 0x00008700ff0577ac */ /* 0x000ee20008000800 */
[----:B------:R-:W4:Y:S05]  /*0060*/  LDCU.64 UR6, c[0x0][0x358] ;  /* 0x00006b00ff0677ac */ /* 0x000f2a0008000a00 */
        /* <DEDUP_REMOVED lines=8> */
[----:B----4-:R-:W-:Y:S11]  /*00f0*/  BRA.U UP0, `(.L_x_17) ;  /* 0x0000000100587547 */ /* 0x010ff6000b800000 */
        /* <DEDUP_REMOVED lines=10> */
[----:B------:R-:W-:-:S04]  /*01a0*/  IMAD.HI.U32 R9, R3, UR4, RZ ;  /* 0x0000000403097c27 */ /* 0x000fc8000f8e00ff */
[----:B------:R-:W-:-:S04]  /*01b0*/  IMAD.MOV R3, RZ, RZ, -R9 ;  /* 0x000000ffff037224 */ /* 0x000fc800078e0a09 */
[----:B------:R-:W-:-:S05]  /*01c0*/  IMAD R3, R6, R3, UR4 ;  /* 0x0000000406037e24 */ /* 0x000fca000f8e0203 */
[----:B------:R-:W-:-:S13]  /*01d0*/  ISETP.GE.U32.AND P0, PT, R3, R6, PT ;  /* 0x000000060300720c */ /* 0x000fda0003f06070 */
[----:B------:R-:W-:Y:S02]  /*01e0*/  @P0 IMAD.IADD R3, R3, 0x1, -R6 ;  /* 0x0000000103030824 */ /* 0x000fe400078e0a06 */
[----:B------:R-:W-:-:S03]  /*01f0*/  @P0 VIADD R9, R9, 0x1 ;  /* 0x0000000109090836 */ /* 0x000fc60000000000 */
[----:B------:R-:W-:-:S13]  /*0200*/  ISETP.GE.U32.AND P1, PT, R3, R6, PT ;  /* 0x000000060300720c */ /* 0x000fda0003f26070 */
[----:B------:R-:W-:Y:S01]  /*0210*/  @P1 VIADD R9, R9, 0x1 ;  /* 0x0000000109091836 */ /* 0x000fe20000000000 */
[----:B------:R-:W-:-:S05]  /*0220*/  @!P2 LOP3.LUT R9, RZ, R6, RZ, 0x33, !PT ;  /* 0x00000006ff09a212 */ /* 0x000fca00078e33ff */
[----:B------:R-:W-:-:S04]  /*0230*/  IMAD.MOV R7, RZ, RZ, -R9 ;  /* 0x000000ffff077224 */ /* 0x000fc800078e0a09 */
[----:B------:R-:W-:Y:S01]  /*0240*/  IMAD R7, R6, R7, UR4 ;  /* 0x0000000406077e24 */ /* 0x000fe2000f8e0207 */
[----:B------:R-:W-:Y:S06]  /*0250*/  BRA `(.L_x_18) ;  /* 0x0000000000147947 */ /* 0x000fec0003800000 */
.L_x_17:
[----:B------:R-:W-:-:S07]  /*0260*/  MOV R0, 0x280 ;  /* 0x0000028000007802 */ /* 0x000fce0000000f00 */
[----:B------:R-:W-:Y:S05]  /*0270*/  CALL.REL.NOINC `($__internal_1_$__cuda_sm20_div_s64) ;  /* 0x0000002000e07944 */ /* 0x000fea0003c00000 */
[----:B------:R-:W0:Y:S01]  /*0280*/  LDC R0, c[0x0][0x390] ;  /* 0x0000e400ff007b82 */ /* 0x000e220000000800 */
[----:B------:R-:W-:-:S04]  /*0290*/  IMAD.MOV R7, RZ, RZ, -R9 ;  /* 0x000000ffff077224 */ /* 0x000fc800078e0a09 */
[----:B0-----:R-:W-:-:S07]  /*02a0*/  IMAD R7, R7, R0, UR4 ;  /* 0x0000000407077e24 */ /* 0x001fce000f8e0200 */
.L_x_18:
        /* <DEDUP_REMOVED lines=19> */
[----:B--2---:R-:W-:Y:S02]  /*03e0*/  IMAD R18, R5, R18, -R11 ;  /* 0x0000001205127224 */ /* 0x004fe400078e0a0b */
[----:B-1----:R-:W-:Y:S01]  /*03f0*/  VIADD R11, R11, UR12 ;  /* 0x0000000c0b0b7c36 */ /* 0x002fe20008000000 */
[----:B---3--:R-:W-:Y:S01]  /*0400*/  UISETP.NE.AND UP0, UPT, UR13, URZ, UPT ;  /* 0x000000ff0d00728c */ /* 0x008fe2000bf05270 */
[----:B------:R-:W-:Y:S02]  /*0410*/  IMAD R2, R7, UR11, -R10 ;  /* 0x0000000b07027c24 */ /* 0x000fe4000f8e0a0a */
[----:B----4-:R-:W-:Y:S01]  /*0420*/  VIADD R3, R10, UR5 ;  /* 0x000000050a037c36 */ /* 0x010fe20008000000 */
[----:B------:R-:W-:Y:S01]  /*0430*/  VIADDMNMX R11, R18, UR9, R11, PT ;  /* 0x00000009120b7c46 */ /* 0x000fe2000b80010b */
[----:B-----5:R-:W-:-:S03]  /*0440*/  VIADD R0, R15, UR4 ;  /* 0x000000040f007c36 */ /* 0x020fc60008000000 */
[----:B------:R-:W-:Y:S01]  /*0450*/  VIADDMNMX R3, R2, UR8, R3, PT ;  /* 0x0000000802037c46 */ /* 0x000fe2000b800103 */
[----:B------:R-:W-:Y:S01]  /*0460*/  IMAD.IADD R10, R11, 0x1, -R18 ;  /* 0x000000010b0a7824 */ /* 0x000fe200078e0a12 */
[----:B------:R-:W-:Y:S02]  /*0470*/  VIADDMNMX R0, R19, UR10, R0, PT ;  /* 0x0000000a13007c46 */ /* 0x000fe4000b800100 */
[----:B------:R-:W-:Y:S01]  /*0480*/  VIMNMX R18, PT, PT, RZ, R18, !PT ;  /* 0x00000012ff127248 */ /* 0x000fe20007fe0100 */
[C---:B------:R-:W-:Y:S01]  /*0490*/  IMAD.IADD R6, R3.reuse, 0x1, -R2 ;  /* 0x0000000103067824 */ /* 0x040fe200078e0a02 */
[----:B------:R-:W-:Y:S01]  /*04a0*/  VIMNMX R2, PT, PT, RZ, R2, !PT ;  /* 0x00000002ff027248 */ /* 0x000fe20007fe0100 */
[C---:B------:R-:W-:Y:S01]  /*04b0*/  IMAD.IADD R13, R0.reuse, 0x1, -R19 ;  /* 0x00000001000d7824 */ /* 0x040fe200078e0a13 */
[----:B------:R-:W-:Y:S02]  /*04c0*/  VIMNMX R0, PT, PT, R0, R15, PT ;  /* 0x0000000f00007248 */ /* 0x000fe40003fe0100 */
[----:B------:R-:W-:Y:S01]  /*04d0*/  VIMNMX R19, PT, PT, RZ, R19, !PT ;  /* 0x00000013ff137248 */ /* 0x000fe20007fe0100 */
[----:B------:R-:W-:Y:S01]  /*04e0*/  IMAD R13, R10, R13, RZ ;  /* 0x0000000d0a0d7224 */ /* 0x000fe200078e02ff */
[----:B------:R-:W-:-:S03]  /*04f0*/  VIMNMX R3, PT, PT, R3, UR5, PT ;  /* 0x0000000503037c48 */ /* 0x000fc6000bfe0100 */
[----:B------:R-:W-:Y:S01]  /*0500*/  IMAD R10, R6, R13, RZ ;  /* 0x0000000d060a7224 */ /* 0x000fe200078e02ff */
[----:B------:R-:W-:Y:S01]  /*0510*/  VIMNMX R13, PT, PT, R11, UR12, PT ;  /* 0x0000000c0b0d7c48 */ /* 0x000fe2000bfe0100 */
[----:B------:R-:W-:Y:S01]  /*0520*/  IMAD.U32 R6, RZ, RZ, UR14 ;  /* 0x0000000eff067e24 */ /* 0x000fe2000f8e00ff */
[----:B------:R-:W-:Y:S06]  /*0530*/  BRA.U UP0, `(.L_x_19) ;  /* 0x0000000100247547 */ /* 0x000fec000b800000 */
[----:B------:R-:W0:Y:S01]  /*0540*/  LDCU.U8 UR4, c[0x0][0x434] ;  /* 0x00008680ff0477ac */ /* 0x000e220008000000 */
[----:B------:R-:W-:Y:S01]  /*0550*/  IMAD.MOV.U32 R6, RZ, RZ, R10 ;  /* 0x000000ffff067224 */ /* 0x000fe200078e000a */
[----:B0-----:R-:W-:-:S06]  /*0560*/  UPRMT UR4, UR4, 0x8880, URZ ;  /* 0x0000888004047896 */ /* 0x001fcc00080000ff */
[----:B------:R-:W-:-:S13]  /*0570*/  ISETP.NE.AND P0, PT, RZ, UR4, PT ;  /* 0x00000004ff007c0c */ /* 0x000fda000bf05270 */
[----:B------:R-:W-:Y:S02]  /*0580*/  @!P0 IMAD.IADD R11, R13, 0x1, -R18 ;  /* 0x000000010d0b8824 */ /* 0x000fe400078e0a12 */
[----:B------:R-:W-:Y:S02]  /*0590*/  @!P0 IMAD.IADD R12, R0, 0x1, -R19 ;  /* 0x00000001000c8824 */ /* 0x000fe400078e0a13 */
[----:B------:R-:W-:Y:S02]  /*05a0*/  @!P0 IMAD.IADD R10, R3, 0x1, -R2 ;  /* 0x00000001030a8824 */ /* 0x000fe400078e0a02 */
[----:B------:R-:W-:-:S04]  /*05b0*/  @!P0 IMAD R11, R11, R12, RZ ;  /* 0x0000000c0b0b8224 */ /* 0x000fc800078e02ff */
[----:B------:R-:W-:-:S07]  /*05c0*/  @!P0 IMAD R6, R10, R11, RZ ;  /* 0x0000000b0a068224 */ /* 0x000fce00078e02ff */
.L_x_19:
[----:B------:R-:W0:Y:S01]  /*05d0*/  LDCU.128 UR8, c[0x0][0x3b0] ;  /* 0x00007600ff0877ac */ /* 0x000e220008000c00 */
[----:B------:R-:W1:Y:S01]  /*05e0*/  LDCU.64 UR4, c[0x0][0x3c0] ;  /* 0x00007800ff0477ac */ /* 0x000e620008000a00 */
[----:B0-----:R-:W-:-:S04]  /*05f0*/  IMAD.WIDE.U32 R10, R5, UR10, RZ ;  /* 0x0000000a050a7c25 */ /* 0x001fc8000f8e00ff */
[----:B------:R-:W-:Y:S01]  /*0600*/  IMAD R11, R5, UR11, R11 ;  /* 0x0000000b050b7c24 */ /* 0x000fe2000f8e020b */
[----:B------:R-:W0:Y:S01]  /*0610*/  LDCU.64 UR10, c[0x0][0x3a8] ;  /* 0x00007500ff0a77ac */ /* 0x000e220008000a00 */
[----:B-1----:R-:W-:Y:S01]  /*0620*/  IMAD R15, R8, UR4, RZ ;  /* 0x00000004080f7c24 */ /* 0x002fe2000f8e02ff */
[----:B------:R-:W-:-:S03]  /*0630*/  SHF.R.S32.HI R8, RZ, 0x1f, R7 ;  /* 0x0000001fff087819 */ /* 0x000fc60000011407 */
[C---:B------:R-:W-:Y:S02]  /*0640*/  IMAD R15, R4.reuse, UR5, R15 ;  /* 0x00000005040f7c24 */ /* 0x040fe4000f8e020f */
[----:B------:R-:W-:Y:S01]  /*0650*/  IMAD.WIDE.U32 R4, R4, UR4, R10 ;  /* 0x0000000404047c25 */ /* 0x000fe2000f8e000a */
[----:B------:R-:W1:Y:S03]  /*0660*/  LDCU.64 UR4, c[0x0][0x380] ;  /* 0x00007000ff0477ac */ /* 0x000e660008000a00 */
[----:B------:R-:W-:Y:S02]  /*0670*/  IMAD.IADD R5, R5, 0x1, R15 ;  /* 0x0000000105057824 */ /* 0x000fe400078e020f */
[----:B------:R-:W-:Y:S01]  /*0680*/  IMAD R10, R8, UR8, RZ ;  /* 0x00000008080a7c24 */ /* 0x000fe2000f8e02ff */
[----:B------:R-:W-:Y:S01]  /*0690*/  SHF.R.S32.HI R8, RZ, 0x1f, R9 ;  /* 0x0000001fff087819 */ /* 0x000fe20000011409 */
[----:B------:R-:W-:-:S04]  /*06a0*/  IMAD.WIDE.U32 R4, R7, UR8, R4 ;  /* 0x0000000807047c25 */ /* 0x000fc8000f8e0004 */
[----:B------:R-:W-:Y:S02]  /*06b0*/  IMAD R11, R7, UR9, R10 ;  /* 0x00000009070b7c24 */ /* 0x000fe4000f8e020a */
[----:B0-----:R-:W-:Y:S02]  /*06c0*/  IMAD R8, R8, UR10, RZ ;  /* 0x0000000a08087c24 */ /* 0x001fe4000f8e02ff */
[----:B------:R-:W-:Y:S02]  /*06d0*/  IMAD.IADD R5, R5, 0x1, R11 ;  /* 0x0000000105057824 */ /* 0x000fe400078e020b */
[C---:B------:R-:W-:Y:S02]  /*06e0*/  IMAD R7, R9.reuse, UR11, R8 ;  /* 0x0000000b09077c24 */ /* 0x040fe4000f8e0208 */
[----:B------:R-:W-:-:S04]  /*06f0*/  IMAD.WIDE.U32 R4, R9, UR10, R4 ;  /* 0x0000000a09047c25 */ /* 0x000fc8000f8e0004 */
[----:B------:R-:W-:Y:S01]  /*0700*/  IMAD.IADD R5, R5, 0x1, R7 ;  /* 0x0000000105057824 */ /* 0x000fe200078e0207 */
[----:B-1----:R-:W-:-:S04]  /*0710*/  LEA R10, P0, R4, UR4, 0x1 ;  /* 0x00000004040a7c11 */ /* 0x002fc8000f8008ff */
[----:B------:R-:W-:-:S05]  /*0720*/  LEA.HI.X R11, R4, UR5, R5, 0x1, P0 ;  /* 0x00000005040b7c11 */ /* 0x000fca00080f0c05 */
[----:B------:R0:W5:Y:S01]  /*0730*/  LDG.E.U16 R10, desc[UR6][R10.64] ;  /* 0x000000060a0a7981 */ /* 0x000162000c1e1500 */
[----:B------:R-:W-:Y:S02]  /*0740*/  I2FP.F32.S32 R6, R6 ;  /* 0x0000000600067245 */ /* 0x000fe40000201400 */
[----:B------:R-:W-:Y:S02]  /*0750*/  ISETP.GT.AND P0, PT, R3, R2, PT ;  /* 0x000000020300720c */ /* 0x000fe40003f04270 */
[----:B------:R0:W1:Y:S11]  /*0760*/  MUFU.RCP R5, R6 ;  /* 0x0000000600057308 */ /* 0x0000760000001000 */
[----:B0-----:R-:W-:Y:S05]  /*0770*/  @!P0 EXIT ;  /* 0x000000000000894d */ /* 0x001fea0003800000 */
[----:B------:R-:W0:Y:S01]  /*0780*/  LDCU UR5, c[0x0][0x3f0] ;  /* 0x00007e00ff0577ac */ /* 0x000e220008000800 */
[----:B-----5:R-:W-:Y:S02]  /*0790*/  IMAD.U32 R10, R10, 0x10000, RZ ;  /* 0x000100000a0a7824 */ /* 0x020fe400078e00ff */
[----:B------:R-:W-:Y:S01]  /*07a0*/  IMAD.IADD R8, R0, 0x1, -R19 ;  /* 0x0000000100087824 */ /* 0x000fe200078e0a13 */
[----:B------:R-:W2:Y:S01]  /*07b0*/  LDCU UR4, c[0x0][0x440] ;  /* 0x00008800ff0477ac */ /* 0x000ea20008000800 */
[----:B-1----:R-:W-:Y:S01]  /*07c0*/  FMUL.FTZ R10, R10, R5 ;  /* 0x000000050a0a7220 */ /* 0x002fe20000410000 */
[C---:B------:R-:W-:Y:S02]  /*07d0*/  IMAD.IADD R5, R19.reuse, 0x1, -R0 ;  /* 0x0000000113057824 */ /* 0x040fe400078e0a00 */
[C---:B------:R-:W-:Y:S01]  /*07e0*/  VIADD R6, R19.reuse, 0x2 ;  /* 0x0000000213067836 */ /* 0x040fe20000000000 */
[----:B------:R-:W-:Y:S01]  /*07f0*/  LOP3.LUT R8, R8, 0x3, RZ, 0xc0, !PT ;  /* 0x0000000308087812 */ /* 0x000fe200078ec0ff */
[----:B------:R-:W-:Y:S01]  /*0800*/  VIADD R7, R19, 0x3 ;  /* 0x0000000313077836 */ /* 0x000fe20000000000 */
[----:B------:R-:W-:Y:S01]  /*0810*/  ISETP.GT.U32.AND P1, PT, R5, -0x4, PT ;  /* 0xfffffffc0500780c */ /* 0x000fe20003f24070 */
[----:B------:R-:W-:Y:S01]  /*0820*/  VIADD R5, R19, 0x1 ;  /* 0x0000000113057836 */ /* 0x000fe20000000000 */
[----:B------:R-:W-:Y:S01]  /*0830*/  F2FP.BF16.F32.PACK_AB R4, RZ, R10 ;  /* 0x0000000aff04723e */ /* 0x000fe200000010ff */
[----:B0-----:R-:W-:Y:S01]  /*0840*/  IMAD R9, R9, UR5, RZ ;  /* 0x0000000509097c24 */ /* 0x001fe2000f8e02ff */
[----:B--2---:R-:W-:-:S12]  /*0850*/  UIADD3 UR4, UPT, UPT, UR4, -0x1, URZ ;  /* 0xffffffff04047890 */ /* 0x004fd8000fffe0ff */
.L_x_106:
[----:B------:R-:W-:Y:S01]  /*0860*/  ISETP.GT.AND P0, PT, R13, R18, PT ;  /* 0x000000120d00720c */ /* 0x000fe20003f04270 */
[----:B------:R-:W-:-:S12]  /*0870*/  BSSY.RECONVERGENT B2, `(.L_x_20) ;  /* 0x00001d4000027945 */ /* 0x000fd80003800200 */
[----:B01----:R-:W-:Y:S05]  /*0880*/  @!P0 BRA `(.L_x_21) ;  /* 0x0000001c00488947 */ /* 0x003fea0003800000 */
[----:B------:R-:W0:Y:S01]  /*0890*/  LDCU UR5, c[0x0][0x3f8] ;  /* 0x00007f00ff0577ac */ /* 0x000e220008000800 */
[----:B------:R-:W-:Y:S02]  /*08a0*/  IMAD.MOV.U32 R10, RZ, RZ, R18 ;  /* 0x000000ffff0a7224 */ /* 0x000fe400078e0012 */
[----:B0-----:R-:W-:-:S07]  /*08b0*/  IMAD R11, R2, UR5, R9 ;  /* 0x00000005020b7c24 */ /* 0x001fce000f8e0209 */
.L_x_105:
[----:B------:R-:W-:Y:S01]  /*08c0*/  ISETP.GT.AND P0, PT, R0, R19, PT ;  /* 0x000000130000720c */ /* 0x000fe20003f04270 */
[----:B------:R-:W-:-:S12]  /*08d0*/  BSSY.RECONVERGENT B1, `(.L_x_22) ;  /* 0x00001ca000017945 */ /* 0x000fd80003800200 */
[----:B01----:R-:W-:Y:S05]  /*08e0*/  @!P0 BRA `(.L_x_23) ;  /* 0x0000001c00208947 */ /* 0x003fea0003800000 */
[----:B------:R-:W0:Y:S01]  /*08f0*/  LDCU UR5, c[0x0][0x400] ;  /* 0x00008000ff0577ac */ /* 0x000e220008000800 */
[----:B------:R-:W-:Y:S01]  /*0900*/  ISETP.NE.AND P0, PT, R8, RZ, PT ;  /* 0x000000ff0800720c */ /* 0x000fe20003f05270 */
[----:B------:R-:W-:Y:S01]  /*0910*/  BSSY.RECONVERGENT B0, `(.L_x_24) ;  /* 0x00000c5000007945 */ /* 0x000fe20003800200 */
[----:B------:R-:W-:Y:S02]  /*0920*/  IMAD.MOV.U32 R17, RZ, RZ, R19 ;  /* 0x000000ffff117224 */ /* 0x000fe400078e0013 */
[----:B0-----:R-:W-:-:S09]  /*0930*/  IMAD R12, R10, UR5, R11 ;  /* 0x000000050a0c7c24 */ /* 0x001fd2000f8e020b */
[----:B------:R-:W-:Y:S05]  /*0940*/  @!P0 BRA `(.L_x_25) ;  /* 0x0000000c00048947 */ /* 0x000fea0003800000 */
[----:B------:R-:W0:Y:S01]  /*0950*/  LDC R20, c[0x0][0x408] ;  /* 0x00010200ff147b82 */ /* 0x000e220000000800 */
[----:B------:R-:W-:Y:S07]  /*0960*/  BSSY.RECONVERGENT B3, `(.L_x_26) ;  /* 0x000003c000037945 */ /* 0x000fee0003800200 */
[----:B------:R-:W1:Y:S01]  /*0970*/  LDC.64 R14, c[0x0][0x3c8] ;  /* 0x0000f200ff0e7b82 */ /* 0x000e620000000a00 */
[----:B0-----:R-:W-:-:S05]  /*0980*/  IMAD R21, R19, R20, R12 ;  /* 0x0000001413157224 */ /* 0x001fca00078e020c */
[----:B------:R-:W-:Y:S02]  /*0990*/  SHF.R.S64 R23, RZ, 0x1f, R21 ;  /* 0x0000001fff177819 */ /* 0x000fe40000001015 */
[----:B------:R-:W-:Y:S02]  /*09a0*/  ISETP.LT.AND P3, PT, R21, UR4, PT ;  /* 0x0000000415007c0c */ /* 0x000fe4000bf61270 */
[----:B-1----:R-:W-:-:S04]  /*09b0*/  IADD3 R22, P2, PT, R23, R14, RZ ;  /* 0x0000000e17167210 */ /* 0x002fc80007f5e0ff */
[----:B------:R-:W-:Y:S02]  /*09c0*/  LOP3.LUT P0, RZ, R22, 0x3, RZ, 0xc0, !PT ;  /* 0x0000000316ff7812 */ /* 0x000fe4000780c0ff */
[----:B------:R-:W-:-:S11]  /*09d0*/  LEA.HI.X.SX32 R23, R21, R15, 0x1, P2 ;  /* 0x0000000f15177211 */ /* 0x000fd600010f0eff */
[----:B------:R-:W-:Y:S05]  /*09e0*/  @!P0 BRA P3, `(.L_x_27) ;  /* 0x00000000008c8947 */ /* 0x000fea0001800000 */
[----:B------:R-:W-:Y:S01]  /*09f0*/  ISETP.LT.OR P0, PT, R21, 0x1, !P0 ;  /* 0x000000011500780c */ /* 0x000fe20004701670 */
[----:B------:R-:W-:-:S12]  /*0a00*/  BSSY.RECONVERGENT B4, `(.L_x_28) ;  /* 0x0000020000047945 */ /* 0x000fd80003800200 */
[----:B------:R-:W-:Y:S05]  /*0a10*/  @P0 BRA `(.L_x_29) ;  /* 0x0000000000440947 */ /* 0x000fea0003800000 */
[----:B------:R-:W0:Y:S02]  /*0a20*/  I2F.BF16.RZ R17, RZ ;  /* 0x000000ff00117306 */ /* 0x000e24000020e400 */
[----:B0-----:R-:W-:-:S05]  /*0a30*/  PRMT R25, R17, 0x5410, R4 ;  /* 0x0000541011197816 */ /* 0x001fca0000000004 */
[----:B------:R0:W-:Y:S02]  /*0a40*/  ATOM.E.ADD.BF16x2.RN.STRONG.GPU P0, RZ, desc[UR6][R22.64+-0x2], R25 ;  /* 0xfffffe1916ff79a2 */ /* 0x0001e4000c10e706 */
[----:B0-----:R-:W-:Y:S05]  /*0a50*/  @P0 BRA `(.L_x_30) ;  /* 0x0000000000680947 */ /* 0x001fea0003800000 */
[----:B------:R-:W0:Y:S02]  /*0a60*/  QSPC.E.S P0, RZ, [R22+-0x2] ;  /* 0xfffffe0016ff73aa */ /* 0x000e240000000500 */
[----:B0-----:R-:W-:Y:S05]  /*0a70*/  @!P0 BRA `(.L_x_31) ;  /* 0x00000000001c8947 */ /* 0x001fea0003800000 */
[----:B------:R-:W-:Y:S02]  /*0a80*/  MOV R22, R22 ;  /* 0x0000001600167202 */ /* 0x000fe40000000f00 */
[----:B------:R-:W-:-:S07]  /*0a90*/  PRMT R23, R17, 0x5410, R4 ;  /* 0x0000541011177816 */ /* 0x000fce0000000004 */
.L_x_32:
[----:B------:R-:W0:Y:S02]  /*0aa0*/  LDS R16, [R22+-0x2] ;  /* 0xfffffe0016107984 */ /* 0x000e240000000800 */
[----:B0-----:R-:W-:-:S05]  /*0ab0*/  HFMA2.BF16_V2 R17, R16, 1, 1, R23 ;  /* 0x3f803f8010117831 */ /* 0x001fca0000200017 */
[----:B------:R-:W0:Y:S02]  /*0ac0*/  ATOMS.CAST.SPIN P0, [R22+-0x2], R16, R17 ;  /* 0xfffffe101600758d */ /* 0x000e240001800011 */
[----:B0-----:R-:W-:Y:S05]  /*0ad0*/  @!P0 BRA `(.L_x_32) ;  /* 0xfffffffc00f08947 */ /* 0x001fea000383ffff */
[----:B------:R-:W-:Y:S05]  /*0ae0*/  BRA `(.L_x_30) ;  /* 0x0000000000447947 */ /* 0x000fea0003800000 */
.L_x_31:
[----:B------:R-:W2:Y:S02]  /*0af0*/  LD.E R16, desc[UR6][R22.64+-0x2] ;  /* 0xfffffe0616107980 */ /* 0x000ea4000c101900 */
[----:B--2---:R-:W-:-:S05]  /*0b00*/  IMAD.IADD R17, R25, 0x1, R16 ;  /* 0x0000000119117824 */ /* 0x004fca00078e0210 */
[----:B------:R0:W-:Y:S01]  /*0b10*/  ST.E desc[UR6][R22.64+-0x2], R17 ;  /* 0xfffffe1116007985 */ /* 0x0001e2000c101906 */
[----:B------:R-:W-:Y:S05]  /*0b20*/  BRA `(.L_x_30) ;  /* 0x0000000000347947 */ /* 0x000fea0003800000 */
.L_x_29:
[C---:B------:R-:W-:Y:S01]  /*0b30*/  LOP3.LUT R16, R22.reuse, 0xfffffffd, RZ, 0xc0, !PT ;  /* 0xfffffffd16107812 */ /* 0x040fe200078ec0ff */
[----:B------:R-:W-:Y:S01]  /*0b40*/  IMAD.MOV.U32 R17, RZ, RZ, R23 ;  /* 0x000000ffff117224 */ /* 0x000fe200078e0017 */
[----:B------:R-:W-:-:S04]  /*0b50*/  LOP3.LUT R24, R22, 0x2, RZ, 0xc0, !PT ;  /* 0x0000000216187812 */ /* 0x000fc800078ec0ff */
[----:B------:R0:W5:Y:S01]  /*0b60*/  LD.E R25, desc[UR6][R16.64] ;  /* 0x0000000610197980 */ /* 0x000162000c101900 */
[----:B------:R-:W-:Y:S01]  /*0b70*/  ISETP.EQ.U32.AND P0, PT, R24, RZ, PT ;  /* 0x000000ff1800720c */ /* 0x000fe20003f02070 */
[----:B------:R-:W-:-:S05]  /*0b80*/  IMAD.MOV.U32 R24, RZ, RZ, 0x3254 ;  /* 0x00003254ff187424 */ /* 0x000fca00078e00ff */
[----:B------:R-:W-:-:S07]  /*0b90*/  SEL R26, R24, 0x7610, P0 ;  /* 0x00007610181a7807 */ /* 0x000fce0000000000 */
.L_x_33:
[----:B-----5:R-:W-:-:S05]  /*0ba0*/  HADD2.BF16_V2 R24, R25, R4.H0_H0 ;  /* 0x2000000419187230 */ /* 0x020fca0000200000 */
[----:B------:R-:W-:-:S05]  /*0bb0*/  PRMT R27, R25, R26, R24 ;  /* 0x0000001a191b7216 */ /* 0x000fca0000000018 */
[----:B------:R-:W2:Y:S02]  /*0bc0*/  ATOM.E.CAS.STRONG.GPU PT, R24, [R16], R25, R27 ;  /* 0x000000191018738b */ /* 0x000ea400001ee11b */
[----:B--2---:R-:W-:Y:S01]  /*0bd0*/  ISETP.NE.U32.AND P0, PT, R24, R25, PT ;  /* 0x000000191800720c */ /* 0x004fe20003f05070 */
[----:B------:R-:W-:-:S12]  /*0be0*/  IMAD.MOV.U32 R25, RZ, RZ, R24 ;  /* 0x000000ffff197224 */ /* 0x000fd800078e0018 */
[----:B------:R-:W-:Y:S05]  /*0bf0*/  @P0 BRA `(.L_x_33) ;  /* 0xfffffffc00e80947 */ /* 0x000fea000383ffff */
.L_x_30:
[----:B------:R-:W-:Y:S05]  /*0c00*/  BSYNC.RECONVERGENT B4 ;  /* 0x0000000000047941 */ /* 0x000fea0003800200 */
.L_x_28:
[----:B------:R-:W-:Y:S05]  /*0c10*/  BRA `(.L_x_34) ;  /* 0x0000000000407947 */ /* 0x000fea0003800000 */
.L_x_27:
[----:B------:R-:W0:Y:S02]  /*0c20*/  I2F.BF16.RZ R25, RZ ;  /* 0x000000ff00197306 */ /* 0x000e24000020e400 */
[----:B0-----:R-:W-:-:S05]  /*0c30*/  PRMT R17, R4, 0x5410, R25 ;  /* 0x0000541004117816 */ /* 0x001fca0000000019 */
[----:B------:R0:W-:Y:S02]  /*0c40*/  ATOM.E.ADD.BF16x2.RN.STRONG.GPU P0, RZ, desc[UR6][R22.64], R17 ;  /* 0x8000001116ff79a2 */ /* 0x0001e4000c10e706 */
[----:B0-----:R-:W-:Y:S05]  /*0c50*/  @P0 BRA `(.L_x_34) ;  /* 0x0000000000300947 */ /* 0x001fea0003800000 */
[----:B------:R-:W0:Y:S02]  /*0c60*/  QSPC.E.S P0, RZ, [R22] ;  /* 0x0000000016ff73aa */ /* 0x000e240000000500 */
[----:B0-----:R-:W-:Y:S05]  /*0c70*/  @!P0 BRA `(.L_x_35) ;  /* 0x00000000001c8947 */ /* 0x001fea0003800000 */
[----:B------:R-:W-:Y:S02]  /*0c80*/  MOV R22, R22 ;  /* 0x0000001600167202 */ /* 0x000fe40000000f00 */
[----:B------:R-:W-:-:S07]  /*0c90*/  PRMT R23, R4, 0x5410, R25 ;  /* 0x0000541004177816 */ /* 0x000fce0000000019 */
.L_x_36:
[----:B------:R-:W0:Y:S02]  /*0ca0*/  LDS R16, [R22] ;  /* 0x0000000016107984 */ /* 0x000e240000000800 */
[----:B0-----:R-:W-:-:S05]  /*0cb0*/  HFMA2.BF16_V2 R17, R16, 1, 1, R23 ;  /* 0x3f803f8010117831 */ /* 0x001fca0000200017 */
[----:B------:R-:W0:Y:S02]  /*0cc0*/  ATOMS.CAST.SPIN P0, [R22], R16, R17 ;  /* 0x000000101600758d */ /* 0x000e240001800011 */
[----:B0-----:R-:W-:Y:S05]  /*0cd0*/  @!P0 BRA `(.L_x_36) ;  /* 0xfffffffc00f08947 */ /* 0x001fea000383ffff */
[----:B------:R-:W-:Y:S05]  /*0ce0*/  BRA `(.L_x_34) ;  /* 0x00000000000c7947 */ /* 0x000fea0003800000 */
.L_x_35:
[----:B------:R-:W2:Y:S02]  /*0cf0*/  LD.E R16, desc[UR6][R22.64] ;  /* 0x0000000616107980 */ /* 0x000ea4000c101900 */
[----:B--2---:R-:W-:-:S05]  /*0d00*/  IMAD.IADD R17, R17, 0x1, R16 ;  /* 0x0000000111117824 */ /* 0x004fca00078e0210 */
[----:B------:R0:W-:Y:S02]  /*0d10*/  ST.E desc[UR6][R22.64], R17 ;  /* 0x0000001116007985 */ /* 0x0001e4000c101906 */
.L_x_34:
[----:B------:R-:W-:Y:S05]  /*0d20*/  BSYNC.RECONVERGENT B3 ;  /* 0x0000000000037941 */ /* 0x000fea0003800200 */
.L_x_26:
[----:B------:R-:W-:Y:S01]  /*0d30*/  ISETP.NE.AND P0, PT, R8, 0x1, PT ;  /* 0x000000010800780c */ /* 0x000fe20003f05270 */
[----:B0-----:R-:W-:-:S12]  /*0d40*/  IMAD.MOV.U32 R17, RZ, RZ, R5 ;  /* 0x000000ffff117224 */ /* 0x001fd800078e0005 */
[----:B------:R-:W-:Y:S05]  /*0d50*/  @!P0 BRA `(.L_x_25) ;  /* 0x0000000800008947 */ /* 0x000fea0003800000 */
[----:B------:R-:W-:Y:S01]  /*0d60*/  IMAD.IADD R21, R21, 0x1, R20 ;  /* 0x0000000115157824 */ /* 0x000fe200078e0214 */
[----:B------:R-:W-:Y:S04]  /*0d70*/  BSSY.RECONVERGENT B3, `(.L_x_37) ;  /* 0x000003a000037945 */ /* 0x000fe80003800200 */
[----:B------:R-:W-:Y:S02]  /*0d80*/  SHF.R.S64 R23, RZ, 0x1f, R21 ;  /* 0x0000001fff177819 */ /* 0x000fe40000001015 */
[----:B------:R-:W-:Y:S02]  /*0d90*/  ISETP.LT.AND P3, PT, R21, UR4, PT ;  /* 0x0000000415007c0c */ /* 0x000fe4000bf61270 */
[----:B------:R-:W-:-:S04]  /*0da0*/  IADD3 R22, P2, PT, R23, R14, RZ ;  /* 0x0000000e17167210 */ /* 0x000fc80007f5e0ff */
        /* <DEDUP_REMOVED lines=14> */
.L_x_43:
[----:B------:R-:W0:Y:S02]  /*0e90*/  LDS R16, [R22+-0x2] ;  /* 0xfffffe0016107984 */ /* 0x000e240000000800 */
[----:B0-----:R-:W-:-:S05]  /*0ea0*/  HADD2.BF16_V2 R17, R16, R23 ;  /* 0x0000001710117230 */ /* 0x001fca0000200000 */
[----:B------:R-:W0:Y:S02]  /*0eb0*/  ATOMS.CAST.SPIN P0, [R22+-0x2], R16, R17 ;  /* 0xfffffe101600758d */ /* 0x000e240001800011 */
[----:B0-----:R-:W-:Y:S05]  /*0ec0*/  @!P0 BRA `(.L_x_43) ;  /* 0xfffffffc00f08947 */ /* 0x001fea000383ffff */
[----:B------:R-:W-:Y:S05]  /*0ed0*/  BRA `(.L_x_41) ;  /* 0x0000000000447947 */ /* 0x000fea0003800000 */
.L_x_42:
[----:B------:R-:W2:Y:S02]  /*0ee0*/  LD.E R16, desc[UR6][R22.64+-0x2] ;  /* 0xfffffe0616107980 */ /* 0x000ea4000c101900 */
[----:B--2---:R-:W-:-:S05]  /*0ef0*/  IMAD.IADD R17, R25, 0x1, R16 ;  /* 0x0000000119117824 */ /* 0x004fca00078e0210 */
[----:B------:R1:W-:Y:S01]  /*0f00*/  ST.E desc[UR6][R22.64+-0x2], R17 ;  /* 0xfffffe1116007985 */ /* 0x0003e2000c101906 */
[----:B------:R-:W-:Y:S05]  /*0f10*/  BRA `(.L_x_41) ;  /* 0x0000000000347947 */ /* 0x000fea0003800000 */
.L_x_40:
[C---:B------:R-:W-:Y:S01]  /*0f20*/  LOP3.LUT R16, R22.reuse, 0xfffffffd, RZ, 0xc0, !PT ;  /* 0xfffffffd16107812 */ /* 0x040fe200078ec0ff */
[----:B------:R-:W-:Y:S01]  /*0f30*/  IMAD.MOV.U32 R17, RZ, RZ, R23 ;  /* 0x000000ffff117224 */ /* 0x000fe200078e0017 */
[----:B------:R-:W-:Y:S01]  /*0f40*/  LOP3.LUT R24, R22, 0x2, RZ, 0xc0, !PT ;  /* 0x0000000216187812 */ /* 0x000fe200078ec0ff */
[----:B------:R-:W-:-:S03]  /*0f50*/  IMAD.MOV.U32 R26, RZ, RZ, 0x3254 ;  /* 0x00003254ff1a7424 */ /* 0x000fc600078e00ff */
[----:B------:R0:W5:Y:S01]  /*0f60*/  LD.E R25, desc[UR6][R16.64] ;  /* 0x0000000610197980 */ /* 0x000162000c101900 */
[----:B------:R-:W-:-:S04]  /*0f70*/  ISETP.EQ.U32.AND P0, PT, R24, RZ, PT ;  /* 0x000000ff1800720c */ /* 0x000fc80003f02070 */
[----:B------:R-:W-:-:S09]  /*0f80*/  SEL R26, R26, 0x7610, P0 ;  /* 0x000076101a1a7807 */ /* 0x000fd20000000000 */
.L_x_44:
[----:B-----5:R-:W-:-:S05]  /*0f90*/  HADD2.BF16_V2 R24, R25, R4.H0_H0 ;  /* 0x2000000419187230 */ /* 0x020fca0000200000 */
[----:B------:R-:W-:-:S05]  /*0fa0*/  PRMT R27, R25, R26, R24 ;  /* 0x0000001a191b7216 */ /* 0x000fca0000000018 */
[----:B------:R-:W2:Y:S02]  /*0fb0*/  ATOM.E.CAS.STRONG.GPU PT, R24, [R16], R25, R27 ;  /* 0x000000191018738b */ /* 0x000ea400001ee11b */
[----:B--2---:R-:W-:Y:S01]  /*0fc0*/  ISETP.NE.U32.AND P0, PT, R24, R25, PT ;  /* 0x000000191800720c */ /* 0x004fe20003f05070 */
[----:B------:R-:W-:-:S12]  /*0fd0*/  IMAD.MOV.U32 R25, RZ, RZ, R24 ;  /* 0x000000ffff197224 */ /* 0x000fd800078e0018 */
[----:B------:R-:W-:Y:S05]  /*0fe0*/  @P0 BRA `(.L_x_44) ;  /* 0xfffffffc00e80947 */ /* 0x000fea000383ffff */
.L_x_41:
[----:B------:R-:W-:Y:S05]  /*0ff0*/  BSYNC.RECONVERGENT B4 ;  /* 0x0000000000047941 */ /* 0x000fea0003800200 */
.L_x_39:
[----:B------:R-:W-:Y:S05]  /*1000*/  BRA `(.L_x_45) ;  /* 0x0000000000407947 */ /* 0x000fea0003800000 */
.L_x_38:
        /* <DEDUP_REMOVED lines=8> */
.L_x_47:
[----:B------:R-:W0:Y:S02]  /*1090*/  LDS R16, [R22] ;  /* 0x0000000016107984 */ /* 0x000e240000000800 */
[----:B0-----:R-:W-:-:S05]  /*10a0*/  HFMA2.BF16_V2 R17, R16, 1, 1, R23 ;  /* 0x3f803f8010117831 */ /* 0x001fca0000200017 */
[----:B------:R-:W0:Y:S02]  /*10b0*/  ATOMS.CAST.SPIN P0, [R22], R16, R17 ;  /* 0x000000101600758d */ /* 0x000e240001800011 */
[----:B0-----:R-:W-:Y:S05]  /*10c0*/  @!P0 BRA `(.L_x_47) ;  /* 0xfffffffc00f08947 */ /* 0x001fea000383ffff */
[----:B------:R-:W-:Y:S05]  /*10d0*/  BRA `(.L_x_45) ;  /* 0x00000000000c7947 */ /* 0x000fea0003800000 */
.L_x_46:
[----:B------:R-:W2:Y:S02]  /*10e0*/  LD.E R16, desc[UR6][R22.64] ;  /* 0x0000000616107980 */ /* 0x000ea4000c101900 */
[----:B--2---:R-:W-:-:S05]  /*10f0*/  IMAD.IADD R17, R25, 0x1, R16 ;  /* 0x0000000119117824 */ /* 0x004fca00078e0210 */
[----:B------:R0:W-:Y:S02]  /*1100*/  ST.E desc[UR6][R22.64], R17 ;  /* 0x0000001116007985 */ /* 0x0001e4000c101906 */
.L_x_45:
[----:B------:R-:W-:Y:S05]  /*1110*/  BSYNC.RECONVERGENT B3 ;  /* 0x0000000000037941 */ /* 0x000fea0003800200 */
.L_x_37:
[----:B------:R-:W-:Y:S01]  /*1120*/  ISETP.NE.AND P0, PT, R8, 0x2, PT ;  /* 0x000000020800780c */ /* 0x000fe20003f05270 */
[----:B01----:R-:W-:-:S12]  /*1130*/  IMAD.MOV.U32 R17, RZ, RZ, R6 ;  /* 0x000000ffff117224 */ /* 0x003fd800078e0006 */
[----:B------:R-:W-:Y:S05]  /*1140*/  @!P0 BRA `(.L_x_25) ;  /* 0x0000000400048947 */ /* 0x000fea0003800000 */
[----:B------:R-:W-:-:S05]  /*1150*/  IMAD.IADD R20, R21, 0x1, R20 ;  /* 0x0000000115147824 */ /* 0x000fca00078e0214 */
[----:B------:R-:W-:Y:S02]  /*1160*/  SHF.R.S64 R17, RZ, 0x1f, R20 ;  /* 0x0000001fff117819 */ /* 0x000fe40000001014 */
[----:B------:R-:W-:Y:S02]  /*1170*/  ISETP.LT.AND P3, PT, R20, UR4, PT ;  /* 0x0000000414007c0c */ /* 0x000fe4000bf61270 */
[----:B------:R-:W-:-:S04]  /*1180*/  IADD3 R14, P2, PT, R17, R14, RZ ;  /* 0x0000000e110e7210 */ /* 0x000fc80007f5e0ff */
[----:B------:R-:W-:Y:S02]  /*1190*/  LOP3.LUT P0, RZ, R14, 0x3, RZ, 0xc0, !PT ;  /* 0x000000030eff7812 */ /* 0x000fe4000780c0ff */
[----:B------:R-:W-:-:S11]  /*11a0*/  LEA.HI.X.SX32 R15, R20, R15, 0x1, P2 ;  /* 0x0000000f140f7211 */ /* 0x000fd600010f0eff */
[----:B------:R-:W-:Y:S05]  /*11b0*/  @!P0 BRA P3, `(.L_x_48) ;  /* 0x00000000009c8947 */ /* 0x000fea0001800000 */
[----:B------:R-:W-:-:S13]  /*11c0*/  ISETP.LT.OR P0, PT, R20, 0x1, !P0 ;  /* 0x000000011400780c */ /* 0x000fda0004701670 */
[----:B------:R-:W-:Y:S05]  /*11d0*/  @P0 BRA `(.L_x_49) ;  /* 0x0000000000500947 */ /* 0x000fea0003800000 */
[----:B------:R-:W0:Y:S02]  /*11e0*/  I2F.BF16.RZ R17, RZ ;  /* 0x000000ff00117306 */ /* 0x000e24000020e400 */
[----:B0-----:R-:W-:-:S05]  /*11f0*/  PRMT R21, R17, 0x5410, R4 ;  /* 0x0000541011157816 */ /* 0x001fca0000000004 */
[----:B------:R0:W-:Y:S01]  /*1200*/  ATOM.E.ADD.BF16x2.RN.STRONG.GPU P0, RZ, desc[UR6][R14.64+-0x2], R21 ;  /* 0xfffffe150eff79a2 */ /* 0x0001e2000c10e706 */
[----:B------:R-:W-:Y:S04]  /*1210*/  BSSY.RECONVERGENT B3, `(.L_x_50) ;  /* 0x000000e000037945 */ /* 0x000fe80003800200 */
[----:B0-----:R-:W-:Y:S05]  /*1220*/  @P0 BRA `(.L_x_51) ;  /* 0x0000000000300947 */ /* 0x001fea0003800000 */
[----:B------:R-:W0:Y:S02]  /*1230*/  QSPC.E.S P0, RZ, [R14+-0x2] ;  /* 0xfffffe000eff73aa */ /* 0x000e240000000500 */
[----:B0-----:R-:W-:Y:S05]  /*1240*/  @!P0 BRA `(.L_x_52) ;  /* 0x00000000001c8947 */ /* 0x001fea0003800000 */
[----:B------:R-:W-:Y:S02]  /*1250*/  MOV R16, R14 ;  /* 0x0000000e00107202 */ /* 0x000fe40000000f00 */
[----:B------:R-:W-:-:S07]  /*1260*/  PRMT R17, R17, 0x5410, R4 ;  /* 0x0000541011117816 */ /* 0x000fce0000000004 */
.L_x_53:
[----:B------:R-:W0:Y:S02]  /*1270*/  LDS R14, [R16+-0x2] ;  /* 0xfffffe00100e7984 */ /* 0x000e240000000800 */
[----:B0-----:R-:W-:-:S05]  /*1280*/  HADD2.BF16_V2 R15, R14, R17 ;  /* 0x000000110e0f7230 */ /* 0x001fca0000200000 */
[----:B------:R-:W0:Y:S02]  /*1290*/  ATOMS.CAST.SPIN P0, [R16+-0x2], R14, R15 ;  /* 0xfffffe0e1000758d */ /* 0x000e24000180000f */
[----:B0-----:R-:W-:Y:S05]  /*12a0*/  @!P0 BRA `(.L_x_53) ;  /* 0xfffffffc00f08947 */ /* 0x001fea000383ffff */
[----:B------:R-:W-:Y:S05]  /*12b0*/  BRA `(.L_x_51) ;  /* 0x00000000000c7947 */ /* 0x000fea0003800000 */
.L_x_52:
[----:B------:R-:W2:Y:S02]  /*12c0*/  LD.E R16, desc[UR6][R14.64+-0x2] ;  /* 0xfffffe060e107980 */ /* 0x000ea4000c101900 */
[----:B--2---:R-:W-:-:S05]  /*12d0*/  IMAD.IADD R17, R21, 0x1, R16 ;  /* 0x0000000115117824 */ /* 0x004fca00078e0210 */
[----:B------:R0:W-:Y:S02]  /*12e0*/  ST.E desc[UR6][R14.64+-0x2], R17 ;  /* 0xfffffe110e007985 */ /* 0x0001e4000c101906 */
.L_x_51:
[----:B------:R-:W-:Y:S05]  /*12f0*/  BSYNC.RECONVERGENT B3 ;  /* 0x0000000000037941 */ /* 0x000fea0003800200 */
.L_x_50:
[----:B0-----:R-:W-:Y:S01]  /*1300*/  IMAD.MOV.U32 R17, RZ, RZ, R7 ;  /* 0x000000ffff117224 */ /* 0x001fe200078e0007 */
[----:B------:R-:W-:Y:S06]  /*1310*/  BRA `(.L_x_25) ;  /* 0x0000000000907947 */ /* 0x000fec0003800000 */
.L_x_49:
[C---:B------:R-:W-:Y:S01]  /*1320*/  LOP3.LUT R16, R14.reuse, 0xfffffffd, RZ, 0xc0, !PT ;  /* 0xfffffffd0e107812 */ /* 0x040fe200078ec0ff */
[----:B------:R-:W-:Y:S01]  /*1330*/  IMAD.MOV.U32 R17, RZ, RZ, R15 ;  /* 0x000000ffff117224 */ /* 0x000fe200078e000f */
[----:B------:R-:W-:Y:S01]  /*1340*/  LOP3.LUT R20, R14, 0x2, RZ, 0xc0, !PT ;  /* 0x000000020e147812 */ /* 0x000fe200078ec0ff */
[----:B------:R-:W-:Y:S01]  /*1350*/  IMAD.MOV.U32 R22, RZ, RZ, 0x3254 ;  /* 0x00003254ff167424 */ /* 0x000fe200078e00ff */
[----:B------:R-:W-:Y:S02]  /*1360*/  BSSY.RECONVERGENT B3, `(.L_x_54) ;  /* 0x000000a000037945 */ /* 0x000fe40003800200 */
[----:B------:R0:W5:Y:S01]  /*1370*/  LD.E R21, desc[UR6][R16.64] ;  /* 0x0000000610157980 */ /* 0x000162000c101900 */
[----:B------:R-:W-:-:S04]  /*1380*/  ISETP.EQ.U32.AND P0, PT, R20, RZ, PT ;  /* 0x000000ff1400720c */ /* 0x000fc80003f02070 */
[----:B------:R-:W-:-:S09]  /*1390*/  SEL R22, R22, 0x7610, P0 ;  /* 0x0000761016167807 */ /* 0x000fd20000000000 */
.L_x_55:
[----:B-----5:R-:W-:-:S05]  /*13a0*/  HADD2.BF16_V2 R20, R21, R4.H0_H0 ;  /* 0x2000000415147230 */ /* 0x020fca0000200000 */
[----:B------:R-:W-:-:S05]  /*13b0*/  PRMT R23, R21, R22, R20 ;  /* 0x0000001615177216 */ /* 0x000fca0000000014 */
[----:B------:R-:W2:Y:S02]  /*13c0*/  ATOM.E.CAS.STRONG.GPU PT, R20, [R16], R21, R23 ;  /* 0x000000151014738b */ /* 0x000ea400001ee117 */
[----:B--2---:R-:W-:Y:S01]  /*13d0*/  ISETP.NE.U32.AND P0, PT, R20, R21, PT ;  /* 0x000000151400720c */ /* 0x004fe20003f05070 */
[----:B------:R-:W-:-:S12]  /*13e0*/  IMAD.MOV.U32 R21, RZ, RZ, R20 ;  /* 0x000000ffff157224 */ /* 0x000fd800078e0014 */
[----:B------:R-:W-:Y:S05]  /*13f0*/  @P0 BRA `(.L_x_55) ;  /* 0xfffffffc00e80947 */ /* 0x000fea000383ffff */
[----:B------:R-:W-:Y:S05]  /*1400*/  BSYNC.RECONVERGENT B3 ;  /* 0x0000000000037941 */ /* 0x000fea0003800200 */
.L_x_54:
[----:B0-----:R-:W-:Y:S01]  /*1410*/  IMAD.MOV.U32 R17, RZ, RZ, R7 ;  /* 0x000000ffff117224 */ /* 0x001fe200078e0007 */
[----:B------:R-:W-:Y:S06]  /*1420*/  BRA `(.L_x_25) ;  /* 0x00000000004c7947 */ /* 0x000fec0003800000 */
.L_x_48:
[----:B------:R-:W0:Y:S02]  /*1430*/  I2F.BF16.RZ R17, RZ ;  /* 0x000000ff00117306 */ /* 0x000e24000020e400 */
[----:B0-----:R-:W-:-:S05]  /*1440*/  PRMT R21, R4, 0x5410, R17 ;  /* 0x0000541004157816 */ /* 0x001fca0000000011 */
[----:B------:R0:W-:Y:S01]  /*1450*/  ATOM.E.ADD.BF16x2.RN.STRONG.GPU P0, RZ, desc[UR6][R14.64], R21 ;  /* 0x800000150eff79a2 */ /* 0x0001e2000c10e706 */
[----:B------:R-:W-:Y:S04]  /*1460*/  BSSY.RECONVERGENT B3, `(.L_x_56) ;  /* 0x000000e000037945 */ /* 0x000fe80003800200 */
[----:B0-----:R-:W-:Y:S05]  /*1470*/  @P0 BRA `(.L_x_57) ;  /* 0x0000000000300947 */ /* 0x001fea0003800000 */
[----:B------:R-:W0:Y:S02]  /*1480*/  QSPC.E.S P0, RZ, [R14] ;  /* 0x000000000eff73aa */ /* 0x000e240000000500 */
[----:B0-----:R-:W-:Y:S05]  /*1490*/  @!P0 BRA `(.L_x_58) ;  /* 0x00000000001c8947 */ /* 0x001fea0003800000 */
[----:B------:R-:W-:Y:S02]  /*14a0*/  MOV R16, R14 ;  /* 0x0000000e00107202 */ /* 0x000fe40000000f00 */
[----:B------:R-:W-:-:S07]  /*14b0*/  PRMT R17, R4, 0x5410, R17 ;  /* 0x0000541004117816 */ /* 0x000fce0000000011 */
.L_x_59:
[----:B------:R-:W0:Y:S02]  /*14c0*/  LDS R14, [R16] ;  /* 0x00000000100e7984 */ /* 0x000e240000000800 */
[----:B0-----:R-:W-:-:S05]  /*14d0*/  HFMA2.BF16_V2 R15, R14, 1, 1, R17 ;  /* 0x3f803f800e0f7831 */ /* 0x001fca0000200011 */
[----:B------:R-:W0:Y:S02]  /*14e0*/  ATOMS.CAST.SPIN P0, [R16], R14, R15 ;  /* 0x0000000e1000758d */ /* 0x000e24000180000f */
[----:B0-----:R-:W-:Y:S05]  /*14f0*/  @!P0 BRA `(.L_x_59) ;  /* 0xfffffffc00f08947 */ /* 0x001fea000383ffff */
[----:B------:R-:W-:Y:S05]  /*1500*/  BRA `(.L_x_57) ;  /* 0x00000000000c7947 */ /* 0x000fea0003800000 */
.L_x_58:
[----:B------:R-:W2:Y:S02]  /*1510*/  LD.E R16, desc[UR6][R14.64] ;  /* 0x000000060e107980 */ /* 0x000ea4000c101900 */
[----:B--2---:R-:W-:-:S05]  /*1520*/  IMAD.IADD R17, R21, 0x1, R16 ;  /* 0x0000000115117824 */ /* 0x004fca00078e0210 */
[----:B------:R0:W-:Y:S02]  /*1530*/  ST.E desc[UR6][R14.64], R17 ;  /* 0x000000110e007985 */ /* 0x0001e4000c101906 */
.L_x_57:
[----:B------:R-:W-:Y:S05]  /*1540*/  BSYNC.RECONVERGENT B3 ;  /* 0x0000000000037941 */ /* 0x000fea0003800200 */
.L_x_56:
[----:B0-----:R-:W-:-:S07]  /*1550*/  IMAD.MOV.U32 R17, RZ, RZ, R7 ;  /* 0x000000ffff117224 */ /* 0x001fce00078e0007 */
.L_x_25:
[----:B------:R-:W-:Y:S05]  /*1560*/  BSYNC.RECONVERGENT B0 ;  /* 0x0000000000007941 */ /* 0x000fea0003800200 */
.L_x_24:
[----:B------:R-:W-:Y:S05]  /*1570*/  @P1 BRA `(.L_x_23) ;  /* 0x0000000c00fc1947 */ /* 0x000fea0003800000 */
[C---:B------:R-:W-:Y:S02]  /*1580*/  IMAD.IADD R20, R17.reuse, 0x1, -R0 ;  /* 0x0000000111147824 */ /* 0x040fe400078e0a00 */
[----:B------:R-:W-:-:S07]  /*1590*/  VIADD R21, R17, 0x1 ;  /* 0x0000000111157836 */ /* 0x000fce0000000000 */
.L_x_104:
[----:B0-----:R-:W0:Y:S01]  /*15a0*/  LDC R23, c[0x0][0x408] ;  /* 0x00010200ff177b82 */ /* 0x001e220000000800 */
[----:B------:R-:W-:Y:S01]  /*15b0*/  VIADD R16, R21, 0xffffffff ;  /* 0xffffffff15107836 */ /* 0x000fe20000000000 */
[----:B------:R-:W-:Y:S01]  /*15c0*/  BSSY.RECONVERGENT B0, `(.L_x_60) ;  /* 0x0000042000007945 */ /* 0x000fe20003800200 */
[----:B------:R-:W-:-:S05]  /*15d0*/  VIADD R20, R20, 0x4 ;  /* 0x0000000414147836 */ /* 0x000fca0000000000 */
[----:B-1----:R-:W1:Y:S01]  /*15e0*/  LDC.64 R14, c[0x0][0x3c8] ;  /* 0x0000f200ff0e7b82 */ /* 0x002e620000000a00 */
[----:B------:R-:W-:Y:S01]  /*15f0*/  ISETP.NE.AND P2, PT, R20, RZ, PT ;  /* 0x000000ff1400720c */ /* 0x000fe20003f45270 */
[----:B0-----:R-:W-:-:S05]  /*1600*/  IMAD R16, R16, R23, R12 ;  /* 0x0000001710107224 */ /* 0x001fca00078e020c */
[----:B------:R-:W-:Y:S02]  /*1610*/  SHF.R.S64 R25, RZ, 0x1f, R16 ;  /* 0x0000001fff197819 */ /* 0x000fe40000001010 */
[----:B------:R-:W-:Y:S02]  /*1620*/  ISETP.LT.AND P0, PT, R16, UR4, PT ;  /* 0x0000000410007c0c */ /* 0x000fe4000bf01270 */
[----:B-1----:R-:W-:-:S04]  /*1630*/  IADD3 R24, P3, PT, R25, R14, RZ ;  /* 0x0000000e19187210 */ /* 0x002fc80007f7e0ff */
[----:B------:R-:W-:Y:S02]  /*1640*/  LOP3.LUT R17, R24, 0x3, RZ, 0xc0, !PT ;  /* 0x0000000318117812 */ /* 0x000fe400078ec0ff */
[----:B------:R-:W-:Y:S02]  /*1650*/  LEA.HI.X.SX32 R25, R16, R15, 0x1, P3 ;  /* 0x0000000f10197211 */ /* 0x000fe400018f0eff */
[----:B------:R-:W-:-:S04]  /*1660*/  ISETP.NE.U32.AND P4, PT, R17, RZ, PT ;  /* 0x000000ff1100720c */ /* 0x000fc80003f85070 */
[----:B------:R-:W-:-:S13]  /*1670*/  ISETP.NE.OR.EX P0, PT, RZ, RZ, !P0, P4 ;  /* 0x000000ffff00720c */ /* 0x000fda0004705740 */
[----:B------:R-:W-:Y:S05]  /*1680*/  @P0 BRA `(.L_x_61) ;  /* 0x00000000004c0947 */ /* 0x000fea0003800000 */
        /* <DEDUP_REMOVED lines=9> */
.L_x_65:
[----:B------:R-:W0:Y:S02]  /*1720*/  LDS R16, [R24] ;  /* 0x0000000018107984 */ /* 0x000e240000000800 */
[----:B0-----:R-:W-:-:S05]  /*1730*/  HFMA2.BF16_V2 R17, R16, 1, 1, R25 ;  /* 0x3f803f8010117831 */ /* 0x001fca0000200019 */
[----:B------:R-:W0:Y:S02]  /*1740*/  ATOMS.CAST.SPIN P0, [R24], R16, R17 ;  /* 0x000000101800758d */ /* 0x000e240001800011 */
[----:B0-----:R-:W-:Y:S05]  /*1750*/  @!P0 BRA `(.L_x_65) ;  /* 0xfffffffc00f08947 */ /* 0x001fea000383ffff */
[----:B------:R-:W-:Y:S05]  /*1760*/  BRA `(.L_x_63) ;  /* 0x00000000000c7947 */ /* 0x000fea0003800000 */
.L_x_64:
[----:B------:R-:W2:Y:S02]  /*1770*/  LD.E R16, desc[UR6][R24.64] ;  /* 0x0000000618107980 */ /* 0x000ea4000c101900 */
[----:B--2---:R-:W-:-:S05]  /*1780*/  IMAD.IADD R17, R27, 0x1, R16 ;  /* 0x000000011b117824 */ /* 0x004fca00078e0210 */
[----:B------:R0:W-:Y:S02]  /*1790*/  ST.E desc[UR6][R24.64], R17 ;  /* 0x0000001118007985 */ /* 0x0001e4000c101906 */
.L_x_63:
[----:B------:R-:W-:Y:S05]  /*17a0*/  BSYNC.RECONVERGENT B3 ;  /* 0x0000000000037941 */ /* 0x000fea0003800200 */
.L_x_62:
[----:B------:R-:W-:Y:S05]  /*17b0*/  BRA `(.L_x_66) ;  /* 0x0000000000887947 */ /* 0x000fea0003800000 */
.L_x_61:
[----:B------:R-:W-:-:S04]  /*17c0*/  ISETP.NE.U32.AND P0, PT, R17, RZ, PT ;  /* 0x000000ff1100720c */ /* 0x000fc80003f05070 */
[----:B------:R-:W-:-:S04]  /*17d0*/  ISETP.NE.AND.EX P0, PT, RZ, RZ, PT, P0 ;  /* 0x000000ffff00720c */ /* 0x000fc80003f05300 */
[----:B------:R-:W-:-:S13]  /*17e0*/  ISETP.LT.OR P0, PT, R16, 0x1, !P0 ;  /* 0x000000011000780c */ /* 0x000fda0004701670 */
        /* <DEDUP_REMOVED lines=9> */
.L_x_69:
[----:B------:R-:W0:Y:S02]  /*1880*/  LDS R16, [R24+-0x2] ;  /* 0xfffffe0018107984 */ /* 0x000e240000000800 */
[----:B0-----:R-:W-:-:S05]  /*1890*/  HADD2.BF16_V2 R17, R16, R25 ;  /* 0x0000001910117230 */ /* 0x001fca0000200000 */
[----:B------:R-:W0:Y:S02]  /*18a0*/  ATOMS.CAST.SPIN P0, [R24+-0x2], R16, R17 ;  /* 0xfffffe101800758d */ /* 0x000e240001800011 */
[----:B0-----:R-:W-:Y:S05]  /*18b0*/  @!P0 BRA `(.L_x_69) ;  /* 0xfffffffc00f08947 */ /* 0x001fea000383ffff */
[----:B------:R-:W-:Y:S05]  /*18c0*/  BRA `(.L_x_66) ;  /* 0x0000000000447947 */ /* 0x000fea0003800000 */
.L_x_68:
[----:B------:R-:W2:Y:S02]  /*18d0*/  LD.E R16, desc[UR6][R24.64+-0x2] ;  /* 0xfffffe0618107980 */ /* 0x000ea4000c101900 */
[----:B--2---:R-:W-:-:S05]  /*18e0*/  IMAD.IADD R17, R27, 0x1, R16 ;  /* 0x000000011b117824 */ /* 0x004fca00078e0210 */
[----:B------:R0:W-:Y:S01]  /*18f0*/  ST.E desc[UR6][R24.64+-0x2], R17 ;  /* 0xfffffe1118007985 */ /* 0x0001e2000c101906 */
[----:B------:R-:W-:Y:S05]  /*1900*/  BRA `(.L_x_66) ;  /* 0x0000000000347947 */ /* 0x000fea0003800000 */
.L_x_67:
[C---:B------:R-:W-:Y:S01]  /*1910*/  LOP3.LUT R16, R24.reuse, 0xfffffffd, RZ, 0xc0, !PT ;  /* 0xfffffffd18107812 */ /* 0x040fe200078ec0ff */
[----:B------:R-:W-:Y:S01]  /*1920*/  IMAD.MOV.U32 R17, RZ, RZ, R25 ;  /* 0x000000ffff117224 */ /* 0x000fe200078e0019 */
[----:B------:R-:W-:Y:S01]  /*1930*/  LOP3.LUT R22, R24, 0x2, RZ, 0xc0, !PT ;  /* 0x0000000218167812 */ /* 0x000fe200078ec0ff */
[----:B------:R-:W-:-:S03]  /*1940*/  IMAD.MOV.U32 R26, RZ, RZ, 0x3254 ;  /* 0x00003254ff1a7424 */ /* 0x000fc600078e00ff */
[----:B------:R0:W5:Y:S01]  /*1950*/  LD.E R27, desc[UR6][R16.64] ;  /* 0x00000006101b7980 */ /* 0x000162000c101900 */
[----:B------:R-:W-:-:S04]  /*1960*/  ISETP.EQ.U32.AND P0, PT, R22, RZ, PT ;  /* 0x000000ff1600720c */ /* 0x000fc80003f02070 */
[----:B------:R-:W-:-:S09]  /*1970*/  SEL R26, R26, 0x7610, P0 ;  /* 0x000076101a1a7807 */ /* 0x000fd20000000000 */
.L_x_70:
[----:B-----5:R-:W-:-:S05]  /*1980*/  HADD2.BF16_V2 R22, R27, R4.H0_H0 ;  /* 0x200000041b167230 */ /* 0x020fca0000200000 */
[----:B------:R-:W-:-:S05]  /*1990*/  PRMT R29, R27, R26, R22 ;  /* 0x0000001a1b1d7216 */ /* 0x000fca0000000016 */
[----:B------:R-:W2:Y:S02]  /*19a0*/  ATOM.E.CAS.STRONG.GPU PT, R22, [R16], R27, R29 ;  /* 0x0000001b1016738b */ /* 0x000ea400001ee11d */
[----:B--2---:R-:W-:Y:S01]  /*19b0*/  ISETP.NE.U32.AND P0, PT, R22, R27, PT ;  /* 0x0000001b1600720c */ /* 0x004fe20003f05070 */
[----:B------:R-:W-:-:S12]  /*19c0*/  IMAD.MOV.U32 R27, RZ, RZ, R22 ;  /* 0x000000ffff1b7224 */ /* 0x000fd800078e0016 */
[----:B------:R-:W-:Y:S05]  /*19d0*/  @P0 BRA `(.L_x_70) ;  /* 0xfffffffc00e80947 */ /* 0x000fea000383ffff */
.L_x_66:
[----:B------:R-:W-:Y:S05]  /*19e0*/  BSYNC.RECONVERGENT B0 ;  /* 0x0000000000007941 */ /* 0x000fea0003800200 */
.L_x_60:
[----:B0-----:R-:W-:Y:S01]  /*19f0*/  IMAD R16, R21, R23, R12 ;  /* 0x0000001715107224 */ /* 0x001fe200078e020c */
        /* <DEDUP_REMOVED lines=18> */
.L_x_77:
[----:B------:R-:W0:Y:S02]  /*1b20*/  LDS R16, [R24+-0x2] ;  /* 0xfffffe0018107984 */ /* 0x000e240000000800 */
[----:B0-----:R-:W-:-:S05]  /*1b30*/  HFMA2.BF16_V2 R17, R16, 1, 1, R25 ;  /* 0x3f803f8010117831 */ /* 0x001fca0000200019 */
[----:B------:R-:W0:Y:S02]  /*1b40*/  ATOMS.CAST.SPIN P0, [R24+-0x2], R16, R17 ;  /* 0xfffffe101800758d */ /* 0x000e240001800011 */
[----:B0-----:R-:W-:Y:S05]  /*1b50*/  @!P0 BRA `(.L_x_77) ;  /* 0xfffffffc00f08947 */ /* 0x001fea000383ffff */
[----:B------:R-:W-:Y:S05]  /*1b60*/  BRA `(.L_x_75) ;  /* 0x0000000000447947 */ /* 0x000fea0003800000 */
.L_x_76:
[----:B------:R-:W2:Y:S02]  /*1b70*/  LD.E R16, desc[UR6][R24.64+-0x2] ;  /* 0xfffffe0618107980 */ /* 0x000ea4000c101900 */
[----:B--2---:R-:W-:-:S05]  /*1b80*/  IMAD.IADD R17, R27, 0x1, R16 ;  /* 0x000000011b117824 */ /* 0x004fca00078e0210 */
[----:B------:R1:W-:Y:S01]  /*1b90*/  ST.E desc[UR6][R24.64+-0x2], R17 ;  /* 0xfffffe1118007985 */ /* 0x0003e2000c101906 */
[----:B------:R-:W-:Y:S05]  /*1ba0*/  BRA `(.L_x_75) ;  /* 0x0000000000347947 */ /* 0x000fea0003800000 */
.L_x_74:
[C---:B------:R-:W-:Y:S01]  /*1bb0*/  LOP3.LUT R16, R24.reuse, 0xfffffffd, RZ, 0xc0, !PT ;  /* 0xfffffffd18107812 */ /* 0x040fe200078ec0ff */
[----:B------:R-:W-:Y:S01]  /*1bc0*/  IMAD.MOV.U32 R17, RZ, RZ, R25 ;  /* 0x000000ffff117224 */ /* 0x000fe200078e0019 */
[----:B------:R-:W-:Y:S01]  /*1bd0*/  LOP3.LUT R22, R24, 0x2, RZ, 0xc0, !PT ;  /* 0x0000000218167812 */ /* 0x000fe200078ec0ff */
[----:B------:R-:W-:-:S03]  /*1be0*/  IMAD.MOV.U32 R26, RZ, RZ, 0x3254 ;  /* 0x00003254ff1a7424 */ /* 0x000fc600078e00ff */
[----:B------:R0:W5:Y:S01]  /*1bf0*/  LD.E R27, desc[UR6][R16.64] ;  /* 0x00000006101b7980 */ /* 0x000162000c101900 */
[----:B------:R-:W-:-:S04]  /*1c00*/  ISETP.EQ.U32.AND P0, PT, R22, RZ, PT ;  /* 0x000000ff1600720c */ /* 0x000fc80003f02070 */
[----:B------:R-:W-:-:S09]  /*1c10*/  SEL R26, R26, 0x7610, P0 ;  /* 0x000076101a1a7807 */ /* 0x000fd20000000000 */
.L_x_78:
[----:B-----5:R-:W-:-:S05]  /*1c20*/  HADD2.BF16_V2 R22, R27, R4.H0_H0 ;  /* 0x200000041b167230 */ /* 0x020fca0000200000 */
[----:B------:R-:W-:-:S05]  /*1c30*/  PRMT R29, R27, R26, R22 ;  /* 0x0000001a1b1d7216 */ /* 0x000fca0000000016 */
[----:B------:R-:W2:Y:S02]  /*1c40*/  ATOM.E.CAS.STRONG.GPU PT, R22, [R16], R27, R29 ;  /* 0x0000001b1016738b */ /* 0x000ea400001ee11d */
[----:B--2---:R-:W-:Y:S01]  /*1c50*/  ISETP.NE.U32.AND P0, PT, R22, R27, PT ;  /* 0x0000001b1600720c */ /* 0x004fe20003f05070 */
[----:B------:R-:W-:-:S12]  /*1c60*/  IMAD.MOV.U32 R27, RZ, RZ, R22 ;  /* 0x000000ffff1b7224 */ /* 0x000fd800078e0016 */
[----:B------:R-:W-:Y:S05]  /*1c70*/  @P0 BRA `(.L_x_78) ;  /* 0xfffffffc00e80947 */ /* 0x000fea000383ffff */
.L_x_75:
[----:B------:R-:W-:Y:S05]  /*1c80*/  BSYNC.RECONVERGENT B3 ;  /* 0x0000000000037941 */ /* 0x000fea0003800200 */
.L_x_73:
[----:B------:R-:W-:Y:S05]  /*1c90*/  BRA `(.L_x_79) ;  /* 0x0000000000407947 */ /* 0x000fea0003800000 */
.L_x_72:
        /* <DEDUP_REMOVED lines=8> */
.L_x_81:
[----:B------:R-:W0:Y:S02]  /*1d20*/  LDS R16, [R24] ;  /* 0x0000000018107984 */ /* 0x000e240000000800 */
[----:B0-----:R-:W-:-:S05]  /*1d30*/  HFMA2.BF16_V2 R17, R16, 1, 1, R25 ;  /* 0x3f803f8010117831 */ /* 0x001fca0000200019 */
[----:B------:R-:W0:Y:S02]  /*1d40*/  ATOMS.CAST.SPIN P0, [R24], R16, R17 ;  /* 0x000000101800758d */ /* 0x000e240001800011 */
[----:B0-----:R-:W-:Y:S05]  /*1d50*/  @!P0 BRA `(.L_x_81) ;  /* 0xfffffffc00f08947 */ /* 0x001fea000383ffff */
[----:B------:R-:W-:Y:S05]  /*1d60*/  BRA `(.L_x_79) ;  /* 0x00000000000c7947 */ /* 0x000fea0003800000 */
.L_x_80:
[----:B------:R-:W2:Y:S02]  /*1d70*/  LD.E R16, desc[UR6][R24.64] ;  /* 0x0000000618107980 */ /* 0x000ea4000c101900 */
[----:B--2---:R-:W-:-:S05]  /*1d80*/  IMAD.IADD R17, R27, 0x1, R16 ;  /* 0x000000011b117824 */ /* 0x004fca00078e0210 */
[----:B------:R0:W-:Y:S02]  /*1d90*/  ST.E desc[UR6][R24.64], R17 ;  /* 0x0000001118007985 */ /* 0x0001e4000c101906 */
.L_x_79:
[----:B------:R-:W-:Y:S05]  /*1da0*/  BSYNC.RECONVERGENT B0 ;  /* 0x0000000000007941 */ /* 0x000fea0003800200 */
.L_x_71:
[----:B0-----:R-:W-:Y:S01]  /*1db0*/  VIADD R16, R21, 0x1 ;  /* 0x0000000115107836 */ /* 0x001fe20000000000 */
[----:B------:R-:W-:Y:S03]  /*1dc0*/  BSSY.RECONVERGENT B0, `(.L_x_82) ;  /* 0x000003b000007945 */ /* 0x000fe60003800200 */
[----:B------:R-:W-:-:S05]  /*1dd0*/  IMAD R16, R16, R23, R12 ;  /* 0x0000001710107224 */ /* 0x000fca00078e020c */
[----:B-1----:R-:W-:Y:S02]  /*1de0*/  SHF.R.S64 R25, RZ, 0x1f, R16 ;  /* 0x0000001fff197819 */ /* 0x002fe40000001010 */
        /* <DEDUP_REMOVED lines=16> */
.L_x_88:
[----:B------:R-:W0:Y:S02]  /*1ef0*/  LDS R16, [R24+-0x2] ;  /* 0xfffffe0018107984 */ /* 0x000e240000000800 */
[----:B0-----:R-:W-:-:S05]  /*1f00*/  HFMA2.BF16_V2 R17, R16, 1, 1, R25 ;  /* 0x3f803f8010117831 */ /* 0x001fca0000200019 */
[----:B------:R-:W0:Y:S02]  /*1f10*/  ATOMS.CAST.SPIN P0, [R24+-0x2], R16, R17 ;  /* 0xfffffe101800758d */ /* 0x000e240001800011 */
[----:B0-----:R-:W-:Y:S05]  /*1f20*/  @!P0 BRA `(.L_x_88) ;  /* 0xfffffffc00f08947 */ /* 0x001fea000383ffff */
[----:B------:R-:W-:Y:S05]  /*1f30*/  BRA `(.L_x_86) ;  /* 0x0000000000447947 */ /* 0x000fea0003800000 */
.L_x_87:
[----:B------:R-:W2:Y:S02]  /*1f40*/  LD.E R16, desc[UR6][R24.64+-0x2] ;  /* 0xfffffe0618107980 */ /* 0x000ea4000c101900 */
[----:B--2---:R-:W-:-:S05]  /*1f50*/  IMAD.IADD R17, R27, 0x1, R16 ;  /* 0x000000011b117824 */ /* 0x004fca00078e0210 */
[----:B------:R0:W-:Y:S01]  /*1f60*/  ST.E desc[UR6][R24.64+-0x2], R17 ;  /* 0xfffffe1118007985 */ /* 0x0001e2000c101906 */
[----:B------:R-:W-:Y:S05]  /*1f70*/  BRA `(.L_x_86) ;  /* 0x0000000000347947 */ /* 0x000fea0003800000 */
.L_x_85:
[C---:B------:R-:W-:Y:S01]  /*1f80*/  LOP3.LUT R16, R24.reuse, 0xfffffffd, RZ, 0xc0, !PT ;  /* 0xfffffffd18107812 */ /* 0x040fe200078ec0ff */
[----:B------:R-:W-:Y:S01]  /*1f90*/  IMAD.MOV.U32 R17, RZ, RZ, R25 ;  /* 0x000000ffff117224 */ /* 0x000fe200078e0019 */
[----:B------:R-:W-:Y:S01]  /*1fa0*/  LOP3.LUT R22, R24, 0x2, RZ, 0xc0, !PT ;  /* 0x0000000218167812 */ /* 0x000fe200078ec0ff */
[----:B------:R-:W-:-:S03]  /*1fb0*/  IMAD.MOV.U32 R26, RZ, RZ, 0x3254 ;  /* 0x00003254ff1a7424 */ /* 0x000fc600078e00ff */
[----:B------:R0:W5:Y:S01]  /*1fc0*/  LD.E R27, desc[UR6][R16.64] ;  /* 0x00000006101b7980 */ /* 0x000162000c101900 */
[----:B------:R-:W-:-:S04]  /*1fd0*/  ISETP.EQ.U32.AND P0, PT, R22, RZ, PT ;  /* 0x000000ff1600720c */ /* 0x000fc80003f02070 */
[----:B------:R-:W-:-:S09]  /*1fe0*/  SEL R26, R26, 0x7610, P0 ;  /* 0x000076101a1a7807 */ /* 0x000fd20000000000 */
.L_x_89:
[----:B-----5:R-:W-:-:S05]  /*1ff0*/  HADD2.BF16_V2 R22, R27, R4.H0_H0 ;  /* 0x200000041b167230 */ /* 0x020fca0000200000 */
[----:B------:R-:W-:-:S05]  /*2000*/  PRMT R29, R27, R26, R22 ;  /* 0x0000001a1b1d7216 */ /* 0x000fca0000000016 */
[----:B------:R-:W2:Y:S02]  /*2010*/  ATOM.E.CAS.STRONG.GPU PT, R22, [R16], R27, R29 ;  /* 0x0000001b1016738b */ /* 0x000ea400001ee11d */
[----:B--2---:R-:W-:Y:S01]  /*2020*/  ISETP.NE.U32.AND P0, PT, R22, R27, PT ;  /* 0x0000001b1600720c */ /* 0x004fe20003f05070 */
[----:B------:R-:W-:-:S12]  /*2030*/  IMAD.MOV.U32 R27, RZ, RZ, R22 ;  /* 0x000000ffff1b7224 */ /* 0x000fd800078e0016 */
[----:B------:R-:W-:Y:S05]  /*2040*/  @P0 BRA `(.L_x_89) ;  /* 0xfffffffc00e80947 */ /* 0x000fea000383ffff */
.L_x_86:
[----:B------:R-:W-:Y:S05]  /*2050*/  BSYNC.RECONVERGENT B3 ;  /* 0x0000000000037941 */ /* 0x000fea0003800200 */
.L_x_84:
[----:B------:R-:W-:Y:S05]  /*2060*/  BRA `(.L_x_90) ;  /* 0x0000000000407947 */ /* 0x000fea0003800000 */
.L_x_83:
        /* <DEDUP_REMOVED lines=8> */
.L_x_92:
[----:B------:R-:W0:Y:S02]  /*20f0*/  LDS R16, [R24] ;  /* 0x0000000018107984 */ /* 0x000e240000000800 */
[----:B0-----:R-:W-:-:S05]  /*2100*/  HFMA2.BF16_V2 R17, R16, 1, 1, R25 ;  /* 0x3f803f8010117831 */ /* 0x001fca0000200019 */
[----:B------:R-:W0:Y:S02]  /*2110*/  ATOMS.CAST.SPIN P0, [R24], R16, R17 ;  /* 0x000000101800758d */ /* 0x000e240001800011 */
[----:B0-----:R-:W-:Y:S05]  /*2120*/  @!P0 BRA `(.L_x_92) ;  /* 0xfffffffc00f08947 */ /* 0x001fea000383ffff */
[----:B------:R-:W-:Y:S05]  /*2130*/  BRA `(.L_x_90) ;  /* 0x00000000000c7947 */ /* 0x000fea0003800000 */
.L_x_91:
[----:B------:R-:W2:Y:S02]  /*2140*/  LD.E R16, desc[UR6][R24.64] ;  /* 0x0000000618107980 */ /* 0x000ea4000c101900 */
[----:B--2---:R-:W-:-:S05]  /*2150*/  IMAD.IADD R17, R27, 0x1, R16 ;  /* 0x000000011b117824 */ /* 0x004fca00078e0210 */
[----:B------:R0:W-:Y:S02]  /*2160*/  ST.E desc[UR6][R24.64], R17 ;  /* 0x0000001118007985 */ /* 0x0001e4000c101906 */
.L_x_90:
[----:B------:R-:W-:Y:S05]  /*2170*/  BSYNC.RECONVERGENT B0 ;  /* 0x0000000000007941 */ /* 0x000fea0003800200 */
.L_x_82:
[----:B0-----:R-:W-:Y:S01]  /*2180*/  VIADD R16, R21, 0x2 ;  /* 0x0000000215107836 */ /* 0x001fe20000000000 */
[----:B------:R-:W-:Y:S03]  /*2190*/  BSSY.RECONVERGENT B0, `(.L_x_93) ;  /* 0x000003b000007945 */ /* 0x000fe60003800200 */
[----:B------:R-:W-:-:S05]  /*21a0*/  IMAD R16, R16, R23, R12 ;  /* 0x0000001710107224 */ /* 0x000fca00078e020c */
        /* <DEDUP_REMOVED lines=17> */
.L_x_99:
[----:B------:R-:W0:Y:S02]  /*22c0*/  LDS R14, [R16+-0x2] ;  /* 0xfffffe00100e7984 */ /* 0x000e240000000800 */
[----:B0-----:R-:W-:-:S05]  /*22d0*/  HFMA2.BF16_V2 R15, R14, 1, 1, R17 ;  /* 0x3f803f800e0f7831 */ /* 0x001fca0000200011 */
[----:B------:R-:W0:Y:S02]  /*22e0*/  ATOMS.CAST.SPIN P0, [R16+-0x2], R14, R15 ;  /* 0xfffffe0e1000758d */ /* 0x000e24000180000f */
[----:B0-----:R-:W-:Y:S05]  /*22f0*/  @!P0 BRA `(.L_x_99) ;  /* 0xfffffffc00f08947 */ /* 0x001fea000383ffff */
[----:B------:R-:W-:Y:S05]  /*2300*/  BRA `(.L_x_97) ;  /* 0x0000000000447947 */ /* 0x000fea0003800000 */
.L_x_98:
[----:B------:R-:W2:Y:S02]  /*2310*/  LD.E R16, desc[UR6][R14.64+-0x2] ;  /* 0xfffffe060e107980 */ /* 0x000ea4000c101900 */
[----:B--2---:R-:W-:-:S05]  /*2320*/  IMAD.IADD R17, R23, 0x1, R16 ;  /* 0x0000000117117824 */ /* 0x004fca00078e0210 */
[----:B------:R0:W-:Y:S01]  /*2330*/  ST.E desc[UR6][R14.64+-0x2], R17 ;  /* 0xfffffe110e007985 */ /* 0x0001e2000c101906 */
[----:B------:R-:W-:Y:S05]  /*2340*/  BRA `(.L_x_97) ;  /* 0x0000000000347947 */ /* 0x000fea0003800000 */
.L_x_96:
[C---:B------:R-:W-:Y:S01]  /*2350*/  LOP3.LUT R16, R14.reuse, 0xfffffffd, RZ, 0xc0, !PT ;  /* 0xfffffffd0e107812 */ /* 0x040fe200078ec0ff */
[----:B------:R-:W-:Y:S01]  /*2360*/  IMAD.MOV.U32 R17, RZ, RZ, R15 ;  /* 0x000000ffff117224 */ /* 0x000fe200078e000f */
[----:B------:R-:W-:Y:S01]  /*2370*/  LOP3.LUT R22, R14, 0x2, RZ, 0xc0, !PT ;  /* 0x000000020e167812 */ /* 0x000fe200078ec0ff */
[----:B------:R-:W-:-:S03]  /*2380*/  IMAD.MOV.U32 R24, RZ, RZ, 0x3254 ;  /* 0x00003254ff187424 */ /* 0x000fc600078e00ff */
[----:B------:R0:W5:Y:S01]  /*2390*/  LD.E R23, desc[UR6][R16.64] ;  /* 0x0000000610177980 */ /* 0x000162000c101900 */
[----:B------:R-:W-:-:S04]  /*23a0*/  ISETP.EQ.U32.AND P0, PT, R22, RZ, PT ;  /* 0x000000ff1600720c */ /* 0x000fc80003f02070 */
[----:B------:R-:W-:-:S09]  /*23b0*/  SEL R24, R24, 0x7610, P0 ;  /* 0x0000761018187807 */ /* 0x000fd20000000000 */
.L_x_100:
[----:B-----5:R-:W-:-:S05]  /*23c0*/  HADD2.BF16_V2 R22, R23, R4.H0_H0 ;  /* 0x2000000417167230 */ /* 0x020fca0000200000 */
[----:B------:R-:W-:-:S05]  /*23d0*/  PRMT R25, R23, R24, R22 ;  /* 0x0000001817197216 */ /* 0x000fca0000000016 */
[----:B------:R-:W2:Y:S02]  /*23e0*/  ATOM.E.CAS.STRONG.GPU PT, R22, [R16], R23, R25 ;  /* 0x000000171016738b */ /* 0x000ea400001ee119 */
[----:B--2---:R-:W-:Y:S01]  /*23f0*/  ISETP.NE.U32.AND P0, PT, R22, R23, PT ;  /* 0x000000171600720c */ /* 0x004fe20003f05070 */
[----:B------:R-:W-:-:S12]  /*2400*/  IMAD.MOV.U32 R23, RZ, RZ, R22 ;  /* 0x000000ffff177224 */ /* 0x000fd800078e0016 */
[----:B------:R-:W-:Y:S05]  /*2410*/  @P0 BRA `(.L_x_100) ;  /* 0xfffffffc00e80947 */ /* 0x000fea000383ffff */
.L_x_97:
[----:B------:R-:W-:Y:S05]  /*2420*/  BSYNC.RECONVERGENT B3 ;  /* 0x0000000000037941 */ /* 0x000fea0003800200 */
.L_x_95:
[----:B------:R-:W-:Y:S05]  /*2430*/  BRA `(.L_x_101) ;  /* 0x0000000000407947 */ /* 0x000fea0003800000 */
.L_x_94:
        /* <DEDUP_REMOVED lines=8> */
.L_x_103:
[----:B------:R-:W0:Y:S02]  /*24c0*/  LDS R14, [R16] ;  /* 0x00000000100e7984 */ /* 0x000e240000000800 */
[----:B0-----:R-:W-:-:S05]  /*24d0*/  HFMA2.BF16_V2 R15, R14, 1, 1, R17 ;  /* 0x3f803f800e0f7831 */ /* 0x001fca0000200011 */
[----:B------:R-:W0:Y:S02]  /*24e0*/  ATOMS.CAST.SPIN P0, [R16], R14, R15 ;  /* 0x0000000e1000758d */ /* 0x000e24000180000f */
[----:B0-----:R-:W-:Y:S05]  /*24f0*/  @!P0 BRA `(.L_x_103) ;  /* 0xfffffffc00f08947 */ /* 0x001fea000383ffff */
[----:B------:R-:W-:Y:S05]  /*2500*/  BRA `(.L_x_101) ;  /* 0x00000000000c7947 */ /* 0x000fea0003800000 */
.L_x_102:
[----:B------:R-:W2:Y:S02]  /*2510*/  LD.E R16, desc[UR6][R14.64] ;  /* 0x000000060e107980 */ /* 0x000ea4000c101900 */
[----:B--2---:R-:W-:-:S05]  /*2520*/  IMAD.IADD R17, R23, 0x1, R16 ;  /* 0x0000000117117824 */ /* 0x004fca00078e0210 */
[----:B------:R1:W-:Y:S02]  /*2530*/  ST.E desc[UR6][R14.64], R17 ;  /* 0x000000110e007985 */ /* 0x0003e4000c101906 */
.L_x_101:
[----:B------:R-:W-:Y:S05]  /*2540*/  BSYNC.RECONVERGENT B0 ;  /* 0x0000000000007941 */ /* 0x000fea0003800200 */
.L_x_93:
[----:B------:R-:W-:Y:S01]  /*2550*/  VIADD R21, R21, 0x4 ;  /* 0x0000000415157836 */ /* 0x000fe20000000000 */
[----:B------:R-:W-:Y:S06]  /*2560*/  @P2 BRA `(.L_x_104) ;  /* 0xfffffff0000c2947 */ /* 0x000fec000383ffff */
.L_x_23:
[----:B------:R-:W-:Y:S05]  /*2570*/  BSYNC.RECONVERGENT B1 ;  /* 0x0000000000017941 */ /* 0x000fea0003800200 */
.L_x_22:
[----:B------:R-:W-:-:S05]  /*2580*/  VIADD R10, R10, 0x1 ;  /* 0x000000010a0a7836 */ /* 0x000fca0000000000 */
[----:B------:R-:W-:-:S13]  /*2590*/  ISETP.NE.AND P0, PT, R10, R13, PT ;  /* 0x0000000d0a00720c */ /* 0x000fda0003f05270 */
[----:B------:R-:W-:Y:S05]  /*25a0*/  @P0 BRA `(.L_x_105) ;  /* 0xffffffe000c40947 */ /* 0x000fea000383ffff */
.L_x_21:
[----:B------:R-:W-:Y:S05]  /*25b0*/  BSYNC.RECONVERGENT B2 ;  /* 0x0000000000027941 */ /* 0x000fea0003800200 */
.L_x_20:
[----:B------:R-:W-:-:S05]  /*25c0*/  VIADD R2, R2, 0x1 ;  /* 0x0000000102027836 */ /* 0x000fca0000000000 */
[----:B------:R-:W-:-:S13]  /*25d0*/  ISETP.NE.AND P0, PT, R2, R3, PT ;  /* 0x000000030200720c */ /* 0x000fda0003f05270 */
[----:B------:R-:W-:Y:S05]  /*25e0*/  @P0 BRA `(.L_x_106) ;  /* 0xffffffe0009c0947 */ /* 0x000fea000383ffff */
[----:B------:R-:W-:Y:S05]  /*25f0*/  EXIT ;  /* 0x000000000000794d */ /* 0x000fea0003800000 */
        .weak           $__internal_1_$__cuda_sm20_div_s64
        .type           $__internal_1_$__cuda_sm20_div_s64,@function
        .size           $__internal_1_$__cuda_sm20_div_s64,(.L_x_992 - $__internal_1_$__cuda_sm20_div_s64)
$__internal_1_$__cuda_sm20_div_s64:
[----:B------:R-:W0:Y:S02]  /*2600*/  LDC.64 R2, c[0x0][0x390] ;  /* 0x0000e400ff027b82 */ /* 0x000e240000000a00 */
[----:B0-----:R-:W-:Y:S02]  /*2610*/  IADD3 R7, P0, PT, RZ, -R2, RZ ;  /* 0x80000002ff077210 */ /* 0x001fe40007f1e0ff */
[----:B------:R-:W-:-:S03]  /*2620*/  ISETP.GE.AND P1, PT, R3, RZ, PT ;  /* 0x000000ff0300720c */ /* 0x000fc60003f26270 */
[----:B------:R-:W-:Y:S01]  /*2630*/  IMAD.X R8, RZ, RZ, ~R3, P0 ;  /* 0x000000ffff087224 */ /* 0x000fe200000e0e03 */
[----:B------:R-:W-:-:S04]  /*2640*/  SEL R6, R7, R2, !P1 ;  /* 0x0000000207067207 */ /* 0x000fc80004800000 */
[----:B------:R-:W-:-:S04]  /*2650*/  SEL R7, R8, R3, !P1 ;  /* 0x0000000308077207 */ /* 0x000fc80004800000 */
[----:B------:R-:W0:Y:S08]  /*2660*/  I2F.U64.RP R12, R6 ;  /* 0x00000006000c7312 */ /* 0x000e300000309000 */
[----:B0-----:R-:W0:Y:S02]  /*2670*/  MUFU.RCP R12, R12 ;  /* 0x0000000c000c7308 */ /* 0x001e240000001000 */
[----:B0-----:R-:W-:-:S06]  /*2680*/  VIADD R8, R12, 0x1ffffffe ;  /* 0x1ffffffe0c087836 */ /* 0x001fcc0000000000 */
[----:B------:R-:W0:Y:S02]  /*2690*/  F2I.U64.TRUNC R8, R8 ;  /* 0x0000000800087311 */ /* 0x000e24000020d800 */
[----:B0-----:R-:W-:-:S04]  /*26a0*/  IMAD.WIDE.U32 R10, R8, R6, RZ ;  /* 0x00000006080a7225 */ /* 0x001fc800078e00ff */
[----:B------:R-:W-:Y:S01]  /*26b0*/  IMAD R11, R8, R7, R11 ;  /* 0x00000007080b7224 */ /* 0x000fe200078e020b */
[----:B------:R-:W-:-:S03]  /*26c0*/  IADD3 R13, P0, PT, RZ, -R10, RZ ;  /* 0x8000000aff0d7210 */ /* 0x000fc60007f1e0ff */
[----:B------:R-:W-:Y:S02]  /*26d0*/  IMAD R11, R9, R6, R11 ;  /* 0x00000006090b7224 */ /* 0x000fe400078e020b */
[----:B------:R-:W-:-:S04]  /*26e0*/  IMAD.HI.U32 R10, R8, R13, RZ ;  /* 0x0000000d080a7227 */ /* 0x000fc800078e00ff */
[----:B------:R-:W-:Y:S02]  /*26f0*/  IMAD.X R15, RZ, RZ, ~R11, P0 ;  /* 0x000000ffff0f7224 */ /* 0x000fe400000e0e0b */
[----:B------:R-:W-:Y:S02]  /*2700*/  IMAD.MOV.U32 R11, RZ, RZ, R8 ;  /* 0x000000ffff0b7224 */ /* 0x000fe400078e0008 */
[-C--:B------:R-:W-:Y:S02]  /*2710*/  IMAD R17, R9, R15.reuse, RZ ;  /* 0x0000000f09117224 */ /* 0x080fe400078e02ff */
[----:B------:R-:W-:-:S04]  /*2720*/  IMAD.WIDE.U32 R10, P0, R8, R15, R10 ;  /* 0x0000000f080a7225 */ /* 0x000fc8000780000a */
[----:B------:R-:W-:-:S04]  /*2730*/  IMAD.HI.U32 R15, R9, R15, RZ ;  /* 0x0000000f090f7227 */ /* 0x000fc800078e00ff */
[----:B------:R-:W-:-:S05]  /*2740*/  IMAD.HI.U32 R10, P2, R9, R13, R10 ;  /* 0x0000000d090a7227 */ /* 0x000fca000784000a */
[----:B------:R-:W-:Y:S01]  /*2750*/  IADD3 R11, P3, PT, R17, R10, RZ ;  /* 0x0000000a110b7210 */ /* 0x000fe20007f7e0ff */
[----:B------:R-:W-:-:S04]  /*2760*/  IMAD.X R10, R15, 0x1, R9, P0 ;  /* 0x000000010f0a7824 */ /* 0x000fc800000e0609 */
[----:B------:R-:W-:Y:S01]  /*2770*/  IMAD.WIDE.U32 R8, R11, R6, RZ ;  /* 0x000000060b087225 */ /* 0x000fe200078e00ff */
[----:B------:R-:W-:-:S03]  /*2780*/  IADD3.X R13, PT, PT, RZ, RZ, R10, P3, P2 ;  /* 0x000000ffff0d7210 */ /* 0x000fc60001fe440a */
[----:B------:R-:W-:Y:S01]  /*2790*/  IMAD R9, R11, R7, R9 ;  /* 0x000000070b097224 */ /* 0x000fe200078e0209 */
[----:B------:R-:W-:-:S03]  /*27a0*/  IADD3 R15, P0, PT, RZ, -R8, RZ ;  /* 0x80000008ff0f7210 */ /* 0x000fc60007f1e0ff */
[----:B------:R-:W-:Y:S02]  /*27b0*/  IMAD R9, R13, R6, R9 ;  /* 0x000000060d097224 */ /* 0x000fe400078e0209 */
[----:B------:R-:W-:-:S04]  /*27c0*/  IMAD.HI.U32 R10, R11, R15, RZ ;  /* 0x0000000f0b0a7227 */ /* 0x000fc800078e00ff */
[----:B------:R-:W-:Y:S02]  /*27d0*/  IMAD.X R8, RZ, RZ, ~R9, P0 ;  /* 0x000000ffff087224 */ /* 0x000fe400000e0e09 */
[----:B------:R-:W-:Y:S02]  /*27e0*/  IMAD.MOV.U32 R9, RZ, RZ, RZ ;  /* 0x000000ffff097224 */ /* 0x000fe400078e00ff */
[----:B------:R-:W-:-:S04]  /*27f0*/  IMAD.WIDE.U32 R10, P0, R11, R8, R10 ;  /* 0x000000080b0a7225 */ /* 0x000fc8000780000a */
[C---:B------:R-:W-:Y:S02]  /*2800*/  IMAD R12, R13.reuse, R8, RZ ;  /* 0x000000080d0c7224 */ /* 0x040fe400078e02ff */
[----:B------:R-:W-:-:S04]  /*2810*/  IMAD.HI.U32 R11, P2, R13, R15, R10 ;  /* 0x0000000f0d0b7227 */ /* 0x000fc8000784000a */
[----:B------:R-:W-:Y:S01]  /*2820*/  IMAD.HI.U32 R10, R13, R8, RZ ;  /* 0x000000080d0a7227 */ /* 0x000fe200078e00ff */
[----:B------:R-:W-:-:S03]  /*2830*/  IADD3 R11, P3, PT, R12, R11, RZ ;  /* 0x0000000b0c0b7210 */ /* 0x000fc60007f7e0ff */
[----:B------:R-:W-:Y:S02]  /*2840*/  IMAD.X R13, R10, 0x1, R13, P0 ;  /* 0x000000010a0d7824 */ /* 0x000fe400000e060d */
[----:B------:R-:W-:-:S03]  /*2850*/  IMAD.HI.U32 R8, R11, UR4, RZ ;  /* 0x000000040b087c27 */ /* 0x000fc6000f8e00ff */
[----:B------:R-:W-:Y:S01]  /*2860*/  IADD3.X R13, PT, PT, RZ, RZ, R13, P3, P2 ;  /* 0x000000ffff0d7210 */ /* 0x000fe20001fe440d */
[----:B------:R-:W-:-:S04]  /*2870*/  IMAD.WIDE.U32 R8, RZ, R11, R8 ;  /* 0x0000000bff087225 */ /* 0x000fc800078e0008 */
[----:B------:R-:W-:-:S04]  /*2880*/  IMAD.HI.U32 R8, P0, R13, UR4, R8 ;  /* 0x000000040d087c27 */ /* 0x000fc8000f800008 */
[----:B------:R-:W-:Y:S01]  /*2890*/  IMAD.X R10, RZ, RZ, RZ, P0 ;  /* 0x000000ffff0a7224 */ /* 0x000fe200000e06ff */
[----:B------:R-:W-:-:S05]  /*28a0*/  IADD3 R11, P2, PT, RZ, R8, RZ ;  /* 0x00000008ff0b7210 */ /* 0x000fca0007f5e0ff */
[----:B------:R-:W-:-:S04]  /*28b0*/  IMAD.WIDE.U32 R8, R11, R6, RZ ;  /* 0x000000060b087225 */ /* 0x000fc800078e00ff */
[----:B------:R-:W-:Y:S01]  /*28c0*/  IMAD.X R13, RZ, RZ, R10, P2 ;  /* 0x000000ffff0d7224 */ /* 0x000fe200010e060a */
[----:B------:R-:W-:Y:S01]  /*28d0*/  IADD3 R15, P2, PT, -R8, UR4, RZ ;  /* 0x00000004080f7c10 */ /* 0x000fe2000ff5e1ff */
[C---:B------:R-:W-:Y:S02]  /*28e0*/  IMAD R9, R11.reuse, R7, R9 ;  /* 0x000000070b097224 */ /* 0x040fe400078e0209 */
[----:B------:R-:W-:Y:S01]  /*28f0*/  VIADD R8, R11, 0x1 ;  /* 0x000000010b087836 */ /* 0x000fe20000000000 */
[-C--:B------:R-:W-:Y:S01]  /*2900*/  ISETP.GE.U32.AND P0, PT, R15, R6.reuse, PT ;  /* 0x000000060f00720c */ /* 0x080fe20003f06070 */
[----:B------:R-:W-:-:S04]  /*2910*/  IMAD R9, R13, R6, R9 ;  /* 0x000000060d097224 */ /* 0x000fc800078e0209 */
        /* <DEDUP_REMOVED lines=11> */
[----:B------:R-:W-:-:S03]  /*29d0*/  ISETP.NE.U32.AND P0, PT, R2, RZ, PT ;  /* 0x000000ff0200720c */ /* 0x000fc60003f05070 */
[----:B------:R-:W-:Y:S01]  /*29e0*/  IMAD.MOV R2, RZ, RZ, -R9 ;  /* 0x000000ffff027224 */ /* 0x000fe200078e0a09 */
[----:B------:R-:W-:Y:S01]  /*29f0*/  ISETP.NE.AND.EX P0, PT, R3, RZ, PT, P0 ;  /* 0x000000ff0300720c */ /* 0x000fe20003f05300 */
[----:B------:R-:W-:-:S03]  /*2a00*/  IMAD.MOV.U32 R3, RZ, RZ, 0x0 ;  /* 0x00000000ff037424 */ /* 0x000fc600078e00ff */
[----:B------:R-:W-:Y:S01]  /*2a10*/  SEL R9, R2, R9, !P1 ;  /* 0x0000000902097207 */ /* 0x000fe20004800000 */
[----:B------:R-:W-:-:S03]  /*2a20*/  IMAD.MOV.U32 R2, RZ, RZ, R0 ;  /* 0x000000ffff027224 */ /* 0x000fc600078e0000 */
[----:B------:R-:W-:Y:S01]  /*2a30*/  SEL R9, R9, 0xffffffff, P0 ;  /* 0xffffffff09097807 */ /* 0x000fe20000000000 */
[----:B------:R-:W-:Y:S06]  /*2a40*/  RET.REL.NODEC R2 `(_ZN2at6native49_GLOBAL__N__09e94e3a_16_AveragePool3d_cu_a8eae74c40avg_pool3d_cuda_update_grad_input_atomicIN3c108BFloat16EfEEvNS_27GenericPackedTensorAccessorIKT_Lm4ENS_16DefaultPtrTraitsElEENS5_IS6_Lm4ES8_lEEiiiiiiiiibiii) ;  /* 0xffffffd4026c7950 */ /* 0x000fec0003c3ffff */
.L_x_107:
        /* <DEDUP_REMOVED lines=11> */
.L_x_992:


//--------------------- .text._ZN2at6native49_GLOBAL__N__09e94e3a_16_AveragePool3d_cu_a8eae74c33avg_pool3d_cuda_update_grad_inputIN3c104HalfEfEEvNS_27GenericPackedTensorAccessorIKT_Lm4ENS_16DefaultPtrTraitsElEENS5_IS6_Lm4ES8_lEEiiiiiiiiibii --------------------------
	.section	.text._ZN2at6native49_GLOBAL__N__09e94e3a_16_AveragePool3d_cu_a8eae74c33avg_pool3d_cuda_update_grad_inputIN3c104HalfEfEEvNS_27GenericPackedTensorAccessorIKT_Lm4ENS_16DefaultPtrTraitsElEENS5_IS6_Lm4ES8_lEEiiiiiiiiibii,"ax",@progbits
	.align	128
.text._ZN2at6native49_GLOBAL__N__09e94e3a_16_AveragePool3d_cu_a8eae74c33avg_pool3d_cuda_update_grad_inputIN3c104HalfEfEEvNS_27GenericPackedTensorAccessorIKT_Lm4ENS_16DefaultPtrTraitsElEENS5_IS6_Lm4ES8_lEEiiiiiiiiibii:
        .type           _ZN2at6native49_GLOBAL__N__09e94e3a_16_AveragePool3d_cu_a8eae74c33avg_pool3d_cuda_update_grad_inputIN3c104HalfEfEEvNS_27GenericPackedTensorAccessorIKT_Lm4ENS_16DefaultPtrTraitsElEENS5_IS6_Lm4ES8_lEEiiiiiiiiibii,@function
        .size           _ZN2at6native49_GLOBAL__N__09e94e3a_16_AveragePool3d_cu_a8eae74c33avg_pool3d_cuda_update_grad_inputIN3c104HalfEfEEvNS_27GenericPackedTensorAccessorIKT_Lm4ENS_16DefaultPtrTraitsElEENS5_IS6_Lm4ES8_lEEiiiiiiiiibii,(.L_x_994 - _ZN2at6native49_GLOBAL__N__09e94e3a_16_AveragePool3d_cu_a8eae74c33avg_pool3d_cuda_update_grad_inputIN3c104HalfEfEEvNS_27GenericPackedTensorAccessorIKT_Lm4ENS_16DefaultPtrTraitsElEENS5_IS6_Lm4ES8_lEEiiiiiiiiibii)
        .other          _ZN2at6native49_GLOBAL__N__09e94e3a_16_AveragePool3d_cu_a8eae74c33avg_pool3d_cuda_update_grad_inputIN3c104HalfEfEEvNS_27GenericPackedTensorAccessorIKT_Lm4ENS_16DefaultPtrTraitsElEENS5_IS6_Lm4ES8_lEEiiiiiiiiibii,@"STO_CUDA_ENTRY STV_DEFAULT"
_ZN2at6native49_GLOBAL__N__09e94e3a_16_AveragePool3d_cu_a8eae74c33avg_pool3d_cuda_update_grad_inputIN3c104HalfEfEEvNS_27GenericPackedTensorAccessorIKT_Lm4ENS_16DefaultPtrTraitsElEENS5_IS6_Lm4ES8_lEEiiiiiiiiibii:
        /* <DEDUP_REMOVED lines=37> */
.L_x_108:
[----:B------:R-:W-:-:S07]  /*0250*/  MOV R0, 0x270 ;  /* 0x0000027000007802 */ /* 0x000fce0000000f00 */
[----:B------:R-:W-:Y:S05]  /*0260*/  CALL.REL.NOINC `($__internal_2_$__cuda_sm20_div_s64) ;  /* 0x0000000c00c47944 */ /* 0x000fea0003c00000 */
[----:B------:R-:W0:Y:S01]  /*0270*/  LDC R0, c[0x0][0x390] ;  /* 0x0000e400ff007b82 */ /* 0x000e220000000800 */
[----:B------:R-:W-:-:S04]  /*0280*/  IMAD.MOV R11, RZ, RZ, -R10 ;  /* 0x000000ffff0b7224 */ /* 0x000fc800078e0a0a */
[----:B0-----:R-:W-:-:S07]  /*0290*/  IMAD R11, R11, R0, UR4 ;  /* 0x000000040b0b7e24 */ /* 0x001fce000f8e0200 */
.L_x_109:
        /* <DEDUP_REMOVED lines=50> */
.L_x_110:
        /* <DEDUP_REMOVED lines=33> */
[----:B-----5:R-:W-:Y:S01]  /*07d0*/  HADD2.F32 R14, -RZ, R14.H0_H0 ;  /* 0x2000000eff0e7230 */ /* 0x020fe20000004100 */
        /* <DEDUP_REMOVED lines=9> */
[----:B------:R-:W-:Y:S02]  /*0870*/  F2FP.F16.F32.PACK_AB R8, RZ, R8 ;  /* 0x00000008ff08723e */ /* 0x000fe400000000ff */
[----:B------:R-:W-:-:S09]  /*0880*/  IMAD.IADD R9, R11, 0x1, R9 ;  /* 0x000000010b097824 */ /* 0x000fd200078e0209 */
.L_x_123:
[----:B------:R-:W-:Y:S01]  /*0890*/  ISETP.GT.AND P2, PT, R7, R4, PT ;  /* 0x000000040700720c */ /* 0x000fe20003f44270 */
[----:B------:R-:W0:Y:S01]  /*08a0*/  LDCU.64 UR12, c[0x0][0x408] ;  /* 0x00008100ff0c77ac */ /* 0x000e220008000a00 */
[----:B------:R-:W-:Y:S01]  /*08b0*/  BSSY.RECONVERGENT B1, `(.L_x_111) ;  /* 0x0000088000017945 */ /* 0x000fe20003800200 */
[----:B------:R-:W1:Y:S10]  /*08c0*/  LDCU.64 UR10, c[0x0][0x3c8] ;  /* 0x00007900ff0a77ac */ /* 0x000e740008000a00 */
[----:B--23--:R-:W-:Y:S05]  /*08d0*/  @!P2 BRA `(.L_x_112) ;  /* 0x000000080014a947 */ /* 0x00cfea0003800000 */
[----:B------:R-:W2:Y:S01]  /*08e0*/  LDCU.64 UR8, c[0x0][0x3f8] ;  /* 0x00007f00ff0877ac */ /* 0x000ea20008000a00 */
[----:B------:R-:W-:Y:S01]  /*08f0*/  MOV R12, R10 ;  /* 0x0000000a000c7202 */ /* 0x000fe20000000f00 */
[----:B------:R-:W-:Y:S02]  /*0900*/  IMAD.MOV.U32 R13, RZ, RZ, R9 ;  /* 0x000000ffff0d7224 */ /* 0x000fe400078e0009 */
[----:B------:R-:W-:Y:S02]  /*0910*/  IMAD.MOV.U32 R22, RZ, RZ, R4 ;  /* 0x000000ffff167224 */ /* 0x000fe400078e0004 */
[----:B--2---:R-:W-:-:S04]  /*0920*/  IMAD.WIDE.U32 R12, R2, UR8, R12 ;  /* 0x00000008020c7c25 */ /* 0x004fc8000f8e000c */
[----:B------:R-:W-:-:S07]  /*0930*/  IMAD R23, R2, UR9, R13 ;  /* 0x0000000902177c24 */ /* 0x000fce000f8e020d */
.L_x_122:
[----:B------:R-:W-:Y:S01]  /*0940*/  ISETP.GT.AND P2, PT, R0, R3, PT ;  /* 0x000000030000720c */ /* 0x000fe20003f44270 */
[----:B------:R-:W-:-:S12]  /*0950*/  BSSY.RECONVERGENT B0, `(.L_x_113) ;  /* 0x000007a000007945 */ /* 0x000fd80003800200 */
[----:B--23--:R-:W-:Y:S05]  /*0960*/  @!P2 BRA `(.L_x_114) ;  /* 0x0000000400e0a947 */ /* 0x00cfea0003800000 */
[----:B------:R-:W2:Y:S01]  /*0970*/  LDCU.64 UR8, c[0x0][0x400] ;  /* 0x00008000ff0877ac */ /* 0x000ea20008000a00 */
[----:B------:R-:W-:Y:S01]  /*0980*/  LOP3.LUT R14, R6, 0x7, RZ, 0xc0, !PT ;  /* 0x00000007060e7812 */ /* 0x000fe200078ec0ff */
[----:B------:R-:W-:Y:S01]  /*0990*/  BSSY.RECONVERGENT B2, `(.L_x_115) ;  /* 0x0000030000027945 */ /* 0x000fe20003800200 */
[----:B------:R-:W-:Y:S01]  /*09a0*/  MOV R15, R23 ;  /* 0x00000017000f7202 */ /* 0x000fe20000000f00 */
[----:B------:R-:W-:Y:S01]  /*09b0*/  IMAD.MOV.U32 R26, RZ, RZ, R3 ;  /* 0x000000ffff1a7224 */ /* 0x000fe200078e0003 */
[----:B------:R-:W-:Y:S01]  /*09c0*/  ISETP.NE.AND P2, PT, R14, RZ, PT ;  /* 0x000000ff0e00720c */ /* 0x000fe20003f45270 */
[----:B------:R-:W-:-:S04]  /*09d0*/  IMAD.MOV.U32 R14, RZ, RZ, R12 ;  /* 0x000000ffff0e7224 */ /* 0x000fc800078e000c */
[----:B--2---:R-:W-:-:S04]  /*09e0*/  IMAD.WIDE.U32 R14, R22, UR8, R14 ;  /* 0x00000008160e7c25 */ /* 0x004fc8000f8e000e */
[----:B------:R-:W-:Y:S01]  /*09f0*/  IMAD R25, R22, UR9, R15 ;  /* 0x0000000916197c24 */ /* 0x000fe2000f8e020f */
[----:B------:R-:W-:Y:S06]  /*0a00*/  @P1 BRA `(.L_x_116) ;  /* 0x0000000000a01947 */ /* 0x000fec0003800000 */
[----:B------:R-:W-:Y:S01]  /*0a10*/  LOP3.LUT R24, R6, 0xfffffff8, RZ, 0xc0, !PT ;  /* 0xfffffff806187812 */ /* 0x000fe200078ec0ff */
[----:B------:R-:W-:-:S04]  /*0a20*/  IMAD.MOV.U32 R26, RZ, RZ, R3 ;  /* 0x000000ffff1a7224 */ /* 0x000fc800078e0003 */
[----:B------:R-:W-:-:S07]  /*0a30*/  IMAD.MOV R24, RZ, RZ, -R24 ;  /* 0x000000ffff187224 */ /* 0x000fce00078e0a18 */
.L_x_117:
[----:B--2---:R-:W-:Y:S01]  /*0a40*/  MOV R16, R14 ;  /* 0x0000000e00107202 */ /* 0x004fe20000000f00 */
        /* <DEDUP_REMOVED lines=36> */
.L_x_116:
[----:B01----:R-:W-:Y:S05]  /*0c90*/  BSYNC.RECONVERGENT B2 ;  /* 0x0000000000027941 */ /* 0x003fea0003800200 */
.L_x_115:
        /* <DEDUP_REMOVED lines=37> */
.L_x_119:
[----:B------:R-:W-:Y:S05]  /*0ef0*/  BSYNC.RECONVERGENT B2 ;  /* 0x0000000000027941 */ /* 0x000fea0003800200 */
.L_x_118:
        /* <DEDUP_REMOVED lines=21> */
.L_x_121:
[----:B------:R-:W-:Y:S05]  /*1050*/  BSYNC.RECONVERGENT B2 ;  /* 0x0000000000027941 */ /* 0x000fea0003800200 */
.L_x_120:
        /* <DEDUP_REMOVED lines=9> */
.L_x_114:
[----:B01----:R-:W-:Y:S05]  /*10f0*/  BSYNC.RECONVERGENT B0 ;  /* 0x0000000000007941 */ /* 0x003fea0003800200 */
.L_x_113:
[----:B------:R-:W-:-:S05]  /*1100*/  VIADD R22, R22, 0x1 ;  /* 0x0000000116167836 */ /* 0x000fca0000000000 */
[----:B------:R-:W-:-:S13]  /*1110*/  ISETP.NE.AND P2, PT, R22, R7, PT ;  /* 0x000000071600720c */ /* 0x000fda0003f45270 */
[----:B------:R-:W-:Y:S05]  /*1120*/  @P2 BRA `(.L_x_122) ;  /* 0xfffffff800042947 */ /* 0x000fea000383ffff */
.L_x_112:
[----:B01----:R-:W-:Y:S05]  /*1130*/  BSYNC.RECONVERGENT B1 ;  /* 0x0000000000017941 */ /* 0x003fea0003800200 */
.L_x_111:
[----:B------:R-:W-:-:S05]  /*1140*/  VIADD R2, R2, 0x1 ;  /* 0x0000000102027836 */ /* 0x000fca0000000000 */
[----:B------:R-:W-:-:S13]  /*1150*/  ISETP.NE.AND P2, PT, R2, R5, PT ;  /* 0x000000050200720c */ /* 0x000fda0003f45270 */
[----:B------:R-:W-:Y:S05]  /*1160*/  @P2 BRA `(.L_x_123) ;  /* 0xfffffff400c82947 */ /* 0x000fea000383ffff */
[----:B------:R-:W-:Y:S05]  /*1170*/  EXIT ;  /* 0x000000000000794d */ /* 0x000fea0003800000 */
        .weak           $__internal_2_$__cuda_sm20_div_s64
        .type           $__internal_2_$__cuda_sm20_div_s64,@function
        .size           $__internal_2_$__cuda_sm20_div_s64,(.L_x_994 - $__internal_2_$__cuda_sm20_div_s64)
$__internal_2_$__cuda_sm20_div_s64:
        /* <DEDUP_REMOVED lines=68> */
[----:B------:R-:W-:Y:S06]  /*15c0*/  RET.REL.NODEC R2 `(_ZN2at6native49_GLOBAL__N__09e94e3a_16_AveragePool3d_cu_a8eae74c33avg_pool3d_cuda_update_grad_inputIN3c104HalfEfEEvNS_27GenericPackedTensorAccessorIKT_Lm4ENS_16DefaultPtrTraitsElEENS5_IS6_Lm4ES8_lEEiiiiiiiiibii) ;  /* 0xffffffe8028c7950 */ /* 0x000fec0003c3ffff */
.L_x_124:
        /* <DEDUP_REMOVED lines=11> */
.L_x_994:


//--------------------- .text._ZN2at6native49_GLOBAL__N__09e94e3a_16_AveragePool3d_cu_a8eae74c40avg_pool3d_cuda_update_grad_input_atomicIN3c104HalfEfEEvNS_27GenericPackedTensorAccessorIKT_Lm4ENS_16DefaultPtrTraitsElEENS5_IS6_Lm4ES8_lEEiiiiiiiiibiii --------------------------
	.section	.text._ZN2at6native49_GLOBAL__N__09e94e3a_16_AveragePool3d_cu_a8eae74c40avg_pool3d_cuda_update_grad_input_atomicIN3c104HalfEfEEvNS_27GenericPackedTensorAccessorIKT_Lm4ENS_16DefaultPtrTraitsElEENS5_IS6_Lm4ES8_lEEiiiiiiiiibiii,"ax",@progbits
	.align	128
.text._ZN2at6native49_GLOBAL__N__09e94e3a_16_AveragePool3d_cu_a8eae74c40avg_pool3d_cuda_update_grad_input_atomicIN3c104HalfEfEEvNS_27GenericPackedTensorAccessorIKT_Lm4ENS_16DefaultPtrTraitsElEENS5_IS6_Lm4ES8_lEEiiiiiiiiibiii:
        .type           _ZN2at6native49_GLOBAL__N__09e94e3a_16_AveragePool3d_cu_a8eae74c40avg_pool3d_cuda_update_grad_input_atomicIN3c104HalfEfEEvNS_27GenericPackedTensorAccessorIKT_Lm4ENS_16DefaultPtrTraitsElEENS5_IS6_Lm4ES8_lEEiiiiiiiiibiii,@function
        .size           _ZN2at6native49_GLOBAL__N__09e94e3a_16_AveragePool3d_cu_a8eae74c40avg_pool3d_cuda_update_grad_input_atomicIN3c104HalfEfEEvNS_27GenericPackedTensorAccessorIKT_Lm4ENS_16DefaultPtrTraitsElEENS5_IS6_Lm4ES8_lEEiiiiiiiiibiii,(.L_x_996 - _ZN2at6native49_GLOBAL__N__09e94e3a_16_AveragePool3d_cu_a8eae74c40avg_pool3d_cuda_update_grad_input_atomicIN3c104HalfEfEEvNS_27GenericPackedTensorAccessorIKT_Lm4ENS_16DefaultPtrTraitsElEENS5_IS6_Lm4ES8_lEEiiiiiiiiibiii)
        .other          _ZN2at6native49_GLOBAL__N__09e94e3a_16_AveragePool3d_cu_a8eae74c40avg_pool3d_cuda_update_grad_input_atomicIN3c104HalfEfEEvNS_27GenericPackedTensorAccessorIKT_Lm4ENS_16DefaultPtrTraitsElEENS5_IS6_Lm4ES8_lEEiiiiiiiiibiii,@"STO_CUDA_ENTRY STV_DEFAULT"
_ZN2at6native49_GLOBAL__N__09e94e3a_16_AveragePool3d_cu_a8eae74c40avg_pool3d_cuda_update_grad_input_atomicIN3c104HalfEfEEvNS_27GenericPackedTensorAccessorIKT_Lm4ENS_16DefaultPtrTraitsElEENS5_IS6_Lm4ES8_lEEiiiiiiiiibiii:
        /* <DEDUP_REMOVED lines=38> */
.L_x_125:
[----:B------:R-:W-:-:S07]  /*0260*/  MOV R0, 0x280 ;  /* 0x0000028000007802 */ /* 0x000fce0000000f00 */
[----:B------:R-:W-:Y:S05]  /*0270*/  CALL.REL.NOINC `($__internal_3_$__cuda_sm20_div_s64) ;  /* 0x0000002000e07944 */ /* 0x000fea0003c00000 */
[----:B------:R-:W0:Y:S01]  /*0280*/  LDC R0, c[0x0][0x390] ;  /* 0x0000e400ff007b82 */ /* 0x000e220000000800 */
[----:B------:R-:W-:-:S04]  /*0290*/  IMAD.MOV R7, RZ, RZ, -R9 ;  /* 0x000000ffff077224 */ /* 0x000fc800078e0a09 */
[----:B0-----:R-:W-:-:S07]  /*02a0*/  IMAD R7, R7, R0, UR4 ;  /* 0x0000000407077e24 */ /* 0x001fce000f8e0200 */
.L_x_126:
        /* <DEDUP_REMOVED lines=50> */
.L_x_127:
        /* <DEDUP_REMOVED lines=28> */
[----:B-----5:R-:W-:Y:S02]  /*0790*/  HADD2.F32 R10, -RZ, R10.H0_H0 ;  /* 0x2000000aff0a7230 */ /* 0x020fe40000004100 */
[C---:B------:R-:W-:Y:S01]  /*07a0*/  IMAD.IADD R4, R19.reuse, 0x1, -R0 ;  /* 0x0000000113047824 */ /* 0x040fe200078e0a00 */
[----:B------:R-:W2:Y:S01]  /*07b0*/  LDCU UR4, c[0x0][0x440] ;  /* 0x00008800ff0477ac */ /* 0x000ea20008000800 */
[----:B------:R-:W-:Y:S02]  /*07c0*/  IMAD.IADD R8, R0, 0x1, -R19 ;  /* 0x0000000100087824 */ /* 0x000fe400078e0a13 */
[----:B-1----:R-:W-:Y:S01]  /*07d0*/  FMUL.FTZ R10, R10, R5 ;  /* 0x000000050a0a7220 */ /* 0x002fe20000410000 */
[C---:B------:R-:W-:Y:S01]  /*07e0*/  VIADD R6, R19.reuse, 0x2 ;  /* 0x0000000213067836 */ /* 0x040fe20000000000 */
[----:B------:R-:W-:Y:S01]  /*07f0*/  ISETP.GT.U32.AND P1, PT, R4, -0x4, PT ;  /* 0xfffffffc0400780c */ /* 0x000fe20003f24070 */
[C---:B------:R-:W-:Y:S01]  /*0800*/  VIADD R4, R19.reuse, 0x1 ;  /* 0x0000000113047836 */ /* 0x040fe20000000000 */
[----:B------:R-:W-:Y:S01]  /*0810*/  LOP3.LUT R8, R8, 0x3, RZ, 0xc0, !PT ;  /* 0x0000000308087812 */ /* 0x000fe200078ec0ff */
[----:B------:R-:W-:Y:S01]  /*0820*/  VIADD R7, R19, 0x3 ;  /* 0x0000000313077836 */ /* 0x000fe20000000000 */
[----:B------:R-:W-:Y:S01]  /*0830*/  F2FP.F16.F32.PACK_AB R5, RZ, R10 ;  /* 0x0000000aff05723e */ /* 0x000fe200000000ff */
[----:B0-----:R-:W-:Y:S01]  /*0840*/  IMAD R9, R9, UR5, RZ ;  /* 0x0000000509097c24 */ /* 0x001fe2000f8e02ff */
[----:B--2---:R-:W-:-:S12]  /*0850*/  UIADD3 UR4, UPT, UPT, UR4, -0x1, URZ ;  /* 0xffffffff04047890 */ /* 0x004fd8000fffe0ff */
.L_x_214:
[----:B------:R-:W-:Y:S01]  /*0860*/  ISETP.GT.AND P0, PT, R13, R18, PT ;  /* 0x000000120d00720c */ /* 0x000fe20003f04270 */
[----:B------:R-:W-:-:S12]  /*0870*/  BSSY.RECONVERGENT B2, `(.L_x_128) ;  /* 0x00001d4000027945 */ /* 0x000fd80003800200 */
[----:B01----:R-:W-:Y:S05]  /*0880*/  @!P0 BRA `(.L_x_129) ;  /* 0x0000001c00488947 */ /* 0x003fea0003800000 */
[----:B------:R-:W0:Y:S01]  /*0890*/  LDCU UR5, c[0x0][0x3f8] ;  /* 0x00007f00ff0577ac */ /* 0x000e220008000800 */
[----:B------:R-:W-:Y:S02]  /*08a0*/  IMAD.MOV.U32 R10, RZ, RZ, R18 ;  /* 0x000000ffff0a7224 */ /* 0x000fe400078e0012 */
[----:B0-----:R-:W-:-:S07]  /*08b0*/  IMAD R11, R2, UR5, R9 ;  /* 0x00000005020b7c24 */ /* 0x001fce000f8e0209 */
.L_x_213:
        /* <DEDUP_REMOVED lines=22> */
[----:B------:R-:W-:-:S05]  /*0a20*/  PRMT R17, RZ, 0x5410, R5 ;  /* 0x00005410ff117816 */ /* 0x000fca0000000005 */
[----:B------:R0:W-:Y:S02]  /*0a30*/  ATOM.E.ADD.F16x2.RN.STRONG.GPU P0, RZ, desc[UR6][R22.64+-0x2], R17 ;  /* 0xfffffe1116ff79a2 */ /* 0x0001e4000c10e106 */
[----:B0-----:R-:W-:Y:S05]  /*0a40*/  @P0 BRA `(.L_x_138) ;  /* 0x00000000006c0947 */ /* 0x001fea0003800000 */
[----:B------:R-:W0:Y:S02]  /*0a50*/  QSPC.E.S P0, RZ, [R22+-0x2] ;  /* 0xfffffe0016ff73aa */ /* 0x000e240000000500 */
[----:B0-----:R-:W-:Y:S05]  /*0a60*/  @!P0 BRA `(.L_x_139) ;  /* 0x0000000000208947 */ /* 0x001fea0003800000 */
[----:B------:R-:W-:-:S07]  /*0a70*/  MOV R23, R22 ;  /* 0x0000001600177202 */ /* 0x000fce0000000f00 */
.L_x_140:
[----:B------:R-:W0:Y:S02]  /*0a80*/  LDS R16, [R23+-0x2] ;  /* 0xfffffe0017107984 */ /* 0x000e240000000800 */
[C---:B0-----:R-:W-:Y:S02]  /*0a90*/  HADD2 R22, R16.reuse.H1_H1, R5.H0_H0 ;  /* 0x2000000510167230 */ /* 0x041fe40000000c00 */
[----:B------:R-:W-:-:S05]  /*0aa0*/  HADD2 R17, R16.H0_H0, RZ.H0_H0 ;  /* 0x200000ff10117230 */ /* 0x000fca0000000800 */
[----:B------:R-:W-:-:S05]  /*0ab0*/  PRMT R17, R17, 0x5410, R22 ;  /* 0x0000541011117816 */ /* 0x000fca0000000016 */
[----:B------:R-:W0:Y:S02]  /*0ac0*/  ATOMS.CAST.SPIN P0, [R23+-0x2], R16, R17 ;  /* 0xfffffe101700758d */ /* 0x000e240001800011 */
[----:B0-----:R-:W-:Y:S05]  /*0ad0*/  @!P0 BRA `(.L_x_140) ;  /* 0xfffffffc00e88947 */ /* 0x001fea000383ffff */
[----:B------:R-:W-:Y:S05]  /*0ae0*/  BRA `(.L_x_138) ;  /* 0x0000000000447947 */ /* 0x000fea0003800000 */
.L_x_139:
[----:B------:R-:W2:Y:S02]  /*0af0*/  LD.E R16, desc[UR6][R22.64+-0x2] ;  /* 0xfffffe0616107980 */ /* 0x000ea4000c101900 */
[----:B--2---:R-:W-:-:S05]  /*0b00*/  IMAD.IADD R17, R17, 0x1, R16 ;  /* 0x0000000111117824 */ /* 0x004fca00078e0210 */
[----:B------:R0:W-:Y:S01]  /*0b10*/  ST.E desc[UR6][R22.64+-0x2], R17 ;  /* 0xfffffe1116007985 */ /* 0x0001e2000c101906 */
[----:B------:R-:W-:Y:S05]  /*0b20*/  BRA `(.L_x_138) ;  /* 0x0000000000347947 */ /* 0x000fea0003800000 */
.L_x_137:
[C---:B------:R-:W-:Y:S01]  /*0b30*/  LOP3.LUT R16, R22.reuse, 0xfffffffd, RZ, 0xc0, !PT ;  /* 0xfffffffd16107812 */ /* 0x040fe200078ec0ff */
[----:B------:R-:W-:Y:S01]  /*0b40*/  IMAD.MOV.U32 R17, RZ, RZ, R23 ;  /* 0x000000ffff117224 */ /* 0x000fe200078e0017 */
[----:B------:R-:W-:-:S04]  /*0b50*/  LOP3.LUT R24, R22, 0x2, RZ, 0xc0, !PT ;  /* 0x0000000216187812 */ /* 0x000fc800078ec0ff */
[----:B------:R0:W5:Y:S01]  /*0b60*/  LD.E R25, desc[UR6][R16.64] ;  /* 0x0000000610197980 */ /* 0x000162000c101900 */
[----:B------:R-:W-:Y:S01]  /*0b70*/  ISETP.EQ.U32.AND P0, PT, R24, RZ, PT ;  /* 0x000000ff1800720c */ /* 0x000fe20003f02070 */
[----:B------:R-:W-:-:S05]  /*0b80*/  IMAD.MOV.U32 R24, RZ, RZ, 0x3254 ;  /* 0x00003254ff187424 */ /* 0x000fca00078e00ff */
[----:B------:R-:W-:-:S07]  /*0b90*/  SEL R26, R24, 0x7610, P0 ;  /* 0x00007610181a7807 */ /* 0x000fce0000000000 */
.L_x_141:
[----:B-----5:R-:W-:-:S05]  /*0ba0*/  HADD2 R24, R25, R5.H0_H0 ;  /* 0x2000000519187230 */ /* 0x020fca0000000000 */
[----:B------:R-:W-:-:S05]  /*0bb0*/  PRMT R27, R25, R26, R24 ;  /* 0x0000001a191b7216 */ /* 0x000fca0000000018 */
[----:B------:R-:W2:Y:S02]  /*0bc0*/  ATOM.E.CAS.STRONG.GPU PT, R24, [R16], R25, R27 ;  /* 0x000000191018738b */ /* 0x000ea400001ee11b */
[----:B--2---:R-:W-:Y:S01]  /*0bd0*/  ISETP.NE.U32.AND P0, PT, R24, R25, PT ;  /* 0x000000191800720c */ /* 0x004fe20003f05070 */
[----:B------:R-:W-:-:S12]  /*0be0*/  IMAD.MOV.U32 R25, RZ, RZ, R24 ;  /* 0x000000ffff197224 */ /* 0x000fd800078e0018 */
[----:B------:R-:W-:Y:S05]  /*0bf0*/  @P0 BRA `(.L_x_141) ;  /* 0xfffffffc00e80947 */ /* 0x000fea000383ffff */
.L_x_138:
[----:B------:R-:W-:Y:S05]  /*0c00*/  BSYNC.RECONVERGENT B4 ;  /* 0x0000000000047941 */ /* 0x000fea0003800200 */
.L_x_136:
[----:B------:R-:W-:Y:S05]  /*0c10*/  BRA `(.L_x_142) ;  /* 0x0000000000407947 */ /* 0x000fea0003800000 */
.L_x_135:
[----:B------:R-:W-:-:S05]  /*0c20*/  PRMT R17, R5, 0x5410, RZ ;  /* 0x0000541005117816 */ /* 0x000fca00000000ff */
[----:B------:R0:W-:Y:S02]  /*0c30*/  ATOM.E.ADD.F16x2.RN.STRONG.GPU P0, RZ, desc[UR6][R22.64], R17 ;  /* 0x8000001116ff79a2 */ /* 0x0001e4000c10e106 */
[----:B0-----:R-:W-:Y:S05]  /*0c40*/  @P0 BRA `(.L_x_142) ;  /* 0x0000000000340947 */ /* 0x001fea0003800000 */
[----:B------:R-:W0:Y:S02]  /*0c50*/  QSPC.E.S P0, RZ, [R22] ;  /* 0x0000000016ff73aa */ /* 0x000e240000000500 */
[----:B0-----:R-:W-:Y:S05]  /*0c60*/  @!P0 BRA `(.L_x_143) ;  /* 0x0000000000208947 */ /* 0x001fea0003800000 */
[----:B------:R-:W-:-:S07]  /*0c70*/  MOV R23, R22 ;  /* 0x0000001600177202 */ /* 0x000fce0000000f00 */
.L_x_144:
[----:B------:R-:W0:Y:S02]  /*0c80*/  LDS R16, [R23] ;  /* 0x0000000017107984 */ /* 0x000e240000000800 */
[C---:B0-----:R-:W-:Y:S02]  /*0c90*/  HADD2 R22, R16.reuse.H1_H1, RZ.H0_H0 ;  /* 0x200000ff10167230 */ /* 0x041fe40000000c00 */
[----:B------:R-:W-:-:S05]  /*0ca0*/  HADD2 R17, R16.H0_H0, R5.H0_H0 ;  /* 0x2000000510117230 */ /* 0x000fca0000000800 */
[----:B------:R-:W-:-:S05]  /*0cb0*/  PRMT R17, R17, 0x5410, R22 ;  /* 0x0000541011117816 */ /* 0x000fca0000000016 */
[----:B------:R-:W0:Y:S02]  /*0cc0*/  ATOMS.CAST.SPIN P0, [R23], R16, R17 ;  /* 0x000000101700758d */ /* 0x000e240001800011 */
[----:B0-----:R-:W-:Y:S05]  /*0cd0*/  @!P0 BRA `(.L_x_144) ;  /* 0xfffffffc00e88947 */ /* 0x001fea000383ffff */
[----:B------:R-:W-:Y:S05]  /*0ce0*/  BRA `(.L_x_142) ;  /* 0x00000000000c7947 */ /* 0x000fea0003800000 */
.L_x_143:
[----:B------:R-:W2:Y:S02]  /*0cf0*/  LD.E R16, desc[UR6][R22.64] ;  /* 0x0000000616107980 */ /* 0x000ea4000c101900 */
[----:B--2---:R-:W-:-:S05]  /*0d00*/  IMAD.IADD R17, R17, 0x1, R16 ;  /* 0x0000000111117824 */ /* 0x004fca00078e0210 */
[----:B------:R0:W-:Y:S02]  /*0d10*/  ST.E desc[UR6][R22.64], R17 ;  /* 0x0000001116007985 */ /* 0x0001e4000c101906 */
.L_x_142:
[----:B------:R-:W-:Y:S05]  /*0d20*/  BSYNC.RECONVERGENT B3 ;  /* 0x0000000000037941 */ /* 0x000fea0003800200 */
.L_x_134:
        /* <DEDUP_REMOVED lines=20> */
.L_x_151:
[----:B------:R-:W0:Y:S02]  /*0e70*/  LDS R16, [R23+-0x2] ;  /* 0xfffffe0017107984 */ /* 0x000e240000000800 */
[C---:B0-----:R-:W-:Y:S02]  /*0e80*/  HADD2 R22, R16.reuse.H1_H1, R5.H0_H0 ;  /* 0x2000000510167230 */ /* 0x041fe40000000c00 */
[----:B------:R-:W-:-:S05]  /*0e90*/  HADD2 R17, R16.H0_H0, RZ.H0_H0 ;  /* 0x200000ff10117230 */ /* 0x000fca0000000800 */
[----:B------:R-:W-:-:S05]  /*0ea0*/  PRMT R17, R17, 0x5410, R22 ;  /* 0x0000541011117816 */ /* 0x000fca0000000016 */
[----:B------:R-:W0:Y:S02]  /*0eb0*/  ATOMS.CAST.SPIN P0, [R23+-0x2], R16, R17 ;  /* 0xfffffe101700758d */ /* 0x000e240001800011 */
[----:B0-----:R-:W-:Y:S05]  /*0ec0*/  @!P0 BRA `(.L_x_151) ;  /* 0xfffffffc00e88947 */ /* 0x001fea000383ffff */
[----:B------:R-:W-:Y:S05]  /*0ed0*/  BRA `(.L_x_149) ;  /* 0x0000000000447947 */ /* 0x000fea0003800000 */
.L_x_150:
[----:B------:R-:W2:Y:S02]  /*0ee0*/  LD.E R16, desc[UR6][R22.64+-0x2] ;  /* 0xfffffe0616107980 */ /* 0x000ea4000c101900 */
[----:B--2---:R-:W-:-:S05]  /*0ef0*/  IMAD.IADD R17, R17, 0x1, R16 ;  /* 0x0000000111117824 */ /* 0x004fca00078e0210 */
[----:B------:R1:W-:Y:S01]  /*0f00*/  ST.E desc[UR6][R22.64+-0x2], R17 ;  /* 0xfffffe1116007985 */ /* 0x0003e2000c101906 */
[----:B------:R-:W-:Y:S05]  /*0f10*/  BRA `(.L_x_149) ;  /* 0x0000000000347947 */ /* 0x000fea0003800000 */
.L_x_148:
[C---:B------:R-:W-:Y:S01]  /*0f20*/  LOP3.LUT R16, R22.reuse, 0xfffffffd, RZ, 0xc0, !PT ;  /* 0xfffffffd16107812 */ /* 0x040fe200078ec0ff */
[----:B------:R-:W-:Y:S01]  /*0f30*/  IMAD.MOV.U32 R17, RZ, RZ, R23 ;  /* 0x000000ffff117224 */ /* 0x000fe200078e0017 */
[----:B------:R-:W-:Y:S01]  /*0f40*/  LOP3.LUT R24, R22, 0x2, RZ, 0xc0, !PT ;  /* 0x0000000216187812 */ /* 0x000fe200078ec0ff */
[----:B------:R-:W-:-:S03]  /*0f50*/  IMAD.MOV.U32 R26, RZ, RZ, 0x3254 ;  /* 0x00003254ff1a7424 */ /* 0x000fc600078e00ff */
[----:B------:R0:W5:Y:S01]  /*0f60*/  LD.E R25, desc[UR6][R16.64] ;  /* 0x0000000610197980 */ /* 0x000162000c101900 */
[----:B------:R-:W-:-:S04]  /*0f70*/  ISETP.EQ.U32.AND P0, PT, R24, RZ, PT ;  /* 0x000000ff1800720c */ /* 0x000fc80003f02070 */
[----:B------:R-:W-:-:S09]  /*0f80*/  SEL R26, R26, 0x7610, P0 ;  /* 0x000076101a1a7807 */ /* 0x000fd20000000000 */
.L_x_152:
[----:B-----5:R-:W-:-:S05]  /*0f90*/  HADD2 R24, R25, R5.H0_H0 ;  /* 0x2000000519187230 */ /* 0x020fca0000000000 */
[----:B------:R-:W-:-:S05]  /*0fa0*/  PRMT R27, R25, R26, R24 ;  /* 0x0000001a191b7216 */ /* 0x000fca0000000018 */
[----:B------:R-:W2:Y:S02]  /*0fb0*/  ATOM.E.CAS.STRONG.GPU PT, R24, [R16], R25, R27 ;  /* 0x000000191018738b */ /* 0x000ea400001ee11b */
[----:B--2---:R-:W-:Y:S01]  /*0fc0*/  ISETP.NE.U32.AND P0, PT, R24, R25, PT ;  /* 0x000000191800720c */ /* 0x004fe20003f05070 */
[----:B------:R-:W-:-:S12]  /*0fd0*/  IMAD.MOV.U32 R25, RZ, RZ, R24 ;  /* 0x000000ffff197224 */ /* 0x000fd800078e0018 */
[----:B------:R-:W-:Y:S05]  /*0fe0*/  @P0 BRA `(.L_x_152) ;  /* 0xfffffffc00e80947 */ /* 0x000fea000383ffff */
.L_x_149:
[----:B------:R-:W-:Y:S05]  /*0ff0*/  BSYNC.RECONVERGENT B4 ;  /* 0x0000000000047941 */ /* 0x000fea0003800200 */
.L_x_147:
[----:B------:R-:W-:Y:S05]  /*1000*/  BRA `(.L_x_153) ;  /* 0x0000000000407947 */ /* 0x000fea0003800000 */
.L_x_146:
[----:B------:R-:W-:-:S05]  /*1010*/  PRMT R17, R5, 0x5410, RZ ;  /* 0x0000541005117816 */ /* 0x000fca00000000ff */
[----:B------:R0:W-:Y:S02]  /*1020*/  ATOM.E.ADD.F16x2.RN.STRONG.GPU P0, RZ, desc[UR6][R22.64], R17 ;  /* 0x8000001116ff79a2 */ /* 0x0001e4000c10e106 */
[----:B0-----:R-:W-:Y:S05]  /*1030*/  @P0 BRA `(.L_x_153) ;  /* 0x0000000000340947 */ /* 0x001fea0003800000 */
[----:B------:R-:W0:Y:S02]  /*1040*/  QSPC.E.S P0, RZ, [R22] ;  /* 0x0000000016ff73aa */ /* 0x000e240000000500 */
[----:B0-----:R-:W-:Y:S05]  /*1050*/  @!P0 BRA `(.L_x_154) ;  /* 0x0000000000208947 */ /* 0x001fea0003800000 */
[----:B------:R-:W-:-:S07]  /*1060*/  MOV R23, R22 ;  /* 0x0000001600177202 */ /* 0x000fce0000000f00 */
.L_x_155:
[----:B------:R-:W0:Y:S02]  /*1070*/  LDS R16, [R23] ;  /* 0x0000000017107984 */ /* 0x000e240000000800 */
[C---:B0-----:R-:W-:Y:S02]  /*1080*/  HADD2 R22, R16.reuse.H1_H1, RZ.H0_H0 ;  /* 0x200000ff10167230 */ /* 0x041fe40000000c00 */
[----:B------:R-:W-:-:S05]  /*1090*/  HADD2 R17, R16.H0_H0, R5.H0_H0 ;  /* 0x2000000510117230 */ /* 0x000fca0000000800 */
[----:B------:R-:W-:-:S05]  /*10a0*/  PRMT R17, R17, 0x5410, R22 ;  /* 0x0000541011117816 */ /* 0x000fca0000000016 */
[----:B------:R-:W0:Y:S02]  /*10b0*/  ATOMS.CAST.SPIN P0, [R23], R16, R17 ;  /* 0x000000101700758d */ /* 0x000e240001800011 */
[----:B0-----:R-:W-:Y:S05]  /*10c0*/  @!P0 BRA `(.L_x_155) ;  /* 0xfffffffc00e88947 */ /* 0x001fea000383ffff */
[----:B------:R-:W-:Y:S05]  /*10d0*/  BRA `(.L_x_153) ;  /* 0x00000000000c7947 */ /* 0x000fea0003800000 */
.L_x_154:
[----:B------:R-:W2:Y:S02]  /*10e0*/  LD.E R16, desc[UR6][R22.64] ;  /* 0x0000000616107980 */ /* 0x000ea4000c101900 */
[----:B--2---:R-:W-:-:S05]  /*10f0*/  IMAD.IADD R17, R17, 0x1, R16 ;  /* 0x0000000111117824 */ /* 0x004fca00078e0210 */
[----:B------:R0:W-:Y:S02]  /*1100*/  ST.E desc[UR6][R22.64], R17 ;  /* 0x0000001116007985 */ /* 0x0001e4000c101906 */
.L_x_153:
[----:B------:R-:W-:Y:S05]  /*1110*/  BSYNC.RECONVERGENT B3 ;  /* 0x0000000000037941 */ /* 0x000fea0003800200 */
.L_x_145:
        /* <DEDUP_REMOVED lines=12> */
[----:B------:R-:W-:-:S05]  /*11e0*/  PRMT R17, RZ, 0x5410, R5 ;  /* 0x00005410ff117816 */ /* 0x000fca0000000005 */
[----:B------:R0:W-:Y:S01]  /*11f0*/  ATOM.E.ADD.F16x2.RN.STRONG.GPU P0, RZ, desc[UR6][R14.64+-0x2], R17 ;  /* 0xfffffe110eff79a2 */ /* 0x0001e2000c10e106 */
[----:B------:R-:W-:Y:S04]  /*1200*/  BSSY.RECONVERGENT B3, `(.L_x_158) ;  /* 0x000000f000037945 */ /* 0x000fe80003800200 */
[----:B0-----:R-:W-:Y:S05]  /*1210*/  @P0 BRA `(.L_x_159) ;  /* 0x0000000000340947 */ /* 0x001fea0003800000 */
[----:B------:R-:W0:Y:S02]  /*1220*/  QSPC.E.S P0, RZ, [R14+-0x2] ;  /* 0xfffffe000eff73aa */ /* 0x000e240000000500 */
[----:B0-----:R-:W-:Y:S05]  /*1230*/  @!P0 BRA `(.L_x_160) ;  /* 0x0000000000208947 */ /* 0x001fea0003800000 */
[----:B------:R-:W-:-:S07]  /*1240*/  MOV R17, R14 ;  /* 0x0000000e00117202 */ /* 0x000fce0000000f00 */
.L_x_161:
[----:B------:R-:W0:Y:S02]  /*1250*/  LDS R14, [R17+-0x2] ;  /* 0xfffffe00110e7984 */ /* 0x000e240000000800 */
[C---:B0-----:R-:W-:Y:S02]  /*1260*/  HADD2 R16, R14.reuse.H1_H1, R5.H0_H0 ;  /* 0x200000050e107230 */ /* 0x041fe40000000c00 */
[----:B------:R-:W-:-:S05]  /*1270*/  HADD2 R15, R14.H0_H0, RZ.H0_H0 ;  /* 0x200000ff0e0f7230 */ /* 0x000fca0000000800 */
[----:B------:R-:W-:-:S05]  /*1280*/  PRMT R15, R15, 0x5410, R16 ;  /* 0x000054100f0f7816 */ /* 0x000fca0000000010 */
[----:B------:R-:W0:Y:S02]  /*1290*/  ATOMS.CAST.SPIN P0, [R17+-0x2], R14, R15 ;  /* 0xfffffe0e1100758d */ /* 0x000e24000180000f */
[----:B0-----:R-:W-:Y:S05]  /*12a0*/  @!P0 BRA `(.L_x_161) ;  /* 0xfffffffc00e88947 */ /* 0x001fea000383ffff */
[----:B------:R-:W-:Y:S05]  /*12b0*/  BRA `(.L_x_159) ;  /* 0x00000000000c7947 */ /* 0x000fea0003800000 */
.L_x_160:
[----:B------:R-:W2:Y:S02]  /*12c0*/  LD.E R16, desc[UR6][R14.64+-0x2] ;  /* 0xfffffe060e107980 */ /* 0x000ea4000c101900 */
[----:B--2---:R-:W-:-:S05]  /*12d0*/  IMAD.IADD R17, R17, 0x1, R16 ;  /* 0x0000000111117824 */ /* 0x004fca00078e0210 */
[----:B------:R0:W-:Y:S02]  /*12e0*/  ST.E desc[UR6][R14.64+-0x2], R17 ;  /* 0xfffffe110e007985 */ /* 0x0001e4000c101906 */
.L_x_159:
[----:B------:R-:W-:Y:S05]  /*12f0*/  BSYNC.RECONVERGENT B3 ;  /* 0x0000000000037941 */ /* 0x000fea0003800200 */
.L_x_158:
[----:B0-----:R-:W-:Y:S01]  /*1300*/  IMAD.MOV.U32 R17, RZ, RZ, R7 ;  /* 0x000000ffff117224 */ /* 0x001fe200078e0007 */
[----:B------:R-:W-:Y:S06]  /*1310*/  BRA `(.L_x_133) ;  /* 0x0000000000907947 */ /* 0x000fec0003800000 */
.L_x_157:
        /* <DEDUP_REMOVED lines=8> */
.L_x_163:
[----:B-----5:R-:W-:-:S05]  /*13a0*/  HADD2 R20, R21, R5.H0_H0 ;  /* 0x2000000515147230 */ /* 0x020fca0000000000 */
[----:B------:R-:W-:-:S05]  /*13b0*/  PRMT R23, R21, R22, R20 ;  /* 0x0000001615177216 */ /* 0x000fca0000000014 */
[----:B------:R-:W2:Y:S02]  /*13c0*/  ATOM.E.CAS.STRONG.GPU PT, R20, [R16], R21, R23 ;  /* 0x000000151014738b */ /* 0x000ea400001ee117 */
[----:B--2---:R-:W-:Y:S01]  /*13d0*/  ISETP.NE.U32.AND P0, PT, R20, R21, PT ;  /* 0x000000151400720c */ /* 0x004fe20003f05070 */
[----:B------:R-:W-:-:S12]  /*13e0*/  IMAD.MOV.U32 R21, RZ, RZ, R20 ;  /* 0x000000ffff157224 */ /* 0x000fd800078e0014 */
[----:B------:R-:W-:Y:S05]  /*13f0*/  @P0 BRA `(.L_x_163) ;  /* 0xfffffffc00e80947 */ /* 0x000fea000383ffff */
[----:B------:R-:W-:Y:S05]  /*1400*/  BSYNC.RECONVERGENT B3 ;  /* 0x0000000000037941 */ /* 0x000fea0003800200 */
.L_x_162:
[----:B0-----:R-:W-:Y:S01]  /*1410*/  IMAD.MOV.U32 R17, RZ, RZ, R7 ;  /* 0x000000ffff117224 */ /* 0x001fe200078e0007 */
[----:B------:R-:W-:Y:S06]  /*1420*/  BRA `(.L_x_133) ;  /* 0x00000000004c7947 */ /* 0x000fec0003800000 */
.L_x_156:
[----:B------:R-:W-:-:S05]  /*1430*/  PRMT R17, R5, 0x5410, RZ ;  /* 0x0000541005117816 */ /* 0x000fca00000000ff */
[----:B------:R0:W-:Y:S01]  /*1440*/  ATOM.E.ADD.F16x2.RN.STRONG.GPU P0, RZ, desc[UR6][R14.64], R17 ;  /* 0x800000110eff79a2 */ /* 0x0001e2000c10e106 */
[----:B------:R-:W-:Y:S04]  /*1450*/  BSSY.RECONVERGENT B3, `(.L_x_164) ;  /* 0x000000f000037945 */ /* 0x000fe80003800200 */
[----:B0-----:R-:W-:Y:S05]  /*1460*/  @P0 BRA `(.L_x_165) ;  /* 0x0000000000340947 */ /* 0x001fea0003800000 */
[----:B------:R-:W0:Y:S02]  /*1470*/  QSPC.E.S P0, RZ, [R14] ;  /* 0x000000000eff73aa */ /* 0x000e240000000500 */
[----:B0-----:R-:W-:Y:S05]  /*1480*/  @!P0 BRA `(.L_x_166) ;  /* 0x0000000000208947 */ /* 0x001fea0003800000 */
[----:B------:R-:W-:-:S07]  /*1490*/  MOV R17, R14 ;  /* 0x0000000e00117202 */ /* 0x000fce0000000f00 */
.L_x_167:
[----:B------:R-:W0:Y:S02]  /*14a0*/  LDS R14, [R17] ;  /* 0x00000000110e7984 */ /* 0x000e240000000800 */
[C---:B0-----:R-:W-:Y:S02]  /*14b0*/  HADD2 R16, R14.reuse.H1_H1, RZ.H0_H0 ;  /* 0x200000ff0e107230 */ /* 0x041fe40000000c00 */
[----:B------:R-:W-:-:S05]  /*14c0*/  HADD2 R15, R14.H0_H0, R5.H0_H0 ;  /* 0x200000050e0f7230 */ /* 0x000fca0000000800 */
[----:B------:R-:W-:-:S05]  /*14d0*/  PRMT R15, R15, 0x5410, R16 ;  /* 0x000054100f0f7816 */ /* 0x000fca0000000010 */
[----:B------:R-:W0:Y:S02]  /*14e0*/  ATOMS.CAST.SPIN P0, [R17], R14, R15 ;  /* 0x0000000e1100758d */ /* 0x000e24000180000f */
[----:B0-----:R-:W-:Y:S05]  /*14f0*/  @!P0 BRA `(.L_x_167) ;  /* 0xfffffffc00e88947 */ /* 0x001fea000383ffff */
[----:B------:R-:W-:Y:S05]  /*1500*/  BRA `(.L_x_165) ;  /* 0x00000000000c7947 */ /* 0x000fea0003800000 */
.L_x_166:
[----:B------:R-:W2:Y:S02]  /*1510*/  LD.E R16, desc[UR6][R14.64] ;  /* 0x000000060e107980 */ /* 0x000ea4000c101900 */
[----:B--2---:R-:W-:-:S05]  /*1520*/  IMAD.IADD R17, R17, 0x1, R16 ;  /* 0x0000000111117824 */ /* 0x004fca00078e0210 */
[----:B------:R0:W-:Y:S02]  /*1530*/  ST.E desc[UR6][R14.64], R17 ;  /* 0x000000110e007985 */ /* 0x0001e4000c101906 */
.L_x_165:
[----:B------:R-:W-:Y:S05]  /*1540*/  BSYNC.RECONVERGENT B3 ;  /* 0x0000000000037941 */ /* 0x000fea0003800200 */
.L_x_164:
[----:B0-----:R-:W-:-:S07]  /*1550*/  IMAD.MOV.U32 R17, RZ, RZ, R7 ;  /* 0x000000ffff117224 */ /* 0x001fce00078e0007 */
.L_x_133:
[----:B------:R-:W-:Y:S05]  /*1560*/  BSYNC.RECONVERGENT B0 ;  /* 0x0000000000007941 */ /* 0x000fea0003800200 */
.L_x_132:
[----:B------:R-:W-:Y:S05]  /*1570*/  @P1 BRA `(.L_x_131) ;  /* 0x0000000c00fc1947 */ /* 0x000fea0003800000 */
[C---:B------:R-:W-:Y:S02]  /*1580*/  IMAD.IADD R20, R17.reuse, 0x1, -R0 ;  /* 0x0000000111147824 */ /* 0x040fe400078e0a00 */
[----:B------:R-:W-:-:S07]  /*1590*/  VIADD R21, R17, 0x1 ;  /* 0x0000000111157836 */ /* 0x000fce0000000000 */
.L_x_212:
        /* <DEDUP_REMOVED lines=15> */
[----:B------:R-:W-:-:S05]  /*1690*/  PRMT R17, R5, 0x5410, RZ ;  /* 0x0000541005117816 */ /* 0x000fca00000000ff */
[----:B------:R0:W-:Y:S01]  /*16a0*/  ATOM.E.ADD.F16x2.RN.STRONG.GPU P0, RZ, desc[UR6][R24.64], R17 ;  /* 0x8000001118ff79a2 */ /* 0x0001e2000c10e106 */
[----:B------:R-:W-:Y:S04]  /*16b0*/  BSSY.RECONVERGENT B3, `(.L_x_170) ;  /* 0x000000f000037945 */ /* 0x000fe80003800200 */
[----:B0-----:R-:W-:Y:S05]  /*16c0*/  @P0 BRA `(.L_x_171) ;  /* 0x0000000000340947 */ /* 0x001fea0003800000 */
[----:B------:R-:W0:Y:S02]  /*16d0*/  QSPC.E.S P0, RZ, [R24] ;  /* 0x0000000018ff73aa */ /* 0x000e240000000500 */
[----:B0-----:R-:W-:Y:S05]  /*16e0*/  @!P0 BRA `(.L_x_172) ;  /* 0x0000000000208947 */ /* 0x001fea0003800000 */
[----:B------:R-:W-:-:S07]  /*16f0*/  MOV R24, R24 ;  /* 0x0000001800187202 */ /* 0x000fce0000000f00 */
.L_x_173:
[----:B------:R-:W0:Y:S02]  /*1700*/  LDS R16, [R24] ;  /* 0x0000000018107984 */ /* 0x000e240000000800 */
[C---:B0-----:R-:W-:Y:S02]  /*1710*/  HADD2 R22, R16.reuse.H1_H1, RZ.H0_H0 ;  /* 0x200000ff10167230 */ /* 0x041fe40000000c00 */
[----:B------:R-:W-:-:S05]  /*1720*/  HADD2 R17, R16.H0_H0, R5.H0_H0 ;  /* 0x2000000510117230 */ /* 0x000fca0000000800 */
[----:B------:R-:W-:-:S05]  /*1730*/  PRMT R17, R17, 0x5410, R22 ;  /* 0x0000541011117816 */ /* 0x000fca0000000016 */
[----:B------:R-:W0:Y:S02]  /*1740*/  ATOMS.CAST.SPIN P0, [R24], R16, R17 ;  /* 0x000000101800758d */ /* 0x000e240001800011 */
[----:B0-----:R-:W-:Y:S05]  /*1750*/  @!P0 BRA `(.L_x_173) ;  /* 0xfffffffc00e88947 */ /* 0x001fea000383ffff */
[----:B------:R-:W-:Y:S05]  /*1760*/  BRA `(.L_x_171) ;  /* 0x00000000000c7947 */ /* 0x000fea0003800000 */
.L_x_172:
[----:B------:R-:W2:Y:S02]  /*1770*/  LD.E R16, desc[UR6][R24.64] ;  /* 0x0000000618107980 */ /* 0x000ea4000c101900 */
[----:B--2---:R-:W-:-:S05]  /*1780*/  IMAD.IADD R17, R17, 0x1, R16 ;  /* 0x0000000111117824 */ /* 0x004fca00078e0210 */
[----:B------:R0:W-:Y:S02]  /*1790*/  ST.E desc[UR6][R24.64], R17 ;  /* 0x0000001118007985 */ /* 0x0001e4000c101906 */
.L_x_171:
[----:B------:R-:W-:Y:S05]  /*17a0*/  BSYNC.RECONVERGENT B3 ;  /* 0x0000000000037941 */ /* 0x000fea0003800200 */
.L_x_170:
[----:B------:R-:W-:Y:S05]  /*17b0*/  BRA `(.L_x_174) ;  /* 0x0000000000887947 */ /* 0x000fea0003800000 */
.L_x_169:
[----:B------:R-:W-:-:S04]  /*17c0*/  ISETP.NE.U32.AND P0, PT, R17, RZ, PT ;  /* 0x000000ff1100720c */ /* 0x000fc80003f05070 */
[----:B------:R-:W-:-:S04]  /*17d0*/  ISETP.NE.AND.EX P0, PT, RZ, RZ, PT, P0 ;  /* 0x000000ffff00720c */ /* 0x000fc80003f05300 */
[----:B------:R-:W-:-:S13]  /*17e0*/  ISETP.LT.OR P0, PT, R16, 0x1, !P0 ;  /* 0x000000011000780c */ /* 0x000fda0004701670 */
[----:B------:R-:W-:Y:S05]  /*17f0*/  @P0 BRA `(.L_x_175) ;  /* 0x0000000000440947 */ /* 0x000fea0003800000 */
[----:B------:R-:W-:-:S05]  /*1800*/  PRMT R17, RZ, 0x5410, R5 ;  /* 0x00005410ff117816 */ /* 0x000fca0000000005 */
[----:B------:R0:W-:Y:S02]  /*1810*/  ATOM.E.ADD.F16x2.RN.STRONG.GPU P0, RZ, desc[UR6][R24.64+-0x2], R17 ;  /* 0xfffffe1118ff79a2 */ /* 0x0001e4000c10e106 */
[----:B0-----:R-:W-:Y:S05]  /*1820*/  @P0 BRA `(.L_x_174) ;  /* 0x00000000006c0947 */ /* 0x001fea0003800000 */
[----:B------:R-:W0:Y:S02]  /*1830*/  QSPC.E.S P0, RZ, [R24+-0x2] ;  /* 0xfffffe0018ff73aa */ /* 0x000e240000000500 */
[----:B0-----:R-:W-:Y:S05]  /*1840*/  @!P0 BRA `(.L_x_176) ;  /* 0x0000000000208947 */ /* 0x001fea0003800000 */
[----:B------:R-:W-:-:S07]  /*1850*/  MOV R24, R24 ;  /* 0x0000001800187202 */ /* 0x000fce0000000f00 */
.L_x_177:
[----:B------:R-:W0:Y:S02]  /*1860*/  LDS R16, [R24+-0x2] ;  /* 0xfffffe0018107984 */ /* 0x000e240000000800 */
[C---:B0-----:R-:W-:Y:S02]  /*1870*/  HADD2 R22, R16.reuse.H1_H1, R5.H0_H0 ;  /* 0x2000000510167230 */ /* 0x041fe40000000c00 */
[----:B------:R-:W-:-:S05]  /*1880*/  HADD2 R17, R16.H0_H0, RZ.H0_H0 ;  /* 0x200000ff10117230 */ /* 0x000fca0000000800 */
[----:B------:R-:W-:-:S05]  /*1890*/  PRMT R17, R17, 0x5410, R22 ;  /* 0x0000541011117816 */ /* 0x000fca0000000016 */
[----:B------:R-:W0:Y:S02]  /*18a0*/  ATOMS.CAST.SPIN P0, [R24+-0x2], R16, R17 ;  /* 0xfffffe101800758d */ /* 0x000e240001800011 */
[----:B0-----:R-:W-:Y:S05]  /*18b0*/  @!P0 BRA `(.L_x_177) ;  /* 0xfffffffc00e88947 */ /* 0x001fea000383ffff */
[----:B------:R-:W-:Y:S05]  /*18c0*/  BRA `(.L_x_174) ;  /* 0x0000000000447947 */ /* 0x000fea0003800000 */
.L_x_176:
[----:B------:R-:W2:Y:S02]  /*18d0*/  LD.E R16, desc[UR6][R24.64+-0x2] ;  /* 0xfffffe0618107980 */ /* 0x000ea4000c101900 */
[----:B--2---:R-:W-:-:S05]  /*18e0*/  IMAD.IADD R17, R17, 0x1, R16 ;  /* 0x0000000111117824 */ /* 0x004fca00078e0210 */
[----:B------:R0:W-:Y:S01]  /*18f0*/  ST.E desc[UR6][R24.64+-0x2], R17 ;  /* 0xfffffe1118007985 */ /* 0x0001e2000c101906 */
[----:B------:R-:W-:Y:S05]  /*1900*/  BRA `(.L_x_174) ;  /* 0x0000000000347947 */ /* 0x000fea0003800000 */
.L_x_175:
[C---:B------:R-:W-:Y:S01]  /*1910*/  LOP3.LUT R16, R24.reuse, 0xfffffffd, RZ, 0xc0, !PT ;  /* 0xfffffffd18107812 */ /* 0x040fe200078ec0ff */
[----:B------:R-:W-:Y:S01]  /*1920*/  IMAD.MOV.U32 R17, RZ, RZ, R25 ;  /* 0x000000ffff117224 */ /* 0x000fe200078e0019 */
[----:B------:R-:W-:Y:S01]  /*1930*/  LOP3.LUT R22, R24, 0x2, RZ, 0xc0, !PT ;  /* 0x0000000218167812 */ /* 0x000fe200078ec0ff */
[----:B------:R-:W-:-:S03]  /*1940*/  IMAD.MOV.U32 R26, RZ, RZ, 0x3254 ;  /* 0x00003254ff1a7424 */ /* 0x000fc600078e00ff */
[----:B------:R0:W5:Y:S01]  /*1950*/  LD.E R27, desc[UR6][R16.64] ;  /* 0x00000006101b7980 */ /* 0x000162000c101900 */
[----:B------:R-:W-:-:S04]  /*1960*/  ISETP.EQ.U32.AND P0, PT, R22, RZ, PT ;  /* 0x000000ff1600720c */ /* 0x000fc80003f02070 */
[----:B------:R-:W-:-:S09]  /*1970*/  SEL R26, R26, 0x7610, P0 ;  /* 0x000076101a1a7807 */ /* 0x000fd20000000000 */
.L_x_178:
[----:B-----5:R-:W-:-:S05]  /*1980*/  HADD2 R22, R27, R5.H0_H0 ;  /* 0x200000051b167230 */ /* 0x020fca0000000000 */
[----:B------:R-:W-:-:S05]  /*1990*/  PRMT R29, R27, R26, R22 ;  /* 0x0000001a1b1d7216 */ /* 0x000fca0000000016 */
[----:B------:R-:W2:Y:S02]  /*19a0*/  ATOM.E.CAS.STRONG.GPU PT, R22, [R16], R27, R29 ;  /* 0x0000001b1016738b */ /* 0x000ea400001ee11d */
[----:B--2---:R-:W-:Y:S01]  /*19b0*/  ISETP.NE.U32.AND P0, PT, R22, R27, PT ;  /* 0x0000001b1600720c */ /* 0x004fe20003f05070 */
[----:B------:R-:W-:-:S12]  /*19c0*/  IMAD.MOV.U32 R27, RZ, RZ, R22 ;  /* 0x000000ffff1b7224 */ /* 0x000fd800078e0016 */
[----:B------:R-:W-:Y:S05]  /*19d0*/  @P0 BRA `(.L_x_178) ;  /* 0xfffffffc00e80947 */ /* 0x000fea000383ffff */
.L_x_174:
[----:B------:R-:W-:Y:S05]  /*19e0*/  BSYNC.RECONVERGENT B0 ;  /* 0x0000000000007941 */ /* 0x000fea0003800200 */
.L_x_168:
        /* <DEDUP_REMOVED lines=17> */
.L_x_185:
[----:B------:R-:W0:Y:S02]  /*1b00*/  LDS R16, [R24+-0x2] ;  /* 0xfffffe0018107984 */ /* 0x000e240000000800 */
[C---:B0-----:R-:W-:Y:S02]  /*1b10*/  HADD2 R22, R16.reuse.H1_H1, R5.H0_H0 ;  /* 0x2000000510167230 */ /* 0x041fe40000000c00 */
[----:B------:R-:W-:-:S05]  /*1b20*/  HADD2 R17, R16.H0_H0, RZ.H0_H0 ;  /* 0x200000ff10117230 */ /* 0x000fca0000000800 */
[----:B------:R-:W-:-:S05]  /*1b30*/  PRMT R17, R17, 0x5410, R22 ;  /* 0x0000541011117816 */ /* 0x000fca0000000016 */
[----:B------:R-:W0:Y:S02]  /*1b40*/  ATOMS.CAST.SPIN P0, [R24+-0x2], R16, R17 ;  /* 0xfffffe101800758d */ /* 0x000e240001800011 */
[----:B0-----:R-:W-:Y:S05]  /*1b50*/  @!P0 BRA `(.L_x_185) ;  /* 0xfffffffc00e88947 */ /* 0x001fea000383ffff */
[----:B------:R-:W-:Y:S05]  /*1b60*/  BRA `(.L_x_183) ;  /* 0x0000000000447947 */ /* 0x000fea0003800000 */
.L_x_184:
[----:B------:R-:W2:Y:S02]  /*1b70*/  LD.E R16, desc[UR6][R24.64+-0x2] ;  /* 0xfffffe0618107980 */ /* 0x000ea4000c101900 */
[----:B--2---:R-:W-:-:S05]  /*1b80*/  IMAD.IADD R17, R17, 0x1, R16 ;  /* 0x0000000111117824 */ /* 0x004fca00078e0210 */
[----:B------:R1:W-:Y:S01]  /*1b90*/  ST.E desc[UR6][R24.64+-0x2], R17 ;  /* 0xfffffe1118007985 */ /* 0x0003e2000c101906 */
[----:B------:R-:W-:Y:S05]  /*1ba0*/  BRA `(.L_x_183) ;  /* 0x0000000000347947 */ /* 0x000fea0003800000 */
.L_x_182:
[C---:B------:R-:W-:Y:S01]  /*1bb0*/  LOP3.LUT R16, R24.reuse, 0xfffffffd, RZ, 0xc0, !PT ;  /* 0xfffffffd18107812 */ /* 0x040fe200078ec0ff */
[----:B------:R-:W-:Y:S01]  /*1bc0*/  IMAD.MOV.U32 R17, RZ, RZ, R25 ;  /* 0x000000ffff117224 */ /* 0x000fe200078e0019 */
[----:B------:R-:W-:Y:S01]  /*1bd0*/  LOP3.LUT R22, R24, 0x2, RZ, 0xc0, !PT ;  /* 0x0000000218167812 */ /* 0x000fe200078ec0ff */
[----:B------:R-:W-:-:S03]  /*1be0*/  IMAD.MOV.U32 R26, RZ, RZ, 0x3254 ;  /* 0x00003254ff1a7424 */ /* 0x000fc600078e00ff */
[----:B------:R0:W5:Y:S01]  /*1bf0*/  LD.E R27, desc[UR6][R16.64] ;  /* 0x00000006101b7980 */ /* 0x000162000c101900 */
[----:B------:R-:W-:-:S04]  /*1c00*/  ISETP.EQ.U32.AND P0, PT, R22, RZ, PT ;  /* 0x000000ff1600720c */ /* 0x000fc80003f02070 */
[----:B------:R-:W-:-:S09]  /*1c10*/  SEL R26, R26, 0x7610, P0 ;  /* 0x000076101a1a7807 */ /* 0x000fd20000000000 */
.L_x_186:
[----:B-----5:R-:W-:-:S05]  /*1c20*/  HADD2 R22, R27, R5.H0_H0 ;  /* 0x200000051b167230 */ /* 0x020fca0000000000 */
[----:B------:R-:W-:-:S05]  /*1c30*/  PRMT R29, R27, R26, R22 ;  /* 0x0000001a1b1d7216 */ /* 0x000fca0000000016 */
[----:B------:R-:W2:Y:S02]  /*1c40*/  ATOM.E.CAS.STRONG.GPU PT, R22, [R16], R27, R29 ;  /* 0x0000001b1016738b */ /* 0x000ea400001ee11d */
[----:B--2---:R-:W-:Y:S01]  /*1c50*/  ISETP.NE.U32.AND P0, PT, R22, R27, PT ;  /* 0x0000001b1600720c */ /* 0x004fe20003f05070 */
[----:B------:R-:W-:-:S12]  /*1c60*/  IMAD.MOV.U32 R27, RZ, RZ, R22 ;  /* 0x000000ffff1b7224 */ /* 0x000fd800078e0016 */
[----:B------:R-:W-:Y:S05]  /*1c70*/  @P0 BRA `(.L_x_186) ;  /* 0xfffffffc00e80947 */ /* 0x000fea000383ffff */
.L_x_183:
[----:B------:R-:W-:Y:S05]  /*1c80*/  BSYNC.RECONVERGENT B3 ;  /* 0x0000000000037941 */ /* 0x000fea0003800200 */
.L_x_181:
[----:B------:R-:W-:Y:S05]  /*1c90*/  BRA `(.L_x_187) ;  /* 0x0000000000407947 */ /* 0x000fea0003800000 */
.L_x_180:
[----:B------:R-:W-:-:S05]  /*1ca0*/  PRMT R17, R5, 0x5410, RZ ;  /* 0x0000541005117816 */ /* 0x000fca00000000ff */
[----:B------:R0:W-:Y:S02]  /*1cb0*/  ATOM.E.ADD.F16x2.RN.STRONG.GPU P0, RZ, desc[UR6][R24.64], R17 ;  /* 0x8000001118ff79a2 */ /* 0x0001e4000c10e106 */
[----:B0-----:R-:W-:Y:S05]  /*1cc0*/  @P0 BRA `(.L_x_187) ;  /* 0x0000000000340947 */ /* 0x001fea0003800000 */
[----:B------:R-:W0:Y:S02]  /*1cd0*/  QSPC.E.S P0, RZ, [R24] ;  /* 0x0000000018ff73aa */ /* 0x000e240000000500 */
[----:B0-----:R-:W-:Y:S05]  /*1ce0*/  @!P0 BRA `(.L_x_188) ;  /* 0x0000000000208947 */ /* 0x001fea0003800000 */
[----:B------:R-:W-:-:S07]  /*1cf0*/  MOV R24, R24 ;  /* 0x0000001800187202 */ /* 0x000fce0000000f00 */
.L_x_189:
[----:B------:R-:W0:Y:S02]  /*1d00*/  LDS R16, [R24] ;  /* 0x0000000018107984 */ /* 0x000e240000000800 */
[C---:B0-----:R-:W-:Y:S02]  /*1d10*/  HADD2 R22, R16.reuse.H1_H1, RZ.H0_H0 ;  /* 0x200000ff10167230 */ /* 0x041fe40000000c00 */
[----:B------:R-:W-:-:S05]  /*1d20*/  HADD2 R17, R16.H0_H0, R5.H0_H0 ;  /* 0x2000000510117230 */ /* 0x000fca0000000800 */
[----:B------:R-:W-:-:S05]  /*1d30*/  PRMT R17, R17, 0x5410, R22 ;  /* 0x0000541011117816 */ /* 0x000fca0000000016 */
[----:B------:R-:W0:Y:S02]  /*1d40*/  ATOMS.CAST.SPIN P0, [R24], R16, R17 ;  /* 0x000000101800758d */ /* 0x000e240001800011 */
[----:B0-----:R-:W-:Y:S05]  /*1d50*/  @!P0 BRA `(.L_x_189) ;  /* 0xfffffffc00e88947 */ /* 0x001fea000383ffff */
[----:B------:R-:W-:Y:S05]  /*1d60*/  BRA `(.L_x_187) ;  /* 0x00000000000c7947 */ /* 0x000fea0003800000 */
.L_x_188:
[----:B------:R-:W2:Y:S02]  /*1d70*/  LD.E R16, desc[UR6][R24.64] ;  /* 0x0000000618107980 */ /* 0x000ea4000c101900 */
[----:B--2---:R-:W-:-:S05]  /*1d80*/  IMAD.IADD R17, R17, 0x1, R16 ;  /* 0x0000000111117824 */ /* 0x004fca00078e0210 */
[----:B------:R0:W-:Y:S02]  /*1d90*/  ST.E desc[UR6][R24.64], R17 ;  /* 0x0000001118007985 */ /* 0x0001e4000c101906 */
.L_x_187:
[----:B------:R-:W-:Y:S05]  /*1da0*/  BSYNC.RECONVERGENT B0 ;  /* 0x0000000000007941 */ /* 0x000fea0003800200 */
.L_x_179:
        /* <DEDUP_REMOVED lines=18> */
.L_x_196:
[----:B------:R-:W0:Y:S02]  /*1ed0*/  LDS R16, [R24+-0x2] ;  /* 0xfffffe0018107984 */ /* 0x000e240000000800 */
[C---:B0-----:R-:W-:Y:S02]  /*1ee0*/  HADD2 R22, R16.reuse.H1_H1, R5.H0_H0 ;  /* 0x2000000510167230 */ /* 0x041fe40000000c00 */
[----:B------:R-:W-:-:S05]  /*1ef0*/  HADD2 R17, R16.H0_H0, RZ.H0_H0 ;  /* 0x200000ff10117230 */ /* 0x000fca0000000800 */
[----:B------:R-:W-:-:S05]  /*1f00*/  PRMT R17, R17, 0x5410, R22 ;  /* 0x0000541011117816 */ /* 0x000fca0000000016 */
[----:B------:R-:W0:Y:S02]  /*1f10*/  ATOMS.CAST.SPIN P0, [R24+-0x2], R16, R17 ;  /* 0xfffffe101800758d */ /* 0x000e240001800011 */
[----:B0-----:R-:W-:Y:S05]  /*1f20*/  @!P0 BRA `(.L_x_196) ;  /* 0xfffffffc00e88947 */ /* 0x001fea000383ffff */
[----:B------:R-:W-:Y:S05]  /*1f30*/  BRA `(.L_x_194) ;  /* 0x0000000000447947 */ /* 0x000fea0003800000 */
.L_x_195:
[----:B------:R-:W2:Y:S02]  /*1f40*/  LD.E R16, desc[UR6][R24.64+-0x2] ;  /* 0xfffffe0618107980 */ /* 0x000ea4000c101900 */
[----:B--2---:R-:W-:-:S05]  /*1f50*/  IMAD.IADD R17, R17, 0x1, R16 ;  /* 0x0000000111117824 */ /* 0x004fca00078e0210 */
[----:B------:R0:W-:Y:S01]  /*1f60*/  ST.E desc[UR6][R24.64+-0x2], R17 ;  /* 0xfffffe1118007985 */ /* 0x0001e2000c101906 */
[----:B------:R-:W-:Y:S05]  /*1f70*/  BRA `(.L_x_194) ;  /* 0x0000000000347947 */ /* 0x000fea0003800000 */
.L_x_193:
[C---:B------:R-:W-:Y:S01]  /*1f80*/  LOP3.LUT R16, R24.reuse, 0xfffffffd, RZ, 0xc0, !PT ;  /* 0xfffffffd18107812 */ /* 0x040fe200078ec0ff */
[----:B------:R-:W-:Y:S01]  /*1f90*/  IMAD.MOV.U32 R17, RZ, RZ, R25 ;  /* 0x000000ffff117224 */ /* 0x000fe200078e0019 */
[----:B------:R-:W-:Y:S01]  /*1fa0*/  LOP3.LUT R22, R24, 0x2, RZ, 0xc0, !PT ;  /* 0x0000000218167812 */ /* 0x000fe200078ec0ff */
[----:B------:R-:W-:-:S03]  /*1fb0*/  IMAD.MOV.U32 R26, RZ, RZ, 0x3254 ;  /* 0x00003254ff1a7424 */ /* 0x000fc600078e00ff */
[----:B------:R0:W5:Y:S01]  /*1fc0*/  LD.E R27, desc[UR6][R16.64] ;  /* 0x00000006101b7980 */ /* 0x000162000c101900 */
[----:B------:R-:W-:-:S04]  /*1fd0*/  ISETP.EQ.U32.AND P0, PT, R22, RZ, PT ;  /* 0x000000ff1600720c */ /* 0x000fc80003f02070 */
[----:B------:R-:W-:-:S09]  /*1fe0*/  SEL R26, R26, 0x7610, P0 ;  /* 0x000076101a1a7807 */ /* 0x000fd20000000000 */
.L_x_197:
[----:B-----5:R-:W-:-:S05]  /*1ff0*/  HADD2 R22, R27, R5.H0_H0 ;  /* 0x200000051b167230 */ /* 0x020fca0000000000 */
[----:B------:R-:W-:-:S05]  /*2000*/  PRMT R29, R27, R26, R22 ;  /* 0x0000001a1b1d7216 */ /* 0x000fca0000000016 */
[----:B------:R-:W2:Y:S02]  /*2010*/  ATOM.E.CAS.STRONG.GPU PT, R22, [R16], R27, R29 ;  /* 0x0000001b1016738b */ /* 0x000ea400001ee11d */
[----:B--2---:R-:W-:Y:S01]  /*2020*/  ISETP.NE.U32.AND P0, PT, R22, R27, PT ;  /* 0x0000001b1600720c */ /* 0x004fe20003f05070 */
[----:B------:R-:W-:-:S12]  /*2030*/  IMAD.MOV.U32 R27, RZ, RZ, R22 ;  /* 0x000000ffff1b7224 */ /* 0x000fd800078e0016 */
[----:B------:R-:W-:Y:S05]  /*2040*/  @P0 BRA `(.L_x_197) ;  /* 0xfffffffc00e80947 */ /* 0x000fea000383ffff */
.L_x_194:
[----:B------:R-:W-:Y:S05]  /*2050*/  BSYNC.RECONVERGENT B3 ;  /* 0x0000000000037941 */ /* 0x000fea0003800200 */
.L_x_192:
[----:B------:R-:W-:Y:S05]  /*2060*/  BRA `(.L_x_198) ;  /* 0x0000000000407947 */ /* 0x000fea0003800000 */
.L_x_191:
[----:B------:R-:W-:-:S05]  /*2070*/  PRMT R17, R5, 0x5410, RZ ;  /* 0x0000541005117816 */ /* 0x000fca00000000ff */
[----:B------:R0:W-:Y:S02]  /*2080*/  ATOM.E.ADD.F16x2.RN.STRONG.GPU P0, RZ, desc[UR6][R24.64], R17 ;  /* 0x8000001118ff79a2 */ /* 0x0001e4000c10e106 */
[----:B0-----:R-:W-:Y:S05]  /*2090*/  @P0 BRA `(.L_x_198) ;  /* 0x0000000000340947 */ /* 0x001fea0003800000 */
[----:B------:R-:W0:Y:S02]  /*20a0*/  QSPC.E.S P0, RZ, [R24] ;  /* 0x0000000018ff73aa */ /* 0x000e240000000500 */
[----:B0-----:R-:W-:Y:S05]  /*20b0*/  @!P0 BRA `(.L_x_199) ;  /* 0x0000000000208947 */ /* 0x001fea0003800000 */
[----:B------:R-:W-:-:S07]  /*20c0*/  MOV R24, R24 ;  /* 0x0000001800187202 */ /* 0x000fce0000000f00 */
.L_x_200:
[----:B------:R-:W0:Y:S02]  /*20d0*/  LDS R16, [R24] ;  /* 0x0000000018107984 */ /* 0x000e240000000800 */
[C---:B0-----:R-:W-:Y:S02]  /*20e0*/  HADD2 R22, R16.reuse.H1_H1, RZ.H0_H0 ;  /* 0x200000ff10167230 */ /* 0x041fe40000000c00 */
[----:B------:R-:W-:-:S05]  /*20f0*/  HADD2 R17, R16.H0_H0, R5.H0_H0 ;  /* 0x2000000510117230 */ /* 0x000fca0000000800 */
[----:B------:R-:W-:-:S05]  /*2100*/  PRMT R17, R17, 0x5410, R22 ;  /* 0x0000541011117816 */ /* 0x000fca0000000016 */
[----:B------:R-:W0:Y:S02]  /*2110*/  ATOMS.CAST.SPIN P0, [R24], R16, R17 ;  /* 0x000000101800758d */ /* 0x000e240001800011 */
[----:B0-----:R-:W-:Y:S05]  /*2120*/  @!P0 BRA `(.L_x_200) ;  /* 0xfffffffc00e88947 */ /* 0x001fea000383ffff */
[----:B------:R-:W-:Y:S05]  /*2130*/  BRA `(.L_x_198) ;  /* 0x00000000000c7947 */ /* 0x000fea0003800000 */
.L_x_199:
[----:B------:R-:W2:Y:S02]  /*2140*/  LD.E R16, desc[UR6][R24.64] ;  /* 0x0000000618107980 */ /* 0x000ea4000c101900 */
[----:B--2---:R-:W-:-:S05]  /*2150*/  IMAD.IADD R17, R17, 0x1, R16 ;  /* 0x0000000111117824 */ /* 0x004fca00078e0210 */
[----:B------:R0:W-:Y:S02]  /*2160*/  ST.E desc[UR6][R24.64], R17 ;  /* 0x0000001118007985 */ /* 0x0001e4000c101906 */
.L_x_198:
[----:B------:R-:W-:Y:S05]  /*2170*/  BSYNC.RECONVERGENT B0 ;  /* 0x0000000000007941 */ /* 0x000fea0003800200 */
.L_x_190:
        /* <DEDUP_REMOVED lines=18> */
.L_x_207:
[----:B------:R-:W0:Y:S02]  /*22a0*/  LDS R14, [R17+-0x2] ;  /* 0xfffffe00110e7984 */ /* 0x000e240000000800 */
[C---:B0-----:R-:W-:Y:S02]  /*22b0*/  HADD2 R16, R14.reuse.H1_H1, R5.H0_H0 ;  /* 0x200000050e107230 */ /* 0x041fe40000000c00 */
[----:B------:R-:W-:-:S05]  /*22c0*/  HADD2 R15, R14.H0_H0, RZ.H0_H0 ;  /* 0x200000ff0e0f7230 */ /* 0x000fca0000000800 */
[----:B------:R-:W-:-:S05]  /*22d0*/  PRMT R15, R15, 0x5410, R16 ;  /* 0x000054100f0f7816 */ /* 0x000fca0000000010 */
[----:B------:R-:W0:Y:S02]  /*22e0*/  ATOMS.CAST.SPIN P0, [R17+-0x2], R14, R15 ;  /* 0xfffffe0e1100758d */ /* 0x000e24000180000f */
[----:B0-----:R-:W-:Y:S05]  /*22f0*/  @!P0 BRA `(.L_x_207) ;  /* 0xfffffffc00e88947 */ /* 0x001fea000383ffff */
[----:B------:R-:W-:Y:S05]  /*2300*/  BRA `(.L_x_205) ;  /* 0x0000000000447947 */ /* 0x000fea0003800000 */
.L_x_206:
[----:B------:R-:W2:Y:S02]  /*2310*/  LD.E R16, desc[UR6][R14.64+-0x2] ;  /* 0xfffffe060e107980 */ /* 0x000ea4000c101900 */
[----:B--2---:R-:W-:-:S05]  /*2320*/  IMAD.IADD R17, R17, 0x1, R16 ;  /* 0x0000000111117824 */ /* 0x004fca00078e0210 */
[----:B------:R0:W-:Y:S01]  /*2330*/  ST.E desc[UR6][R14.64+-0x2], R17 ;  /* 0xfffffe110e007985 */ /* 0x0001e2000c101906 */
[----:B------:R-:W-:Y:S05]  /*2340*/  BRA `(.L_x_205) ;  /* 0x0000000000347947 */ /* 0x000fea0003800000 */
.L_x_204:
[C---:B------:R-:W-:Y:S01]  /*2350*/  LOP3.LUT R16, R14.reuse, 0xfffffffd, RZ, 0xc0, !PT ;  /* 0xfffffffd0e107812 */ /* 0x040fe200078ec0ff */
[----:B------:R-:W-:Y:S01]  /*2360*/  IMAD.MOV.U32 R17, RZ, RZ, R15 ;  /* 0x000000ffff117224 */ /* 0x000fe200078e000f */
[----:B------:R-:W-:Y:S01]  /*2370*/  LOP3.LUT R22, R14, 0x2, RZ, 0xc0, !PT ;  /* 0x000000020e167812 */ /* 0x000fe200078ec0ff */
[----:B------:R-:W-:-:S03]  /*2380*/  IMAD.MOV.U32 R24, RZ, RZ, 0x3254 ;  /* 0x00003254ff187424 */ /* 0x000fc600078e00ff */
[----:B------:R0:W5:Y:S01]  /*2390*/  LD.E R23, desc[UR6][R16.64] ;  /* 0x0000000610177980 */ /* 0x000162000c101900 */
[----:B------:R-:W-:-:S04]  /*23a0*/  ISETP.EQ.U32.AND P0, PT, R22, RZ, PT ;  /* 0x000000ff1600720c */ /* 0x000fc80003f02070 */
[----:B------:R-:W-:-:S09]  /*23b0*/  SEL R24, R24, 0x7610, P0 ;  /* 0x0000761018187807 */ /* 0x000fd20000000000 */
.L_x_208:
[----:B-----5:R-:W-:-:S05]  /*23c0*/  HADD2 R22, R23, R5.H0_H0 ;  /* 0x2000000517167230 */ /* 0x020fca0000000000 */
[----:B------:R-:W-:-:S05]  /*23d0*/  PRMT R25, R23, R24, R22 ;  /* 0x0000001817197216 */ /* 0x000fca0000000016 */
[----:B------:R-:W2:Y:S02]  /*23e0*/  ATOM.E.CAS.STRONG.GPU PT, R22, [R16], R23, R25 ;  /* 0x000000171016738b */ /* 0x000ea400001ee119 */
[----:B--2---:R-:W-:Y:S01]  /*23f0*/  ISETP.NE.U32.AND P0, PT, R22, R23, PT ;  /* 0x000000171600720c */ /* 0x004fe20003f05070 */
[----:B------:R-:W-:-:S12]  /*2400*/  IMAD.MOV.U32 R23, RZ, RZ, R22 ;  /* 0x000000ffff177224 */ /* 0x000fd800078e0016 */
[----:B------:R-:W-:Y:S05]  /*2410*/  @P0 BRA `(.L_x_208) ;  /* 0xfffffffc00e80947 */ /* 0x000fea000383ffff */
.L_x_205:
[----:B------:R-:W-:Y:S05]  /*2420*/  BSYNC.RECONVERGENT B3 ;  /* 0x0000000000037941 */ /* 0x000fea0003800200 */
.L_x_203:
[----:B------:R-:W-:Y:S05]  /*2430*/  BRA `(.L_x_209) ;  /* 0x0000000000407947 */ /* 0x000fea0003800000 */
.L_x_202:
[----:B------:R-:W-:-:S05]  /*2440*/  PRMT R17, R5, 0x5410, RZ ;  /* 0x0000541005117816 */ /* 0x000fca00000000ff */
[----:B------:R0:W-:Y:S02]  /*2450*/  ATOM.E.ADD.F16x2.RN.STRONG.GPU P0, RZ, desc[UR6][R14.64], R17 ;  /* 0x800000110eff79a2 */ /* 0x0001e4000c10e106 */
[----:B0-----:R-:W-:Y:S05]  /*2460*/  @P0 BRA `(.L_x_209) ;  /* 0x0000000000340947 */ /* 0x001fea0003800000 */
[----:B------:R-:W0:Y:S02]  /*2470*/  QSPC.E.S P0, RZ, [R14] ;  /* 0x000000000eff73aa */ /* 0x000e240000000500 */
[----:B0-----:R-:W-:Y:S05]  /*2480*/  @!P0 BRA `(.L_x_210) ;  /* 0x0000000000208947 */ /* 0x001fea0003800000 */
[----:B------:R-:W-:-:S07]  /*2490*/  MOV R17, R14 ;  /* 0x0000000e00117202 */ /* 0x000fce0000000f00 */
.L_x_211:
[----:B------:R-:W0:Y:S02]  /*24a0*/  LDS R14, [R17] ;  /* 0x00000000110e7984 */ /* 0x000e240000000800 */
[C---:B0-----:R-:W-:Y:S02]  /*24b0*/  HADD2 R16, R14.reuse.H1_H1, RZ.H0_H0 ;  /* 0x200000ff0e107230 */ /* 0x041fe40000000c00 */
[----:B------:R-:W-:-:S05]  /*24c0*/  HADD2 R15, R14.H0_H0, R5.H0_H0 ;  /* 0x200000050e0f7230 */ /* 0x000fca0000000800 */
[----:B------:R-:W-:-:S05]  /*24d0*/  PRMT R15, R15, 0x5410, R16 ;  /* 0x000054100f0f7816 */ /* 0x000fca0000000010 */
[----:B------:R-:W0:Y:S02]  /*24e0*/  ATOMS.CAST.SPIN P0, [R17], R14, R15 ;  /* 0x0000000e1100758d */ /* 0x000e24000180000f */
[----:B0-----:R-:W-:Y:S05]  /*24f0*/  @!P0 BRA `(.L_x_211) ;  /* 0xfffffffc00e88947 */ /* 0x001fea000383ffff */
[----:B------:R-:W-:Y:S05]  /*2500*/  BRA `(.L_x_209) ;  /* 0x00000000000c7947 */ /* 0x000fea0003800000 */
.L_x_210:
[----:B------:R-:W2:Y:S02]  /*2510*/  LD.E R16, desc[UR6][R14.64] ;  /* 0x000000060e107980 */ /* 0x000ea4000c101900 */
[----:B--2---:R-:W-:-:S05]  /*2520*/  IMAD.IADD R17, R17, 0x1, R16 ;  /* 0x0000000111117824 */ /* 0x004fca00078e0210 */
[----:B------:R1:W-:Y:S02]  /*2530*/  ST.E desc[UR6][R14.64], R17 ;  /* 0x000000110e007985 */ /* 0x0003e4000c101906 */
.L_x_209:
[----:B------:R-:W-:Y:S05]  /*2540*/  BSYNC.RECONVERGENT B0 ;  /* 0x0000000000007941 */ /* 0x000fea0003800200 */
.L_x_201:
[----:B------:R-:W-:Y:S01]  /*2550*/  VIADD R21, R21, 0x4 ;  /* 0x0000000415157836 */ /* 0x000fe20000000000 */
[----:B------:R-:W-:Y:S06]  /*2560*/  @P2 BRA `(.L_x_212) ;  /* 0xfffffff0000c2947 */ /* 0x000fec000383ffff */
.L_x_131:
[----:B------:R-:W-:Y:S05]  /*2570*/  BSYNC.RECONVERGENT B1 ;  /* 0x0000000000017941 */ /* 0x000fea0003800200 */
.L_x_130:
[----:B------:R-:W-:-:S05]  /*2580*/  VIADD R10, R10, 0x1 ;  /* 0x000000010a0a7836 */ /* 0x000fca0000000000 */
[----:B------:R-:W-:-:S13]  /*2590*/  ISETP.NE.AND P0, PT, R10, R13, PT ;  /* 0x0000000d0a00720c */ /* 0x000fda0003f05270 */
[----:B------:R-:W-:Y:S05]  /*25a0*/  @P0 BRA `(.L_x_213) ;  /* 0xffffffe000c40947 */ /* 0x000fea000383ffff */
.L_x_129:
[----:B------:R-:W-:Y:S05]  /*25b0*/  BSYNC.RECONVERGENT B2 ;  /* 0x0000000000027941 */ /* 0x000fea0003800200 */
.L_x_128:
[----:B------:R-:W-:-:S05]  /*25c0*/  VIADD R2, R2, 0x1 ;  /* 0x0000000102027836 */ /* 0x000fca0000000000 */
[----:B------:R-:W-:-:S13]  /*25d0*/  ISETP.NE.AND P0, PT, R2, R3, PT ;  /* 0x000000030200720c */ /* 0x000fda0003f05270 */
[----:B------:R-:W-:Y:S05]  /*25e0*/  @P0 BRA `(.L_x_214) ;  /* 0xffffffe0009c0947 */ /* 0x000fea000383ffff */
[----:B------:R-:W-:Y:S05]  /*25f0*/  EXIT ;  /* 0x000000000000794d */ /* 0x000fea0003800000 */
        .weak           $__internal_3_$__cuda_sm20_div_s64
        .type           $__internal_3_$__cuda_sm20_div_s64,@function
        .size           $__internal_3_$__cuda_sm20_div_s64,(.L_x_996 - $__internal_3_$__cuda_sm20_div_s64)
$__internal_3_$__cuda_sm20_div_s64:
        /* <DEDUP_REMOVED lines=68> */
[----:B------:R-:W-:Y:S06]  /*2a40*/  RET.REL.NODEC R2 `(_ZN2at6native49_GLOBAL__N__09e94e3a_16_AveragePool3d_cu_a8eae74c40avg_pool3d_cuda_update_grad_input_atomicIN3c104HalfEfEEvNS_27GenericPackedTensorAccessorIKT_Lm4ENS_16DefaultPtrTraitsElEENS5_IS6_Lm4ES8_lEEiiiiiiiiibiii) ;  /* 0xffffffd4026c7950 */ /* 0x000fec0003c3ffff */
.L_x_215:
        /* <DEDUP_REMOVED lines=11> */
.L_x_996:


//--------------------- .text._ZN2at6native49_GLOBAL__N__09e94e3a_16_AveragePool3d_cu_a8eae74c33avg_pool3d_cuda_update_grad_inputIffEEvNS_27GenericPackedTensorAccessorIKT_Lm4ENS_16DefaultPtrTraitsElEENS3_IS4_Lm4ES6_lEEiiiiiiiiibii --------------------------
	.section	.text._ZN2at6native49_GLOBAL__N__09e94e3a_16_AveragePool3d_cu_a8eae74c33avg_pool3d_cuda_update_grad_inputIffEEvNS_27GenericPackedTensorAccessorIKT_Lm4ENS_16DefaultPtrTraitsElEENS3_IS4_Lm4ES6_lEEiiiiiiiiibii,"ax",@progbits
	.align	128
.text._ZN2at6native49_GLOBAL__N__09e94e3a_16_AveragePool3d_cu_a8eae74c33avg_pool3d_cuda_update_grad_inputIffEEvNS_27GenericPackedTensorAccessorIKT_Lm4ENS_16DefaultPtrTraitsElEENS3_IS4_Lm4ES6_lEEiiiiiiiiibii:
        .type           _ZN2at6native49_GLOBAL__N__09e94e3a_16_AveragePool3d_cu_a8eae74c33avg_pool3d_cuda_update_grad_inputIffEEvNS_27GenericPackedTensorAccessorIKT_Lm4ENS_16DefaultPtrTraitsElEENS3_IS4_Lm4ES6_lEEiiiiiiiiibii,@function
        .size           _ZN2at6native49_GLOBAL__N__09e94e3a_16_AveragePool3d_cu_a8eae74c33avg_pool3d_cuda_update_grad_inputIffEEvNS_27GenericPackedTensorAccessorIKT_Lm4ENS_16DefaultPtrTraitsElEENS3_IS4_Lm4ES6_lEEiiiiiiiiibii,(.L_x_998 - _ZN2at6native49_GLOBAL__N__09e94e3a_16_AveragePool3d_cu_a8eae74c33avg_pool3d_cuda_update_grad_inputIffEEvNS_27GenericPackedTensorAccessorIKT_Lm4ENS_16DefaultPtrTraitsElEENS3_IS4_Lm4ES6_lEEiiiiiiiiibii)
        .other          _ZN2at6native49_GLOBAL__N__09e94e3a_16_AveragePool3d_cu_a8eae74c33avg_pool3d_cuda_update_grad_inputIffEEvNS_27GenericPackedTensorAccessorIKT_Lm4ENS_16DefaultPtrTraitsElEENS3_IS4_Lm4ES6_lEEiiiiiiiiibii,@"STO_CUDA_ENTRY STV_DEFAULT"
_ZN2at6native49_GLOBAL__N__09e94e3a_16_AveragePool3d_cu_a8eae74c33avg_pool3d_cuda_update_grad_inputIffEEvNS_27GenericPackedTensorAccessorIKT_Lm4ENS_16DefaultPtrTraitsElEENS3_IS4_Lm4ES6_lEEiiiiiiiiibii:
        /* <DEDUP_REMOVED lines=21> */
[----:B0-----:R-:W-:Y:S02]  /*0150*/  HFMA2 R2, -RZ, RZ, 0, 0 ;  /* 0x00000000ff027431 */ /* 0x001fe400000001ff */
[----:B-1----:R-:W-:-:S04]  /*0160*/  IMAD.MOV R5, RZ, RZ, -R3 ;  /* 0x000000ffff057224 */ /* 0x002fc800078e0a03 */
[----:B------:R-:W-:-:S04]  /*0170*/  IMAD R5, R5, R4, RZ ;  /* 0x0000000405057224 */ /* 0x000fc800078e02ff */
[----:B------:R-:W-:-:S06]  /*0180*/  IMAD.HI.U32 R3, R3, R5, R2 ;  /* 0x0000000503037227 */ /* 0x000fcc00078e0002 */
[----:B------:R-:W-:-:S04]  /*0190*/  IMAD.HI.U32 R10, R3, UR4, RZ ;  /* 0x00000004030a7c27 */ /* 0x000fc8000f8e00ff */
[----:B------:R-:W-:-:S04]  /*01a0*/  IMAD.MOV R3, RZ, RZ, -R10 ;  /* 0x000000ffff037224 */ /* 0x000fc800078e0a0a */
[----:B------:R-:W-:-:S05]  /*01b0*/  IMAD R3, R4, R3, UR4 ;  /* 0x0000000404037e24 */ /* 0x000fca000f8e0203 */
[----:B------:R-:W-:-:S13]  /*01c0*/  ISETP.GE.U32.AND P0, PT, R3, R4, PT ;  /* 0x000000040300720c */ /* 0x000fda0003f06070 */
[----:B------:R-:W-:Y:S01]  /*01d0*/  @P0 IMAD.IADD R3, R3, 0x1, -R4 ;  /* 0x0000000103030824 */ /* 0x000fe200078e0a04 */
[----:B------:R-:W-:-:S04]  /*01e0*/  @P0 IADD3 R10, PT, PT, R10, 0x1, RZ ;  /* 0x000000010a0a0810 */ /* 0x000fc80007ffe0ff */
[----:B------:R-:W-:-:S13]  /*01f0*/  ISETP.GE.U32.AND P1, PT, R3, R4, PT ;  /* 0x000000040300720c */ /* 0x000fda0003f26070 */
[----:B------:R-:W-:Y:S01]  /*0200*/  @P1 VIADD R10, R10, 0x1 ;  /* 0x000000010a0a1836 */ /* 0x000fe20000000000 */
[----:B------:R-:W-:-:S05]  /*0210*/  @!P2 LOP3.LUT R10, RZ, R4, RZ, 0x33, !PT ;  /* 0x00000004ff0aa212 */ /* 0x000fca00078e33ff */
[----:B------:R-:W-:-:S04]  /*0220*/  IMAD.MOV R11, RZ, RZ, -R10 ;  /* 0x000000ffff0b7224 */ /* 0x000fc800078e0a0a */
[----:B------:R-:W-:Y:S01]  /*0230*/  IMAD R11, R4, R11, UR4 ;  /* 0x00000004040b7e24 */ /* 0x000fe2000f8e020b */
[----:B------:R-:W-:Y:S06]  /*0240*/  BRA `(.L_x_217) ;  /* 0x0000000000147947 */ /* 0x000fec0003800000 */
.L_x_216:
[----:B------:R-:W-:-:S07]  /*0250*/  MOV R0, 0x270 ;  /* 0x0000027000007802 */ /* 0x000fce0000000f00 */
[----:B------:R-:W-:Y:S05]  /*0260*/  CALL.REL.NOINC `($__internal_4_$__cuda_sm20_div_s64) ;  /* 0x0000000c009c7944 */ /* 0x000fea0003c00000 */
[----:B------:R-:W0:Y:S01]  /*0270*/  LDC R0, c[0x0][0x390] ;  /* 0x0000e400ff007b82 */ /* 0x000e220000000800 */
[----:B------:R-:W-:-:S05]  /*0280*/  IADD3 R11, PT, PT, -R10, RZ, RZ ;  /* 0x000000ff0a0b7210 */ /* 0x000fca0007ffe1ff */
[----:B0-----:R-:W-:-:S07]  /*0290*/  IMAD R11, R11, R0, UR4 ;  /* 0x000000040b0b7e24 */ /* 0x001fce000f8e0200 */
.L_x_217:
        /* <DEDUP_REMOVED lines=28> */
[----:B------:R-:W-:Y:S02]  /*0460*/  VIADDMNMX R0, R3, UR10, R0, PT ;  /* 0x0000000a03007c46 */ /* 0x000fe4000b800100 */
[----:B------:R-:W-:Y:S02]  /*0470*/  IADD3 R9, PT, PT, -R2, R5, RZ ;  /* 0x0000000502097210 */ /* 0x000fe40007ffe1ff */
[----:B------:R-:W-:Y:S01]  /*0480*/  VIMNMX R2, PT, PT, RZ, R2, !PT ;  /* 0x00000002ff027248 */ /* 0x000fe20007fe0100 */
[C---:B------:R-:W-:Y:S01]  /*0490*/  IMAD.IADD R14, R0.reuse, 0x1, -R3 ;  /* 0x00000001000e7824 */ /* 0x040fe200078e0a03 */
[----:B------:R-:W-:Y:S02]  /*04a0*/  VIMNMX R0, PT, PT, R0, R17, PT ;  /* 0x0000001100007248 */ /* 0x000fe40003fe0100 */
[----:B------:R-:W-:Y:S01]  /*04b0*/  VIMNMX R3, PT, PT, RZ, R3, !PT ;  /* 0x00000003ff037248 */ /* 0x000fe20007fe0100 */
[----:B------:R-:W-:Y:S01]  /*04c0*/  IMAD R14, R13, R14, RZ ;  /* 0x0000000e0d0e7224 */ /* 0x000fe200078e02ff */
[----:B------:R-:W-:-:S02]  /*04d0*/  VIMNMX R4, PT, PT, RZ, R4, !PT ;  /* 0x00000004ff047248 */ /* 0x000fc40007fe0100 */
[----:B------:R-:W-:Y:S01]  /*04e0*/  VIMNMX R5, PT, PT, R5, UR5, PT ;  /* 0x0000000505057c48 */ /* 0x000fe2000bfe0100 */
        /* <DEDUP_REMOVED lines=8> */
[----:B------:R-:W-:Y:S01]  /*0570*/  @!P0 IADD3 R15, PT, PT, -R3, R0, RZ ;  /* 0x00000000030f8210 */ /* 0x000fe20007ffe1ff */
[----:B------:R-:W-:Y:S02]  /*0580*/  @!P0 IMAD.IADD R14, R7, 0x1, -R4 ;  /* 0x00000001070e8824 */ /* 0x000fe400078e0a04 */
[----:B------:R-:W-:Y:S02]  /*0590*/  @!P0 IMAD.IADD R13, R5, 0x1, -R2 ;  /* 0x00000001050d8824 */ /* 0x000fe400078e0a02 */
[----:B------:R-:W-:-:S04]  /*05a0*/  @!P0 IMAD R14, R14, R15, RZ ;  /* 0x0000000f0e0e8224 */ /* 0x000fc800078e02ff */
[----:B------:R-:W-:-:S07]  /*05b0*/  @!P0 IMAD R9, R13, R14, RZ ;  /* 0x0000000e0d098224 */ /* 0x000fce00078e02ff */
.L_x_218:
        /* <DEDUP_REMOVED lines=11> */
[----:B------:R-:W-:Y:S01]  /*0670*/  IMAD R8, R8, UR8, RZ ;  /* 0x0000000808087c24 */ /* 0x000fe2000f8e02ff */
[----:B------:R-:W-:-:S03]  /*0680*/  IADD3 R13, PT, PT, R13, R17, RZ ;  /* 0x000000110d0d7210 */ /* 0x000fc60007ffe0ff */
[C---:B------:R-:W-:Y:S02]  /*0690*/  IMAD R15, R11.reuse, UR9, R8 ;  /* 0x000000090b0f7c24 */ /* 0x040fe4000f8e0208 */
[----:B------:R-:W-:Y:S01]  /*06a0*/  IMAD.WIDE.U32 R12, R11, UR8, R12 ;  /* 0x000000080b0c7c25 */ /* 0x000fe2000f8e000c */
[----:B------:R-:W1:Y:S03]  /*06b0*/  LDCU.64 UR8, c[0x0][0x380] ;  /* 0x00007000ff0877ac */ /* 0x000e660008000a00 */
[----:B------:R-:W-:Y:S02]  /*06c0*/  IMAD.IADD R13, R13, 0x1, R15 ;  /* 0x000000010d0d7824 */ /* 0x000fe400078e020f */
[----:B0-----:R-:W-:Y:S02]  /*06d0*/  IMAD R11, R16, UR4, RZ ;  /* 0x00000004100b7c24 */ /* 0x001fe4000f8e02ff */
[----:B------:R-:W-:-:S04]  /*06e0*/  IMAD.WIDE.U32 R12, R10, UR4, R12 ;  /* 0x000000040a0c7c25 */ /* 0x000fc8000f8e000c */
[----:B------:R-:W-:-:S04]  /*06f0*/  IMAD R11, R10, UR5, R11 ;  /* 0x000000050a0b7c24 */ /* 0x000fc8000f8e020b */
[----:B------:R-:W-:Y:S01]  /*0700*/  IMAD.IADD R11, R13, 0x1, R11 ;  /* 0x000000010d0b7824 */ /* 0x000fe200078e020b */
[----:B-1----:R-:W-:-:S04]  /*0710*/  LEA R14, P0, R12, UR8, 0x2 ;  /* 0x000000080c0e7c11 */ /* 0x002fc8000f8010ff */
[----:B------:R-:W-:-:S05]  /*0720*/  LEA.HI.X R15, R12, UR9, R11, 0x2, P0 ;  /* 0x000000090c0f7c11 */ /* 0x000fca00080f140b */
[----:B--2---:R0:W5:Y:S01]  /*0730*/  LDG.E R8, desc[UR6][R14.64] ;  /* 0x000000060e087981 */ /* 0x004162000c1e1900 */
[----:B------:R-:W-:-:S13]  /*0740*/  ISETP.GT.AND P0, PT, R5, R2, PT ;  /* 0x000000020500720c */ /* 0x000fda0003f04270 */
[----:B0-----:R-:W-:Y:S05]  /*0750*/  @!P0 EXIT ;  /* 0x000000000000894d */ /* 0x001fea0003800000 */
[----:B------:R-:W0:Y:S01]  /*0760*/  LDCU.64 UR8, c[0x0][0x3f0] ;  /* 0x00007e00ff0877ac */ /* 0x000e220008000a00 */
[----:B------:R-:W-:Y:S01]  /*0770*/  I2FP.F32.S32 R9, R9 ;  /* 0x0000000900097245 */ /* 0x000fe20000201400 */
[C---:B------:R-:W-:Y:S01]  /*0780*/  IMAD.IADD R12, R3.reuse, 0x1, -R0 ;  /* 0x00000001030c7824 */ /* 0x040fe200078e0a00 */
[----:B------:R-:W-:Y:S01]  /*0790*/  IADD3 R6, PT, PT, -R3, R0, RZ ;  /* 0x0000000003067210 */ /* 0x000fe20007ffe1ff */
[----:B------:R-:W1:Y:S03]  /*07a0*/  LDCU.64 UR4, c[0x0][0x408] ;  /* 0x00008100ff0477ac */ /* 0x000e660008000a00 */
[----:B------:R-:W2:Y:S01]  /*07b0*/  MUFU.RCP R9, R9 ;  /* 0x0000000900097308 */ /* 0x000ea20000001000 */
[----:B------:R-:W-:Y:S02]  /*07c0*/  LOP3.LUT R11, R6, 0x7, RZ, 0xc0, !PT ;  /* 0x00000007060b7812 */ /* 0x000fe400078ec0ff */
[----:B------:R-:W-:-:S03]  /*07d0*/  ISETP.GT.U32.AND P1, PT, R12, -0x8, PT ;  /* 0xfffffff80c00780c */ /* 0x000fc60003f24070 */
[----:B------:R-:W-:Y:S02]  /*07e0*/  VIADD R11, R11, 0xffffffff ;  /* 0xffffffff0b0b7836 */ /* 0x000fe40000000000 */
[----:B0-----:R-:W-:-:S03]  /*07f0*/  IMAD R13, R16, UR8, RZ ;  /* 0x00000008100d7c24 */ /* 0x001fc6000f8e02ff */
[----:B------:R-:W-:Y:S01]  /*0800*/  ISETP.GE.U32.AND P0, PT, R11, 0x3, PT ;  /* 0x000000030b00780c */ /* 0x000fe20003f06070 */
[C---:B------:R-:W-:Y:S01]  /*0810*/  IMAD R13, R10.reuse, UR9, R13 ;  /* 0x000000090a0d7c24 */ /* 0x040fe2000f8e020d */
[----:B-1----:R-:W-:Y:S01]  /*0820*/  USHF.L.U64.HI UR5, UR4, 0x2, UR5 ;  /* 0x0000000204057899 */ /* 0x002fe20008010205 */
[----:B------:R-:W-:-:S04]  /*0830*/  IMAD.WIDE.U32 R10, R10, UR8, RZ ;  /* 0x000000080a0a7c25 */ /* 0x000fc8000f8e00ff */
[----:B--2--5:R-:W-:Y:S01]  /*0840*/  FMUL.FTZ R8, R8, R9 ;  /* 0x0000000908087220 */ /* 0x024fe20000410000 */
[----:B------:R-:W-:Y:S01]  /*0850*/  USHF.L.U32 UR4, UR4, 0x2, URZ ;  /* 0x0000000204047899 */ /* 0x000fe200080006ff */
[----:B------:R-:W-:-:S11]  /*0860*/  IADD3 R9, PT, PT, R11, R13, RZ ;  /* 0x0000000d0b097210 */ /* 0x000fd60007ffe0ff */
.L_x_231:
[----:B------:R-:W-:Y:S01]  /*0870*/  ISETP.GT.AND P2, PT, R7, R4, PT ;  /* 0x000000040700720c */ /* 0x000fe20003f44270 */
[----:B------:R-:W0:Y:S01]  /*0880*/  LDCU.64 UR12, c[0x0][0x408] ;  /* 0x00008100ff0c77ac */ /* 0x000e220008000a00 */
[----:B------:R-:W-:Y:S01]  /*0890*/  BSSY.RECONVERGENT B1, `(.L_x_219) ;  /* 0x0000080000017945 */ /* 0x000fe20003800200 */
[----:B------:R-:W1:Y:S10]  /*08a0*/  LDCU.64 UR10, c[0x0][0x3c8] ;  /* 0x00007900ff0a77ac */ /* 0x000e740008000a00 */
[----:B--23--:R-:W-:Y:S05]  /*08b0*/  @!P2 BRA `(.L_x_220) ;  /* 0x0000000400f4a947 */ /* 0x00cfea0003800000 */
[----:B------:R-:W2:Y:S01]  /*08c0*/  LDCU.64 UR8, c[0x0][0x3f8] ;  /* 0x00007f00ff0877ac */ /* 0x000ea20008000a00 */
[----:B------:R-:W-:Y:S01]  /*08d0*/  IMAD.MOV.U32 R12, RZ, RZ, R10 ;  /* 0x000000ffff0c7224 */ /* 0x000fe200078e000a */
[----:B------:R-:W-:Y:S01]  /*08e0*/  MOV R22, R4 ;  /* 0x0000000400167202 */ /* 0x000fe20000000f00 */
[----:B------:R-:W-:Y:S02]  /*08f0*/  IMAD.MOV.U32 R13, RZ, RZ, R9 ;  /* 0x000000ffff0d7224 */ /* 0x000fe400078e0009 */
[----:B--2---:R-:W-:-:S04]  /*0900*/  IMAD.WIDE.U32 R12, R2, UR8, R12 ;  /* 0x00000008020c7c25 */ /* 0x004fc8000f8e000c */
[----:B------:R-:W-:-:S07]  /*0910*/  IMAD R23, R2, UR9, R13 ;  /* 0x0000000902177c24 */ /* 0x000fce000f8e020d */
.L_x_230:
[----:B------:R-:W-:Y:S01]  /*0920*/  ISETP.GT.AND P2, PT, R0, R3, PT ;  /* 0x000000030000720c */ /* 0x000fe20003f44270 */
[----:B------:R-:W-:-:S12]  /*0930*/  BSSY.RECONVERGENT B0, `(.L_x_221) ;  /* 0x0000072000007945 */ /* 0x000fd80003800200 */
[----:B--23--:R-:W-:Y:S05]  /*0940*/  @!P2 BRA `(.L_x_222) ;  /* 0x0000000400c0a947 */ /* 0x00cfea0003800000 */
[----:B------:R-:W2:Y:S01]  /*0950*/  LDCU.64 UR8, c[0x0][0x400] ;  /* 0x00008000ff0877ac */ /* 0x000ea20008000a00 */
[----:B------:R-:W-:Y:S01]  /*0960*/  LOP3.LUT R14, R6, 0x7, RZ, 0xc0, !PT ;  /* 0x00000007060e7812 */ /* 0x000fe200078ec0ff */
[----:B------:R-:W-:Y:S01]  /*0970*/  IMAD.MOV.U32 R15, RZ, RZ, R23 ;  /* 0x000000ffff0f7224 */ /* 0x000fe200078e0017 */
[----:B------:R-:W-:Y:S01]  /*0980*/  BSSY.RECONVERGENT B2, `(.L_x_223) ;  /* 0x000002a000027945 */ /* 0x000fe20003800200 */
[----:B------:R-:W-:Y:S02]  /*0990*/  MOV R26, R3 ;  /* 0x00000003001a7202 */ /* 0x000fe40000000f00 */
        /* <DEDUP_REMOVED lines=8> */
.L_x_225:
[----:B---3--:R-:W-:Y:S01]  /*0a20*/  MOV R16, R14 ;  /* 0x0000000e00107202 */ /* 0x008fe20000000f00 */
[----:B------:R-:W-:Y:S02]  /*0a30*/  IMAD.MOV.U32 R17, RZ, RZ, R25 ;  /* 0x000000ffff117224 */ /* 0x000fe400078e0019 */
[----:B------:R-:W-:Y:S02]  /*0a40*/  VIADD R24, R24, 0x8 ;  /* 0x0000000818187836 */ /* 0x000fe40000000000 */
[----:B0-----:R-:W-:-:S04]  /*0a50*/  IMAD.WIDE.U32 R18, R26, UR12, R16 ;  /* 0x0000000c1a127c25 */ /* 0x001fc8000f8e0010 */
[----:B------:R-:W-:Y:S01]  /*0a60*/  IMAD R17, R26, UR13, R19 ;  /* 0x0000000d1a117c24 */ /* 0x000fe2000f8e0213 */
[----:B-1----:R-:W-:Y:S02]  /*0a70*/  LEA R16, P3, R18, UR10, 0x2 ;  /* 0x0000000a12107c11 */ /* 0x002fe4000f8610ff */
[----:B------:R-:W-:Y:S02]  /*0a80*/  IADD3 R26, PT, PT, R26, 0x8, RZ ;  /* 0x000000081a1a7810 */ /* 0x000fe40007ffe0ff */
[----:B------:R-:W-:Y:S02]  /*0a90*/  LEA.HI.X R17, R18, UR11, R17, 0x2, P3 ;  /* 0x0000000b12117c11 */ /* 0x000fe400098f1411 */
[----:B------:R-:W-:-:S03]  /*0aa0*/  IADD3 R20, P3, PT, R16, UR4, RZ ;  /* 0x0000000410147c10 */ /* 0x000fc6000ff7e0ff */
[----:B------:R0:W-:Y:S01]  /*0ab0*/  STG.E desc[UR6][R16.64], R8 ;  /* 0x0000000810007986 */ /* 0x0001e2000c101906 */
[----:B------:R-:W-:Y:S02]  /*0ac0*/  IADD3.X R21, PT, PT, R17, UR5, RZ, P3, !PT ;  /* 0x0000000511157c10 */ /* 0x000fe40009ffe4ff */
[----:B------:R-:W-:-:S03]  /*0ad0*/  IADD3 R18, P3, PT, R20, UR4, RZ ;  /* 0x0000000414127c10 */ /* 0x000fc6000ff7e0ff */
[----:B------:R1:W-:Y:S01]  /*0ae0*/  STG.E desc[UR6][R20.64], R8 ;  /* 0x0000000814007986 */ /* 0x0003e2000c101906 */
[----:B------:R-:W-:Y:S02]  /*0af0*/  IADD3.X R19, PT, PT, R21, UR5, RZ, P3, !PT ;  /* 0x0000000515137c10 */ /* 0x000fe40009ffe4ff */
[----:B0-----:R-:W-:-:S03]  /*0b00*/  IADD3 R16, P3, PT, R18, UR4, RZ ;  /* 0x0000000412107c10 */ /* 0x001fc6000ff7e0ff */
[----:B------:R0:W-:Y:S01]  /*0b10*/  STG.E desc[UR6][R18.64], R8 ;  /* 0x0000000812007986 */ /* 0x0001e2000c101906 */
[----:B------:R-:W-:Y:S02]  /*0b20*/  IADD3.X R17, PT, PT, R19, UR5, RZ, P3, !PT ;  /* 0x0000000513117c10 */ /* 0x000fe40009ffe4ff */
[----:B------:R-:W-:-:S03]  /*0b30*/  IADD3 R28, P3, PT, R16, UR4, RZ ;  /* 0x00000004101c7c10 */ /* 0x000fc6000ff7e0ff */
[----:B------:R2:W-:Y:S01]  /*0b40*/  STG.E desc[UR6][R16.64], R8 ;  /* 0x0000000810007986 */ /* 0x0005e2000c101906 */
[----:B------:R-:W-:Y:S02]  /*0b50*/  IADD3.X R29, PT, PT, R17, UR5, RZ, P3, !PT ;  /* 0x00000005111d7c10 */ /* 0x000fe40009ffe4ff */
[----:B-1----:R-:W-:-:S03]  /*0b60*/  IADD3 R20, P3, PT, R28, UR4, RZ ;  /* 0x000000041c147c10 */ /* 0x002fc6000ff7e0ff */
[----:B------:R3:W-:Y:S01]  /*0b70*/  STG.E desc[UR6][R28.64], R8 ;  /* 0x000000081c007986 */ /* 0x0007e2000c101906 */
[----:B------:R-:W-:Y:S02]  /*0b80*/  IADD3.X R21, PT, PT, R29, UR5, RZ, P3, !PT ;  /* 0x000000051d157c10 */ /* 0x000fe40009ffe4ff */
[----:B0-----:R-:W-:-:S03]  /*0b90*/  IADD3 R18, P3, PT, R20, UR4, RZ ;  /* 0x0000000414127c10 */ /* 0x001fc6000ff7e0ff */
[----:B------:R3:W-:Y:S01]  /*0ba0*/  STG.E desc[UR6][R20.64], R8 ;  /* 0x0000000814007986 */ /* 0x0007e2000c101906 */
[----:B------:R-:W-:Y:S02]  /*0bb0*/  IADD3.X R19, PT, PT, R21, UR5, RZ, P3, !PT ;  /* 0x0000000515137c10 */ /* 0x000fe40009ffe4ff */
[----:B--2---:R-:W-:-:S03]  /*0bc0*/  IADD3 R16, P3, PT, R18, UR4, RZ ;  /* 0x0000000412107c10 */ /* 0x004fc6000ff7e0ff */
[----:B------:R3:W-:Y:S01]  /*0bd0*/  STG.E desc[UR6][R18.64], R8 ;  /* 0x0000000812007986 */ /* 0x0007e2000c101906 */
[----:B------:R-:W-:Y:S02]  /*0be0*/  IADD3.X R17, PT, PT, R19, UR5, RZ, P3, !PT ;  /* 0x0000000513117c10 */ /* 0x000fe40009ffe4ff */
[----:B------:R-:W-:-:S03]  /*0bf0*/  ISETP.NE.AND P3, PT, R24, RZ, PT ;  /* 0x000000ff1800720c */ /* 0x000fc60003f65270 */
[----:B------:R3:W-:Y:S10]  /*0c00*/  STG.E desc[UR6][R16.64], R8 ;  /* 0x0000000810007986 */ /* 0x0007f4000c101906 */
[----:B------:R-:W-:Y:S05]  /*0c10*/  @P3 BRA `(.L_x_225) ;  /* 0xfffffffc00803947 */ /* 0x000fea000383ffff */
.L_x_224:
[----:B01----:R-:W-:Y:S05]  /*0c20*/  BSYNC.RECONVERGENT B2 ;  /* 0x0000000000027941 */ /* 0x003fea0003800200 */
.L_x_223:
[----:B------:R-:W-:Y:S05]  /*0c30*/  @!P2 BRA `(.L_x_222) ;  /* 0x000000040004a947 */ /* 0x000fea0003800000 */
[----:B------:R-:W-:Y:S01]  /*0c40*/  LOP3.LUT R24, R6, 0x3, RZ, 0xc0, !PT ;  /* 0x0000000306187812 */ /* 0x000fe200078ec0ff */
[----:B------:R-:W-:Y:S03]  /*0c50*/  BSSY.RECONVERGENT B2, `(.L_x_226) ;  /* 0x0000021000027945 */ /* 0x000fe60003800200 */
[----:B------:R-:W-:Y:S01]  /*0c60*/  ISETP.NE.AND P2, PT, R24, RZ, PT ;  /* 0x000000ff1800720c */ /* 0x000fe20003f45270 */
[----:B------:R-:W-:-:S12]  /*0c70*/  @!P0 BRA `(.L_x_227) ;  /* 0x0000000000788947 */ /* 0x000fd80003800000 */
[----:B------:R-:W0:Y:S01]  /*0c80*/  LDCU.64 UR8, c[0x0][0x408] ;  /* 0x00008100ff0877ac */ /* 0x000e220008000a00 */
[----:B---3--:R-:W-:Y:S01]  /*0c90*/  IMAD.MOV.U32 R16, RZ, RZ, R14 ;  /* 0x000000ffff107224 */ /* 0x008fe200078e000e */
[C---:B------:R-:W-:Y:S01]  /*0ca0*/  IADD3 R21, PT, PT, R26.reuse, 0x1, RZ ;  /* 0x000000011a157810 */ /* 0x040fe20007ffe0ff */
[----:B------:R-:W-:Y:S01]  /*0cb0*/  IMAD.MOV.U32 R17, RZ, RZ, R25 ;  /* 0x000000ffff117224 */ /* 0x000fe200078e0019 */
[----:B------:R-:W1:Y:S01]  /*0cc0*/  LDCU.64 UR14, c[0x0][0x3c8] ;  /* 0x00007900ff0e77ac */ /* 0x000e620008000a00 */
[----:B0-----:R-:W-:-:S04]  /*0cd0*/  IMAD.WIDE.U32 R16, R26, UR8, R16 ;  /* 0x000000081a107c25 */ /* 0x001fc8000f8e0010 */
[----:B------:R-:W-:Y:S01]  /*0ce0*/  IMAD R17, R26, UR9, R17 ;  /* 0x000000091a117c24 */ /* 0x000fe2000f8e0211 */
[----:B-1----:R-:W-:-:S04]  /*0cf0*/  LEA R18, P3, R16, UR14, 0x2 ;  /* 0x0000000e10127c11 */ /* 0x002fc8000f8610ff */
[----:B------:R-:W-:-:S05]  /*0d00*/  LEA.HI.X R19, R16, UR15, R17, 0x2, P3 ;  /* 0x0000000f10137c11 */ /* 0x000fca00098f1411 */
[----:B------:R0:W-:Y:S02]  /*0d10*/  STG.E desc[UR6][R18.64], R8 ;  /* 0x0000000812007986 */ /* 0x0001e4000c101906 */
        /* <DEDUP_REMOVED lines=8> */
[----:B------:R0:W-:Y:S02]  /*0da0*/  STG.E desc[UR6][R28.64], R8 ;  /* 0x000000081c007986 */ /* 0x0001e4000c101906 */
        /* <DEDUP_REMOVED lines=8> */
[----:B------:R0:W-:Y:S03]  /*0e30*/  STG.E desc[UR6][R16.64], R8 ;  /* 0x0000000810007986 */ /* 0x0001e6000c101906 */
[----:B------:R-:W-:-:S05]  /*0e40*/  LEA.HI.X R21, R18, UR15, R21, 0x2, P3 ;  /* 0x0000000f12157c11 */ /* 0x000fca00098f1415 */
[----:B------:R0:W-:Y:S04]  /*0e50*/  STG.E desc[UR6][R20.64], R8 ;  /* 0x0000000814007986 */ /* 0x0001e8000c101906 */
.L_x_227:
[----:B------:R-:W-:Y:S05]  /*0e60*/  BSYNC.RECONVERGENT B2 ;  /* 0x0000000000027941 */ /* 0x000fea0003800200 */
.L_x_226:
[----:B------:R-:W-:Y:S05]  /*0e70*/  @!P2 BRA `(.L_x_222) ;  /* 0x000000000074a947 */ /* 0x000fea0003800000 */
[----:B------:R-:W-:Y:S01]  /*0e80*/  ISETP.NE.AND P3, PT, R24, 0x1, PT ;  /* 0x000000011800780c */ /* 0x000fe20003f65270 */
[----:B------:R-:W-:Y:S01]  /*0e90*/  BSSY.RECONVERGENT B2, `(.L_x_228) ;  /* 0x0000012000027945 */ /* 0x000fe20003800200 */
[----:B------:R-:W-:-:S11]  /*0ea0*/  LOP3.LUT P2, RZ, R6, 0x1, RZ, 0xc0, !PT ;  /* 0x0000000106ff7812 */ /* 0x000fd6000784c0ff */
[----:B------:R-:W-:Y:S05]  /*0eb0*/  @!P3 BRA `(.L_x_229) ;  /* 0x00000000003cb947 */ /* 0x000fea0003800000 */
[----:B------:R-:W0:Y:S01]  /*0ec0*/  LDCU.64 UR8, c[0x0][0x408] ;  /* 0x00008100ff0877ac */ /* 0x000e220008000a00 */
[----:B------:R-:W-:Y:S01]  /*0ed0*/  IMAD.MOV.U32 R24, RZ, RZ, R14 ;  /* 0x000000ffff187224 */ /* 0x000fe200078e000e */
[C---:B------:R-:W-:Y:S01]  /*0ee0*/  IADD3 R27, PT, PT, R26.reuse, 0x1, RZ ;  /* 0x000000011a1b7810 */ /* 0x040fe20007ffe0ff */
[----:B------:R-:W1:Y:S02]  /*0ef0*/  LDCU.64 UR14, c[0x0][0x3c8] ;  /* 0x00007900ff0e77ac */ /* 0x000e640008000a00 */
[----:B0--3--:R-:W-:-:S04]  /*0f00*/  IMAD.WIDE.U32 R16, R26, UR8, R24 ;  /* 0x000000081a107c25 */ /* 0x009fc8000f8e0018 */
[----:B------:R-:W-:Y:S01]  /*0f10*/  IMAD R17, R26, UR9, R17 ;  /* 0x000000091a117c24 */ /* 0x000fe2000f8e0211 */
[----:B-1----:R-:W-:Y:S01]  /*0f20*/  LEA R20, P3, R16, UR14, 0x2 ;  /* 0x0000000e10147c11 */ /* 0x002fe2000f8610ff */
[----:B------:R-:W-:-:S03]  /*0f30*/  IMAD.WIDE.U32 R18, R27, UR8, R24 ;  /* 0x000000081b127c25 */ /* 0x000fc6000f8e0018 */
[----:B------:R-:W-:Y:S01]  /*0f40*/  LEA.HI.X R21, R16, UR15, R17, 0x2, P3 ;  /* 0x0000000f10157c11 */ /* 0x000fe200098f1411 */
[----:B------:R-:W-:Y:S01]  /*0f50*/  IMAD R27, R27, UR9, R19 ;  /* 0x000000091b1b7c24 */ /* 0x000fe2000f8e0213 */
[----:B------:R-:W-:Y:S01]  /*0f60*/  LEA R16, P3, R18, UR14, 0x2 ;  /* 0x0000000e12107c11 */ /* 0x000fe2000f8610ff */
[----:B------:R-:W-:Y:S02]  /*0f70*/  VIADD R26, R26, 0x2 ;  /* 0x000000021a1a7836 */ /* 0x000fe40000000000 */
[----:B------:R1:W-:Y:S01]  /*0f80*/  STG.E desc[UR6][R20.64], R8 ;  /* 0x0000000814007986 */ /* 0x0003e2000c101906 */
[----:B------:R-:W-:-:S05]  /*0f90*/  LEA.HI.X R17, R18, UR15, R27, 0x2, P3 ;  /* 0x0000000f12117c11 */ /* 0x000fca00098f141b */
[----:B------:R1:W-:Y:S04]  /*0fa0*/  STG.E desc[UR6][R16.64], R8 ;  /* 0x0000000810007986 */ /* 0x0003e8000c101906 */
.L_x_229:
[----:B------:R-:W-:Y:S05]  /*0fb0*/  BSYNC.RECONVERGENT B2 ;  /* 0x0000000000027941 */ /* 0x000fea0003800200 */
.L_x_228:
[----:B------:R-:W-:Y:S05]  /*0fc0*/  @!P2 BRA `(.L_x_222) ;  /* 0x000000000020a947 */ /* 0x000fea0003800000 */
[----:B------:R-:W2:Y:S01]  /*0fd0*/  LDCU.64 UR8, c[0x0][0x408] ;  /* 0x00008100ff0877ac */ /* 0x000ea20008000a00 */
[----:B------:R-:W-:Y:S01]  /*0fe0*/  MOV R24, R14 ;  /* 0x0000000e00187202 */ /* 0x000fe20000000f00 */
[----:B------:R-:W4:Y:S04]  /*0ff0*/  LDCU.64 UR14, c[0x0][0x3c8] ;  /* 0x00007900ff0e77ac */ /* 0x000f280008000a00 */
[----:B--2---:R-:W-:-:S04]  /*1000*/  IMAD.WIDE.U32 R24, R26, UR8, R24 ;  /* 0x000000081a187c25 */ /* 0x004fc8000f8e0018 */
[----:B------:R-:W-:Y:S01]  /*1010*/  IMAD R15, R26, UR9, R25 ;  /* 0x000000091a0f7c24 */ /* 0x000fe2000f8e0219 */
[----:B----4-:R-:W-:-:S04]  /*1020*/  LEA R14, P2, R24, UR14, 0x2 ;  /* 0x0000000e180e7c11 */ /* 0x010fc8000f8410ff */
[----:B------:R-:W-:-:S05]  /*1030*/  LEA.HI.X R15, R24, UR15, R15, 0x2, P2 ;  /* 0x0000000f180f7c11 */ /* 0x000fca00090f140f */
[----:B------:R2:W-:Y:S04]  /*1040*/  STG.E desc[UR6][R14.64], R8 ;  /* 0x000000080e007986 */ /* 0x0005e8000c101906 */
.L_x_222:
[----:B01----:R-:W-:Y:S05]  /*1050*/  BSYNC.RECONVERGENT B0 ;  /* 0x0000000000007941 */ /* 0x003fea0003800200 */
.L_x_221:
[----:B------:R-:W-:-:S05]  /*1060*/  VIADD R22, R22, 0x1 ;  /* 0x0000000116167836 */ /* 0x000fca0000000000 */
[----:B------:R-:W-:-:S13]  /*1070*/  ISETP.NE.AND P2, PT, R22, R7, PT ;  /* 0x000000071600720c */ /* 0x000fda0003f45270 */
[----:B------:R-:W-:Y:S05]  /*1080*/  @P2 BRA `(.L_x_230) ;  /* 0xfffffff800242947 */ /* 0x000fea000383ffff */
.L_x_220:
[----:B01----:R-:W-:Y:S05]  /*1090*/  BSYNC.RECONVERGENT B1 ;  /* 0x0000000000017941 */ /* 0x003fea0003800200 */
.L_x_219:
[----:B------:R-:W-:-:S05]  /*10a0*/  VIADD R2, R2, 0x1 ;  /* 0x0000000102027836 */ /* 0x000fca0000000000 */
[----:B------:R-:W-:-:S13]  /*10b0*/  ISETP.NE.AND P2, PT, R2, R5, PT ;  /* 0x000000050200720c */ /* 0x000fda0003f45270 */
[----:B------:R-:W-:Y:S05]  /*10c0*/  @P2 BRA `(.L_x_231) ;  /* 0xfffffff400e82947 */ /* 0x000fea000383ffff */
[----:B------:R-:W-:Y:S05]  /*10d0*/  EXIT ;  /* 0x000000000000794d */ /* 0x000fea0003800000 */
        .weak           $__internal_4_$__cuda_sm20_div_s64
        .type           $__internal_4_$__cuda_sm20_div_s64,@function
        .size           $__internal_4_$__cuda_sm20_div_s64,(.L_x_998 - $__internal_4_$__cuda_sm20_div_s64)
$__internal_4_$__cuda_sm20_div_s64:
        /* <DEDUP_REMOVED lines=61> */
[----:B------:R-:W-:Y:S01]  /*14b0*/  ISETP.NE.U32.AND P0, PT, R2, RZ, PT ;  /* 0x000000ff0200720c */ /* 0x000fe20003f05070 */
[----:B------:R-:W-:Y:S01]  /*14c0*/  IMAD.MOV.U32 R2, RZ, RZ, R0 ;  /* 0x000000ffff027224 */ /* 0x000fe200078e0000 */
[-C--:B------:R-:W-:Y:S02]  /*14d0*/  IADD3 R5, PT, PT, RZ, -R10.reuse, RZ ;  /* 0x8000000aff057210 */ /* 0x080fe40007ffe0ff */
[----:B------:R-:W-:Y:S01]  /*14e0*/  ISETP.NE.AND.EX P0, PT, R3, RZ, PT, P0 ;  /* 0x000000ff0300720c */ /* 0x000fe20003f05300 */
[----:B------:R-:W-:Y:S01]  /*14f0*/  HFMA2 R3, -RZ, RZ, 0, 0 ;  /* 0x00000000ff037431 */ /* 0x000fe200000001ff */
[----:B------:R-:W-:-:S04]  /*1500*/  SEL R10, R5, R10, !P1 ;  /* 0x0000000a050a7207 */ /* 0x000fc80004800000 */
[----:B------:R-:W-:Y:S01]  /*1510*/  SEL R10, R10, 0xffffffff, P0 ;  /* 0xffffffff0a0a7807 */ /* 0x000fe20000000000 */
[----:B------:R-:W-:Y:S06]  /*1520*/  RET.REL.NODEC R2 `(_ZN2at6native49_GLOBAL__N__09e94e3a_16_AveragePool3d_cu_a8eae74c33avg_pool3d_cuda_update_grad_inputIffEEvNS_27GenericPackedTensorAccessorIKT_Lm4ENS_16DefaultPtrTraitsElEENS3_IS4_Lm4ES6_lEEiiiiiiiiibii) ;  /* 0xffffffe802b47950 */ /* 0x000fec0003c3ffff */
.L_x_232:
        /* <DEDUP_REMOVED lines=13> */
.L_x_998:


//--------------------- .text._ZN2at6native49_GLOBAL__N__09e94e3a_16_AveragePool3d_cu_a8eae74c40avg_pool3d_cuda_update_grad_input_atomicIffEEvNS_27GenericPackedTensorAccessorIKT_Lm4ENS_16DefaultPtrTraitsElEENS3_IS4_Lm4ES6_lEEiiiiiiiiibiii --------------------------
	.section	.text._ZN2at6native49_GLOBAL__N__09e94e3a_16_AveragePool3d_cu_a8eae74c40avg_pool3d_cuda_update_grad_input_atomicIffEEvNS_27GenericPackedTensorAccessorIKT_Lm4ENS_16DefaultPtrTraitsElEENS3_IS4_Lm4ES6_lEEiiiiiiiiibiii,"ax",@progbits
	.align	128
.text._ZN2at6native49_GLOBAL__N__09e94e3a_16_AveragePool3d_cu_a8eae74c40avg_pool3d_cuda_update_grad_input_atomicIffEEvNS_27GenericPackedTensorAccessorIKT_Lm4ENS_16DefaultPtrTraitsElEENS3_IS4_Lm4ES6_lEEiiiiiiiiibiii:
        .type           _ZN2at6native49_GLOBAL__N__09e94e3a_16_AveragePool3d_cu_a8eae74c40avg_pool3d_cuda_update_grad_input_atomicIffEEvNS_27GenericPackedTensorAccessorIKT_Lm4ENS_16DefaultPtrTraitsElEENS3_IS4_Lm4ES6_lEEiiiiiiiiibiii,@function
        .size           _ZN2at6native49_GLOBAL__N__09e94e3a_16_AveragePool3d_cu_a8eae74c40avg_pool3d_cuda_update_grad_input_atomicIffEEvNS_27GenericPackedTensorAccessorIKT_Lm4ENS_16DefaultPtrTraitsElEENS3_IS4_Lm4ES6_lEEiiiiiiiiibiii,(.L_x_1000 - _ZN2at6native49_GLOBAL__N__09e94e3a_16_AveragePool3d_cu_a8eae74c40avg_pool3d_cuda_update_grad_input_atomicIffEEvNS_27GenericPackedTensorAccessorIKT_Lm4ENS_16DefaultPtrTraitsElEENS3_IS4_Lm4ES6_lEEiiiiiiiiibiii)
        .other          _ZN2at6native49_GLOBAL__N__09e94e3a_16_AveragePool3d_cu_a8eae74c40avg_pool3d_cuda_update_grad_input_atomicIffEEvNS_27GenericPackedTensorAccessorIKT_Lm4ENS_16DefaultPtrTraitsElEENS3_IS4_Lm4ES6_lEEiiiiiiiiibiii,@"STO_CUDA_ENTRY STV_DEFAULT"
_ZN2at6native49_GLOBAL__N__09e94e3a_16_AveragePool3d_cu_a8eae74c40avg_pool3d_cuda_update_grad_input_atomicIffEEvNS_27GenericPackedTensorAccessorIKT_Lm4ENS_16DefaultPtrTraitsElEENS3_IS4_Lm4ES6_lEEiiiiiiiiibiii:
        /* <DEDUP_REMOVED lines=38> */
.L_x_233:
[----:B------:R-:W-:-:S07]  /*0260*/  MOV R0, 0x280 ;  /* 0x0000028000007802 */ /* 0x000fce0000000f00 */
[----:B------:R-:W-:Y:S05]  /*0270*/  CALL.REL.NOINC `($__internal_5_$__cuda_sm20_div_s64) ;  /* 0x00000008009c7944 */ /* 0x000fea0003c00000 */
[----:B------:R-:W0:Y:S01]  /*0280*/  LDC R0, c[0x0][0x390] ;  /* 0x0000e400ff007b82 */ /* 0x000e220000000800 */
[----:B------:R-:W-:-:S04]  /*0290*/  IMAD.MOV R13, RZ, RZ, -R11 ;  /* 0x000000ffff0d7224 */ /* 0x000fc800078e0a0b */
[----:B0-----:R-:W-:-:S07]  /*02a0*/  IMAD R13, R13, R0, UR4 ;  /* 0x000000040d0d7e24 */ /* 0x001fce000f8e0200 */
.L_x_234:
        /* <DEDUP_REMOVED lines=29> */
[C---:B------:R-:W-:Y:S01]  /*0480*/  IMAD.IADD R9, R5.reuse, 0x1, -R2 ;  /* 0x0000000105097824 */ /* 0x040fe200078e0a02 */
        /* <DEDUP_REMOVED lines=20> */
.L_x_235:
[----:B------:R-:W0:Y:S01]  /*05d0*/  LDCU.128 UR8, c[0x0][0x3b0] ;  /* 0x00007600ff0877ac */ /* 0x000e220008000c00 */
[----:B------:R-:W1:Y:S01]  /*05e0*/  LDCU.64 UR4, c[0x0][0x3c0] ;  /* 0x00007800ff0477ac */ /* 0x000e620008000a00 */
[----:B0-----:R-:W-:-:S04]  /*05f0*/  IMAD.WIDE.U32 R14, R8, UR10, RZ ;  /* 0x0000000a080e7c25 */ /* 0x001fc8000f8e00ff */
[----:B-1----:R-:W-:Y:S02]  /*0600*/  IMAD R17, R10, UR4, RZ ;  /* 0x000000040a117c24 */ /* 0x002fe4000f8e02ff */
[----:B------:R-:W-:Y:S01]  /*0610*/  IMAD R15, R8, UR11, R15 ;  /* 0x0000000b080f7c24 */ /* 0x000fe2000f8e020f */
[----:B------:R-:W0:Y:S01]  /*0620*/  LDCU.64 UR10, c[0x0][0x3a8] ;  /* 0x00007500ff0a77ac */ /* 0x000e220008000a00 */
[C---:B------:R-:W-:Y:S02]  /*0630*/  IMAD R17, R6.reuse, UR5, R17 ;  /* 0x0000000506117c24 */ /* 0x040fe4000f8e0211 */
[----:B------:R-:W-:Y:S01]  /*0640*/  IMAD.WIDE.U32 R14, R6, UR4, R14 ;  /* 0x00000004060e7c25 */ /* 0x000fe2000f8e000e */
[----:B------:R-:W-:Y:S01]  /*0650*/  SHF.R.S32.HI R6, RZ, 0x1f, R13 ;  /* 0x0000001fff067819 */ /* 0x000fe2000001140d */
[----:B------:R-:W1:Y:S02]  /*0660*/  LDCU.64 UR4, c[0x0][0x380] ;  /* 0x00007000ff0477ac */ /* 0x000e640008000a00 */
[----:B------:R-:W-:-:S02]  /*0670*/  IMAD.IADD R15, R15, 0x1, R17 ;  /* 0x000000010f0f7824 */ /* 0x000fc400078e0211 */
[----:B------:R-:W-:Y:S01]  /*0680*/  IMAD R8, R6, UR8, RZ ;  /* 0x0000000806087c24 */ /* 0x000fe2000f8e02ff */
[----:B------:R-:W-:-:S03]  /*0690*/  SHF.R.S32.HI R6, RZ, 0x1f, R11 ;  /* 0x0000001fff067819 */ /* 0x000fc6000001140b */
[C---:B------:R-:W-:Y:S02]  /*06a0*/  IMAD R17, R13.reuse, UR9, R8 ;  /* 0x000000090d117c24 */ /* 0x040fe4000f8e0208 */
[----:B------:R-:W-:-:S04]  /*06b0*/  IMAD.WIDE.U32 R12, R13, UR8, R14 ;  /* 0x000000080d0c7c25 */ /* 0x000fc8000f8e000e */
[----:B0-----:R-:W-:Y:S02]  /*06c0*/  IMAD R6, R6, UR10, RZ ;  /* 0x0000000a06067c24 */ /* 0x001fe4000f8e02ff */
[----:B------:R-:W-:Y:S02]  /*06d0*/  IMAD.IADD R13, R13, 0x1, R17 ;  /* 0x000000010d0d7824 */ /* 0x000fe400078e0211 */
[C---:B------:R-:W-:Y:S02]  /*06e0*/  IMAD R15, R11.reuse, UR11, R6 ;  /* 0x0000000b0b0f7c24 */ /* 0x040fe4000f8e0206 */
[----:B------:R-:W-:-:S04]  /*06f0*/  IMAD.WIDE.U32 R12, R11, UR10, R12 ;  /* 0x0000000a0b0c7c25 */ /* 0x000fc8000f8e000c */
[----:B------:R-:W-:Y:S01]  /*0700*/  IMAD.IADD R13, R13, 0x1, R15 ;  /* 0x000000010d0d7824 */ /* 0x000fe200078e020f */
[----:B-1----:R-:W-:-:S04]  /*0710*/  LEA R14, P0, R12, UR4, 0x2 ;  /* 0x000000040c0e7c11 */ /* 0x002fc8000f8010ff */
[----:B------:R-:W-:-:S05]  /*0720*/  LEA.HI.X R15, R12, UR5, R13, 0x2, P0 ;  /* 0x000000050c0f7c11 */ /* 0x000fca00080f140d */
[----:B------:R0:W5:Y:S01]  /*0730*/  LDG.E R6, desc[UR6][R14.64] ;  /* 0x000000060e067981 */ /* 0x000162000c1e1900 */
[----:B------:R-:W-:Y:S02]  /*0740*/  I2FP.F32.S32 R9, R9 ;  /* 0x0000000900097245 */ /* 0x000fe40000201400 */
[----:B------:R-:W-:-:S04]  /*0750*/  ISETP.GT.AND P0, PT, R5, R2, PT ;  /* 0x000000020500720c */ /* 0x000fc80003f04270 */
[----:B------:R-:W1:Y:S09]  /*0760*/  MUFU.RCP R9, R9 ;  /* 0x0000000900097308 */ /* 0x000e720000001000 */
[----:B0-----:R-:W-:Y:S05]  /*0770*/  @!P0 EXIT ;  /* 0x000000000000894d */ /* 0x001fea0003800000 */
[----:B------:R-:W0:Y:S01]  /*0780*/  LDCU UR4, c[0x0][0x3f0] ;  /* 0x00007e00ff0477ac */ /* 0x000e220008000800 */
[C---:B------:R-:W-:Y:S01]  /*0790*/  IADD3 R8, PT, PT, R3.reuse, -R0, RZ ;  /* 0x8000000003087210 */ /* 0x040fe20007ffe0ff */
[----:B------:R-:W-:Y:S02]  /*07a0*/  IMAD.IADD R18, R0, 0x1, -R3 ;  /* 0x0000000100127824 */ /* 0x000fe400078e0a03 */
[----:B-1---5:R-:W-:Y:S01]  /*07b0*/  FMUL.FTZ R6, R6, R9 ;  /* 0x0000000906067220 */ /* 0x022fe20000410000 */
[C---:B------:R-:W-:Y:S01]  /*07c0*/  VIADD R9, R3.reuse, 0x2 ;  /* 0x0000000203097836 */ /* 0x040fe20000000000 */
[----:B------:R-:W-:Y:S01]  /*07d0*/  ISETP.GT.U32.AND P0, PT, R8, -0x4, PT ;  /* 0xfffffffc0800780c */ /* 0x000fe20003f04070 */
[C---:B------:R-:W-:Y:S01]  /*07e0*/  VIADD R8, R3.reuse, 0x1 ;  /* 0x0000000103087836 */ /* 0x040fe20000000000 */
[----:B------:R-:W-:Y:S02]  /*07f0*/  IADD3 R10, PT, PT, R3, 0x3, RZ ;  /* 0x00000003030a7810 */ /* 0x000fe40007ffe0ff */
[----:B------:R-:W-:Y:S01]  /*0800*/  LOP3.LUT R18, R18, 0x3, RZ, 0xc0, !PT ;  /* 0x0000000312127812 */ /* 0x000fe200078ec0ff */
[----:B0-----:R-:W-:-:S08]  /*0810*/  IMAD R11, R11, UR4, RZ ;  /* 0x000000040b0b7c24 */ /* 0x001fd0000f8e02ff */
.L_x_244:
[----:B------:R-:W-:Y:S01]  /*0820*/  ISETP.GT.AND P1, PT, R7, R4, PT ;  /* 0x000000040700720c */ /* 0x000fe20003f24270 */
[----:B------:R-:W-:-:S12]  /*0830*/  BSSY.RECONVERGENT B0, `(.L_x_236) ;  /* 0x0000047000007945 */ /* 0x000fd80003800200 */
[----:B0123--:R-:W-:Y:S05]  /*0840*/  @!P1 BRA `(.L_x_237) ;  /* 0x0000000400149947 */ /* 0x00ffea0003800000 */
[----:B------:R-:W0:Y:S01]  /*0850*/  LDCU UR4, c[0x0][0x3f8] ;  /* 0x00007f00ff0477ac */ /* 0x000e220008000800 */
[----:B------:R-:W-:Y:S02]  /*0860*/  IMAD.MOV.U32 R20, RZ, RZ, R4 ;  /* 0x000000ffff147224 */ /* 0x000fe400078e0004 */
[----:B0-----:R-:W-:-:S07]  /*0870*/  IMAD R19, R2, UR4, R11 ;  /* 0x0000000402137c24 */ /* 0x001fce000f8e020b */
.L_x_243:
[----:B------:R-:W-:Y:S01]  /*0880*/  ISETP.GT.AND P1, PT, R0, R3, PT ;  /* 0x000000030000720c */ /* 0x000fe20003f24270 */
[----:B------:R-:W-:-:S12]  /*0890*/  BSSY.RECONVERGENT B1, `(.L_x_238) ;  /* 0x000003d000017945 */ /* 0x000fd80003800200 */
[----:B0123--:R-:W-:Y:S05]  /*08a0*/  @!P1 BRA `(.L_x_239) ;  /* 0x0000000000ec9947 */ /* 0x00ffea0003800000 */
[----:B------:R-:W0:Y:S01]  /*08b0*/  LDCU UR4, c[0x0][0x400] ;  /* 0x00008000ff0477ac */ /* 0x000e220008000800 */
[----:B------:R-:W-:Y:S01]  /*08c0*/  ISETP.NE.AND P1, PT, R18, RZ, PT ;  /* 0x000000ff1200720c */ /* 0x000fe20003f25270 */
[----:B------:R-:W-:Y:S01]  /*08d0*/  BSSY.RECONVERGENT B2, `(.L_x_240) ;  /* 0x000001c000027945 */ /* 0x000fe20003800200 */
[----:B------:R-:W-:Y:S02]  /*08e0*/  IMAD.MOV.U32 R21, RZ, RZ, R3 ;  /* 0x000000ffff157224 */ /* 0x000fe400078e0003 */
[----:B0-----:R-:W-:-:S09]  /*08f0*/  IMAD R22, R20, UR4, R19 ;  /* 0x0000000414167c24 */ /* 0x001fd2000f8e0213 */
[----:B------:R-:W-:Y:S05]  /*0900*/  @!P1 BRA `(.L_x_241) ;  /* 0x0000000000609947 */ /* 0x000fea0003800000 */
[----:B------:R-:W0:Y:S08]  /*0910*/  LDC R16, c[0x0][0x408] ;  /* 0x00010200ff107b82 */ /* 0x000e300000000800 */
[----:B------:R-:W1:Y:S01]  /*0920*/  LDC.64 R12, c[0x0][0x3c8] ;  /* 0x0000f200ff0c7b82 */ /* 0x000e620000000a00 */
[----:B0-----:R-:W-:-:S05]  /*0930*/  IMAD R17, R3, R16, R22 ;  /* 0x0000001003117224 */ /* 0x001fca00078e0216 */
[----:B------:R-:W-:-:S04]  /*0940*/  SHF.R.S64 R15, RZ, 0x1e, R17 ;  /* 0x0000001eff0f7819 */ /* 0x000fc80000001011 */
[----:B-1----:R-:W-:-:S04]  /*0950*/  IADD3 R14, P1, PT, R15, R12, RZ ;  /* 0x0000000c0f0e7210 */ /* 0x002fc80007f3e0ff */
[----:B------:R-:W-:Y:S02]  /*0960*/  LEA.HI.X.SX32 R15, R17, R13, 0x2, P1 ;  /* 0x0000000d110f7211 */ /* 0x000fe400008f16ff */
[----:B------:R-:W-:-:S03]  /*0970*/  ISETP.NE.AND P1, PT, R18, 0x1, PT ;  /* 0x000000011200780c */ /* 0x000fc60003f25270 */
[----:B------:R0:W-:Y:S01]  /*0980*/  REDG.E.ADD.F32.FTZ.RN.STRONG.GPU desc[UR6][R14.64], R6 ;  /* 0x000000060e0079a6 */ /* 0x0001e2000c12f306 */
[----:B------:R-:W-:-:S09]  /*0990*/  IMAD.MOV.U32 R21, RZ, RZ, R8 ;  /* 0x000000ffff157224 */ /* 0x000fd200078e0008 */
[----:B------:R-:W-:Y:S05]  /*09a0*/  @!P1 BRA `(.L_x_241) ;  /* 0x0000000000389947 */ /* 0x000fea0003800000 */
[----:B------:R-:W-:-:S04]  /*09b0*/  IADD3 R17, PT, PT, R17, R16, RZ ;  /* 0x0000001011117210 */ /* 0x000fc80007ffe0ff */
[----:B0-----:R-:W-:-:S04]  /*09c0*/  SHF.R.S64 R15, RZ, 0x1e, R17 ;  /* 0x0000001eff0f7819 */ /* 0x001fc80000001011 */
[----:B------:R-:W-:-:S04]  /*09d0*/  IADD3 R14, P1, PT, R15, R12, RZ ;  /* 0x0000000c0f0e7210 */ /* 0x000fc80007f3e0ff */
[----:B------:R-:W-:Y:S02]  /*09e0*/  LEA.HI.X.SX32 R15, R17, R13, 0x2, P1 ;  /* 0x0000000d110f7211 */ /* 0x000fe400008f16ff */
[----:B------:R-:W-:-:S03]  /*09f0*/  ISETP.NE.AND P1, PT, R18, 0x2, PT ;  /* 0x000000021200780c */ /* 0x000fc60003f25270 */
[----:B------:R1:W-:Y:S01]  /*0a00*/  REDG.E.ADD.F32.FTZ.RN.STRONG.GPU desc[UR6][R14.64], R6 ;  /* 0x000000060e0079a6 */ /* 0x0003e2000c12f306 */
[----:B------:R-:W-:-:S09]  /*0a10*/  IMAD.MOV.U32 R21, RZ, RZ, R9 ;  /* 0x000000ffff157224 */ /* 0x000fd200078e0009 */
[----:B------:R-:W-:Y:S05]  /*0a20*/  @!P1 BRA `(.L_x_241) ;  /* 0x0000000000189947 */ /* 0x000fea0003800000 */
[----:B-1----:R-:W-:-:S05]  /*0a30*/  IMAD.IADD R14, R17, 0x1, R16 ;  /* 0x00000001110e7824 */ /* 0x002fca00078e0210 */
[----:B------:R-:W-:-:S04]  /*0a40*/  SHF.R.S64 R15, RZ, 0x1e, R14 ;  /* 0x0000001eff0f7819 */ /* 0x000fc8000000100e */
[----:B------:R-:W-:-:S04]  /*0a50*/  IADD3 R12, P1, PT, R15, R12, RZ ;  /* 0x0000000c0f0c7210 */ /* 0x000fc80007f3e0ff */
[----:B------:R-:W-:-:S05]  /*0a60*/  LEA.HI.X.SX32 R13, R14, R13, 0x2, P1 ;  /* 0x0000000d0e0d7211 */ /* 0x000fca00008f16ff */
[----:B------:R2:W-:Y:S01]  /*0a70*/  REDG.E.ADD.F32.FTZ.RN.STRONG.GPU desc[UR6][R12.64], R6 ;  /* 0x000000060c0079a6 */ /* 0x0005e2000c12f306 */
[----:B------:R-:W-:-:S07]  /*0a80*/  MOV R21, R10 ;  /* 0x0000000a00157202 */ /* 0x000fce0000000f00 */
.L_x_241:
[----:B------:R-:W-:Y:S05]  /*0a90*/  BSYNC.RECONVERGENT B2 ;  /* 0x0000000000027941 */ /* 0x000fea0003800200 */
.L_x_240:
[----:B------:R-:W-:Y:S05]  /*0aa0*/  @P0 BRA `(.L_x_239) ;  /* 0x00000000006c0947 */ /* 0x000fea0003800000 */
[----:B------:R-:W-:-:S07]  /*0ab0*/  IMAD.IADD R23, R21, 0x1, -R0 ;  /* 0x0000000115177824 */ /* 0x000fce00078e0a00 */
.L_x_242:
[----:B------:R-:W2:Y:S01]  /*0ac0*/  LDCU UR4, c[0x0][0x408] ;  /* 0x00008100ff0477ac */ /* 0x000ea20008000800 */
[----:B---3--:R-:W3:Y:S01]  /*0ad0*/  LDCU.64 UR8, c[0x0][0x3c8] ;  /* 0x00007900ff0877ac */ /* 0x008ee20008000a00 */
[----:B--2---:R-:W-:-:S04]  /*0ae0*/  IMAD R12, R21, UR4, R22 ;  /* 0x00000004150c7c24 */ /* 0x004fc8000f8e0216 */
[----:B------:R-:W-:Y:S01]  /*0af0*/  VIADD R13, R12, UR4 ;  /* 0x000000040c0d7c36 */ /* 0x000fe20008000000 */
[----:B------:R-:W-:-:S04]  /*0b00*/  SHF.R.S64 R24, RZ, 0x1e, R12 ;  /* 0x0000001eff187819 */ /* 0x000fc8000000100c */
[----:B---3--:R-:W-:Y:S02]  /*0b10*/  IADD3 R24, P1, PT, R24, UR8, RZ ;  /* 0x0000000818187c10 */ /* 0x008fe4000ff3e0ff */
[----:B01----:R-:W-:Y:S02]  /*0b20*/  IADD3 R15, PT, PT, R13, UR4, RZ ;  /* 0x000000040d0f7c10 */ /* 0x003fe4000fffe0ff */
[----:B------:R-:W-:Y:S02]  /*0b30*/  LEA.HI.X.SX32 R25, R12, UR9, 0x2, P1 ;  /* 0x000000090c197c11 */ /* 0x000fe400088f16ff */
[----:B------:R-:W-:Y:S01]  /*0b40*/  SHF.R.S64 R12, RZ, 0x1e, R13 ;  /* 0x0000001eff0c7819 */ /* 0x000fe2000000100d */
[----:B------:R-:W-:Y:S02]  /*0b50*/  VIADD R17, R15, UR4 ;  /* 0x000000040f117c36 */ /* 0x000fe40008000000 */
[----:B------:R-:W-:Y:S01]  /*0b60*/  VIADD R23, R23, 0x4 ;  /* 0x0000000417177836 */ /* 0x000fe20000000000 */
[----:B------:R-:W-:Y:S01]  /*0b70*/  IADD3 R12, P1, PT, R12, UR8, RZ ;  /* 0x000000080c0c7c10 */ /* 0x000fe2000ff3e0ff */
[----:B------:R3:W-:Y:S01]  /*0b80*/  REDG.E.ADD.F32.FTZ.RN.STRONG.GPU desc[UR6][R24.64], R6 ;  /* 0x00000006180079a6 */ /* 0x0007e2000c12f306 */
[----:B------:R-:W-:-:S02]  /*0b90*/  SHF.R.S64 R16, RZ, 0x1e, R17 ;  /* 0x0000001eff107819 */ /* 0x000fc40000001011 */
[----:B------:R-:W-:Y:S02]  /*0ba0*/  LEA.HI.X.SX32 R13, R13, UR9, 0x2, P1 ;  /* 0x000000090d0d7c11 */ /* 0x000fe400088f16ff */
[----:B------:R-:W-:Y:S02]  /*0bb0*/  IADD3 R16, P1, PT, R16, UR8, RZ ;  /* 0x0000000810107c10 */ /* 0x000fe4000ff3e0ff */
[----:B------:R-:W-:Y:S01]  /*0bc0*/  SHF.R.S64 R14, RZ, 0x1e, R15 ;  /* 0x0000001eff0e7819 */ /* 0x000fe2000000100f */
[----:B------:R3:W-:Y:S01]  /*0bd0*/  REDG.E.ADD.F32.FTZ.RN.STRONG.GPU desc[UR6][R12.64], R6 ;  /* 0x000000060c0079a6 */ /* 0x0007e2000c12f306 */
[----:B------:R-:W-:Y:S02]  /*0be0*/  LEA.HI.X.SX32 R17, R17, UR9, 0x2, P1 ;  /* 0x0000000911117c11 */ /* 0x000fe400088f16ff */
[----:B------:R-:W-:Y:S02]  /*0bf0*/  ISETP.NE.AND P1, PT, R23, RZ, PT ;  /* 0x000000ff1700720c */ /* 0x000fe40003f25270 */
[----:B------:R-:W-:-:S04]  /*0c00*/  IADD3 R14, P2, PT, R14, UR8, RZ ;  /* 0x000000080e0e7c10 */ /* 0x000fc8000ff5e0ff */
[----:B------:R-:W-:-:S05]  /*0c10*/  LEA.HI.X.SX32 R15, R15, UR9, 0x2, P2 ;  /* 0x000000090f0f7c11 */ /* 0x000fca00090f16ff */
[----:B------:R3:W-:Y:S01]  /*0c20*/  REDG.E.ADD.F32.FTZ.RN.STRONG.GPU desc[UR6][R14.64], R6 ;  /* 0x000000060e0079a6 */ /* 0x0007e2000c12f306 */
[----:B------:R-:W-:-:S03]  /*0c30*/  IADD3 R21, PT, PT, R21, 0x4, RZ ;  /* 0x0000000415157810 */ /* 0x000fc60007ffe0ff */
[----:B------:R3:W-:Y:S01]  /*0c40*/  REDG.E.ADD.F32.FTZ.RN.STRONG.GPU desc[UR6][R16.64], R6 ;  /* 0x00000006100079a6 */ /* 0x0007e2000c12f306 */
[----:B------:R-:W-:Y:S05]  /*0c50*/  @P1 BRA `(.L_x_242) ;  /* 0xfffffffc00981947 */ /* 0x000fea000383ffff */
.L_x_239:
[----:B------:R-:W-:Y:S05]  /*0c60*/  BSYNC.RECONVERGENT B1 ;  /* 0x0000000000017941 */ /* 0x000fea0003800200 */
.L_x_238:
[----:B------:R-:W-:-:S05]  /*0c70*/  VIADD R20, R20, 0x1 ;  /* 0x0000000114147836 */ /* 0x000fca0000000000 */
[----:B------:R-:W-:-:S13]  /*0c80*/  ISETP.NE.AND P1, PT, R20, R7, PT ;  /* 0x000000071400720c */ /* 0x000fda0003f25270 */
[----:B------:R-:W-:Y:S05]  /*0c90*/  @P1 BRA `(.L_x_243) ;  /* 0xfffffff800f81947 */ /* 0x000fea000383ffff */
.L_x_237:
[----:B------:R-:W-:Y:S05]  /*0ca0*/  BSYNC.RECONVERGENT B0 ;  /* 0x0000000000007941 */ /* 0x000fea0003800200 */
.L_x_236:
[----:B------:R-:W-:-:S05]  /*0cb0*/  VIADD R2, R2, 0x1 ;  /* 0x0000000102027836 */ /* 0x000fca0000000000 */
[----:B------:R-:W-:-:S13]  /*0cc0*/  ISETP.NE.AND P1, PT, R2, R5, PT ;  /* 0x000000050200720c */ /* 0x000fda0003f25270 */
[----:B------:R-:W-:Y:S05]  /*0cd0*/  @P1 BRA `(.L_x_244) ;  /* 0xfffffff800d01947 */ /* 0x000fea000383ffff */
[----:B------:R-:W-:Y:S05]  /*0ce0*/  EXIT ;  /* 0x000000000000794d */ /* 0x000fea0003800000 */
        .weak           $__internal_5_$__cuda_sm20_div_s64
        .type           $__internal_5_$__cuda_sm20_div_s64,@function
        .size           $__internal_5_$__cuda_sm20_div_s64,(.L_x_1000 - $__internal_5_$__cuda_sm20_div_s64)
$__internal_5_$__cuda_sm20_div_s64:
        /* <DEDUP_REMOVED lines=65> */
[----:B------:R-:W-:Y:S02]  /*1100*/  SEL R11, R2, R11, !P1 ;  /* 0x0000000b020b7207 */ /* 0x000fe40004800000 */
[----:B------:R-:W-:Y:S02]  /*1110*/  MOV R2, R0 ;  /* 0x0000000000027202 */ /* 0x000fe40000000f00 */
[----:B------:R-:W-:Y:S02]  /*1120*/  SEL R11, R11, 0xffffffff, P0 ;  /* 0xffffffff0b0b7807 */ /* 0x000fe40000000000 */
[----:B------:R-:W-:Y:S05]  /*1130*/  RET.REL.NODEC R2 `(_ZN2at6native49_GLOBAL__N__09e94e3a_16_AveragePool3d_cu_a8eae74c40avg_pool3d_cuda_update_grad_input_atomicIffEEvNS_27GenericPackedTensorAccessorIKT_Lm4ENS_16DefaultPtrTraitsElEENS3_IS4_Lm4ES6_lEEiiiiiiiiibiii) ;  /* 0xffffffec02b07950 */ /* 0x000fea0003c3ffff */
.L_x_245:
        /* <DEDUP_REMOVED lines=12> */
.L_x_1000:


//--------------------- .text._ZN2at6native49_GLOBAL__N__09e94e3a_16_AveragePool3d_cu_a8eae74c33avg_pool3d_cuda_update_grad_inputIddEEvNS_27GenericPackedTensorAccessorIKT_Lm4ENS_16DefaultPtrTraitsElEENS3_IS4_Lm4ES6_lEEiiiiiiiiibii --------------------------
	.section	.text._ZN2at6native49_GLOBAL__N__09e94e3a_16_AveragePool3d_cu_a8eae74c33avg_pool3d_cuda_update_grad_inputIddEEvNS_27GenericPackedTensorAccessorIKT_Lm4ENS_16DefaultPtrTraitsElEENS3_IS4_Lm4ES6_lEEiiiiiiiiibii,"ax",@progbits
	.align	128
.text._ZN2at6native49_GLOBAL__N__09e94e3a_16_AveragePool3d_cu_a8eae74c33avg_pool3d_cuda_update_grad_inputIddEEvNS_27GenericPackedTensorAccessorIKT_Lm4ENS_16DefaultPtrTraitsElEENS3_IS4_Lm4ES6_lEEiiiiiiiiibii:
        .type           _ZN2at6native49_GLOBAL__N__09e94e3a_16_AveragePool3d_cu_a8eae74c33avg_pool3d_cuda_update_grad_inputIddEEvNS_27GenericPackedTensorAccessorIKT_Lm4ENS_16DefaultPtrTraitsElEENS3_IS4_Lm4ES6_lEEiiiiiiiiibii,@function
        .size           _ZN2at6native49_GLOBAL__N__09e94e3a_16_AveragePool3d_cu_a8eae74c33avg_pool3d_cuda_update_grad_inputIddEEvNS_27GenericPackedTensorAccessorIKT_Lm4ENS_16DefaultPtrTraitsElEENS3_IS4_Lm4ES6_lEEiiiiiiiiibii,(.L_x_1002 - _ZN2at6native49_GLOBAL__N__09e94e3a_16_AveragePool3d_cu_a8eae74c33avg_pool3d_cuda_update_grad_inputIddEEvNS_27GenericPackedTensorAccessorIKT_Lm4ENS_16DefaultPtrTraitsElEENS3_IS4_Lm4ES6_lEEiiiiiiiiibii)
        .other          _ZN2at6native49_GLOBAL__N__09e94e3a_16_AveragePool3d_cu_a8eae74c33avg_pool3d_cuda_update_grad_inputIddEEvNS_27GenericPackedTensorAccessorIKT_Lm4ENS_16DefaultPtrTraitsElEENS3_IS4_Lm4ES6_lEEiiiiiiiiibii,@"STO_CUDA_ENTRY STV_DEFAULT"
_ZN2at6native49_GLOBAL__N__09e94e3a_16_AveragePool3d_cu_a8eae74c33avg_pool3d_cuda_update_grad_inputIddEEvNS_27GenericPackedTensorAccessorIKT_Lm4ENS_16DefaultPtrTraitsElEENS3_IS4_Lm4ES6_lEEiiiiiiiiibii:
[----:B------:R-:W-:Y:S01]  /*0000*/  LDC R1, c[0x0][0x37c] ;  /* 0x0000df00ff017b82 */ /* 0x000fe20000000800 */
[----:B------:R-:W0:Y:S01]  /*0010*/  S2R R3, SR_TID.X ;  /* 0x0000000000037919 */ /* 0x000e220000002100 */
[----:B------:R-:W1:Y:S06]  /*0020*/  LDCU UR8, c[0x0][0x394] ;  /* 0x00007280ff0877ac */ /* 0x000e6c0008000800 */
[----:B------:R-:W0:Y:S01]  /*0030*/  S2UR UR6, SR_CTAID.X ;  /* 0x00000000000679c3 */ /* 0x000e220000002500 */
[----:B------:R-:W2:Y:S01]  /*0040*/  S2R R5, SR_TID.Y ;  /* 0x0000000000057919 */ /* 0x000ea20000002200 */
[----:B------:R-:W3:Y:S06]  /*0050*/  LDCU UR5, c[0x0][0x438] ;  /* 0x00008700ff0577ac */ /* 0x000eec0008000800 */
[----:B------:R-:W0:Y:S08]  /*0060*/  LDC R2, c[0x0][0x360] ;  /* 0x0000d800ff027b82 */ /* 0x000e300000000800 */
        /* <DEDUP_REMOVED lines=25> */
[----:B------:R-:W-:Y:S02]  /*0200*/  @P1 IADD3 R11, PT, PT, R11, 0x1, RZ ;  /* 0x000000010b0b1810 */ /* 0x000fe40007ffe0ff */
[----:B------:R-:W-:-:S05]  /*0210*/  @!P2 LOP3.LUT R11, RZ, R6, RZ, 0x33, !PT ;  /* 0x00000006ff0ba212 */ /* 0x000fca00078e33ff */
[----:B------:R-:W-:-:S04]  /*0220*/  IMAD.MOV R13, RZ, RZ, -R11 ;  /* 0x000000ffff0d7224 */ /* 0x000fc800078e0a0b */
[----:B------:R-:W-:Y:S01]  /*0230*/  IMAD R13, R6, R13, UR4 ;  /* 0x00000004060d7e24 */ /* 0x000fe2000f8e020d */
[----:B------:R-:W-:Y:S06]  /*0240*/  BRA `(.L_x_247) ;  /* 0x0000000000147947 */ /* 0x000fec0003800000 */
.L_x_246:
[----:B------:R-:W-:-:S07]  /*0250*/  MOV R0, 0x270 ;  /* 0x0000027000007802 */ /* 0x000fce0000000f00 */
[----:B------:R-:W-:Y:S05]  /*0260*/  CALL.REL.NOINC `($__internal_7_$__cuda_sm20_div_s64) ;  /* 0x00000014003c7944 */ /* 0x000fea0003c00000 */
[----:B------:R-:W0:Y:S01]  /*0270*/  LDC R0, c[0x0][0x390] ;  /* 0x0000e400ff007b82 */ /* 0x000e220000000800 */
[----:B------:R-:W-:-:S04]  /*0280*/  IMAD.MOV R13, RZ, RZ, -R11 ;  /* 0x000000ffff0d7224 */ /* 0x000fc800078e0a0b */
[----:B0-----:R-:W-:-:S07]  /*0290*/  IMAD R13, R13, R0, UR4 ;  /* 0x000000040d0d7e24 */ /* 0x001fce000f8e0200 */
.L_x_247:
        /* <DEDUP_REMOVED lines=30> */
[----:B------:R-:W-:Y:S01]  /*0480*/  IMAD.IADD R10, R7, 0x1, -R4 ;  /* 0x00000001070a7824 */ /* 0x000fe200078e0a04 */
[----:B------:R-:W-:Y:S02]  /*0490*/  IADD3 R15, PT, PT, -R5, R0, RZ ;  /* 0x00000000050f7210 */ /* 0x000fe40007ffe1ff */
[----:B------:R-:W-:Y:S02]  /*04a0*/  VIMNMX R0, PT, PT, R0, R17, PT ;  /* 0x0000001100007248 */ /* 0x000fe40003fe0100 */
[----:B------:R-:W-:Y:S01]  /*04b0*/  VIMNMX R5, PT, PT, RZ, R5, !PT ;  /* 0x00000005ff057248 */ /* 0x000fe20007fe0100 */
[----:B------:R-:W-:Y:S01]  /*04c0*/  IMAD R15, R12, R15, RZ ;  /* 0x0000000f0c0f7224 */ /* 0x000fe200078e02ff */
[----:B------:R-:W-:Y:S01]  /*04d0*/  VIMNMX R4, PT, PT, RZ, R4, !PT ;  /* 0x00000004ff047248 */ /* 0x000fe20007fe0100 */
[----:B------:R-:W-:Y:S01]  /*04e0*/  IMAD.U32 R12, RZ, RZ, UR12 ;  /* 0x0000000cff0c7e24 */ /* 0x000fe2000f8e00ff */
[----:B------:R-:W-:Y:S01]  /*04f0*/  VIMNMX R7, PT, PT, R7, UR5, PT ;  /* 0x0000000507077c48 */ /* 0x000fe2000bfe0100 */
[----:B------:R-:W-:Y:S01]  /*0500*/  IMAD R10, R10, R15, RZ ;  /* 0x0000000f0a0a7224 */ /* 0x000fe200078e02ff */
[----:B------:R-:W-:Y:S01]  /*0510*/  VIMNMX R9, PT, PT, R9, UR6, PT ;  /* 0x0000000609097c48 */ /* 0x000fe2000bfe0100 */
        /* <DEDUP_REMOVED lines=10> */
.L_x_248:
[----:B------:R-:W0:Y:S01]  /*05c0*/  LDCU.128 UR8, c[0x0][0x3b0] ;  /* 0x00007600ff0877ac */ /* 0x000e220008000c00 */
[----:B------:R-:W-:Y:S01]  /*05d0*/  SHF.R.S32.HI R10, RZ, 0x1f, R11 ;  /* 0x0000001fff0a7819 */ /* 0x000fe2000001140b */
[----:B------:R-:W1:Y:S01]  /*05e0*/  LDCU.64 UR4, c[0x0][0x3c0] ;  /* 0x00007800ff0477ac */ /* 0x000e620008000a00 */
[----:B------:R-:W2:Y:S01]  /*05f0*/  LDCU.64 UR6, c[0x0][0x358] ;  /* 0x00006b00ff0677ac */ /* 0x000ea20008000a00 */
[----:B0-----:R-:W-:-:S04]  /*0600*/  IMAD.WIDE.U32 R14, R3, UR10, RZ ;  /* 0x0000000a030e7c25 */ /* 0x001fc8000f8e00ff */
[----:B-1----:R-:W-:Y:S01]  /*0610*/  IMAD R17, R8, UR4, RZ ;  /* 0x0000000408117c24 */ /* 0x002fe2000f8e02ff */
[----:B------:R-:W-:Y:S01]  /*0620*/  SHF.R.S32.HI R8, RZ, 0x1f, R13 ;  /* 0x0000001fff087819 */ /* 0x000fe2000001140d */
[----:B------:R-:W-:Y:S02]  /*0630*/  IMAD R15, R3, UR11, R15 ;  /* 0x0000000b030f7c24 */ /* 0x000fe4000f8e020f */
        /* <DEDUP_REMOVED lines=14> */
[----:B------:R-:W-:-:S06]  /*0720*/  LEA.HI.X R15, R2, UR9, R3, 0x3, P0 ;  /* 0x00000009020f7c11 */ /* 0x000fcc00080f1c03 */
[----:B--2---:R-:W2:Y:S01]  /*0730*/  LDG.E.64 R14, desc[UR6][R14.64] ;  /* 0x000000060e0e7981 */ /* 0x004ea2000c1e1b00 */
[----:B------:R-:W0:Y:S01]  /*0740*/  I2F.F64 R12, R12 ;  /* 0x0000000c000c7312 */ /* 0x000e220000201c00 */
[----:B------:R-:W-:Y:S01]  /*0750*/  IMAD.MOV.U32 R2, RZ, RZ, 0x1 ;  /* 0x00000001ff027424 */ /* 0x000fe200078e00ff */
[----:B------:R-:W-:Y:S06]  /*0760*/  BSSY.RECONVERGENT B0, `(.L_x_249) ;  /* 0x0000012000007945 */ /* 0x000fec0003800200 */
[----:B0-----:R-:W0:Y:S02]  /*0770*/  MUFU.RCP64H R3, R13 ;  /* 0x0000000d00037308 */ /* 0x001e240000001800 */
[----:B0-----:R-:W-:-:S08]  /*0780*/  DFMA R16, -R12, R2, 1 ;  /* 0x3ff000000c10742b */ /* 0x001fd00000000102 */
[----:B------:R-:W-:-:S08]  /*0790*/  DFMA R16, R16, R16, R16 ;  /* 0x000000101010722b */ /* 0x000fd00000000010 */
[----:B------:R-:W-:-:S08]  /*07a0*/  DFMA R16, R2, R16, R2 ;  /* 0x000000100210722b */ /* 0x000fd00000000002 */
[----:B------:R-:W-:-:S08]  /*07b0*/  DFMA R2, -R12, R16, 1 ;  /* 0x3ff000000c02742b */ /* 0x000fd00000000110 */
[----:B------:R-:W-:-:S08]  /*07c0*/  DFMA R2, R16, R2, R16 ;  /* 0x000000021002722b */ /* 0x000fd00000000010 */
[----:B--2---:R-:W-:Y:S01]  /*07d0*/  DMUL R16, R14, R2 ;  /* 0x000000020e107228 */ /* 0x004fe20000000000 */
[----:B------:R-:W-:-:S07]  /*07e0*/  FSETP.GEU.AND P1, PT, |R15|, 6.5827683646048100446e-37, PT ;  /* 0x036000000f00780b */ /* 0x000fce0003f2e200 */
[----:B------:R-:W-:-:S08]  /*07f0*/  DFMA R18, -R12, R16, R14 ;  /* 0x000000100c12722b */ /* 0x000fd0000000010e */
[----:B------:R-:W-:-:S10]  /*0800*/  DFMA R2, R2, R18, R16 ;  /* 0x000000120202722b */ /* 0x000fd40000000010 */
[----:B------:R-:W-:-:S05]  /*0810*/  FFMA R8, RZ, R13, R3 ;  /* 0x0000000dff087223 */ /* 0x000fca0000000003 */
[----:B------:R-:W-:-:S13]  /*0820*/  FSETP.GT.AND P0, PT, |R8|, 1.469367938527859385e-39, PT ;  /* 0x001000000800780b */ /* 0x000fda0003f04200 */
[----:B------:R-:W-:Y:S05]  /*0830*/  @P0 BRA P1, `(.L_x_250) ;  /* 0x0000000000100947 */ /* 0x000fea0000800000 */
[----:B------:R-:W-:-:S07]  /*0840*/  MOV R8, 0x860 ;  /* 0x0000086000087802 */ /* 0x000fce0000000f00 */
[----:B------:R-:W-:Y:S05]  /*0850*/  CALL.REL.NOINC `($__internal_6_$__cuda_sm20_div_rn_f64_full) ;  /* 0x0000000800547944 */ /* 0x000fea0003c00000 */
[----:B------:R-:W-:Y:S02]  /*0860*/  IMAD.MOV.U32 R2, RZ, RZ, R18 ;  /* 0x000000ffff027224 */ /* 0x000fe400078e0012 */
[----:B------:R-:W-:-:S07]  /*0870*/  IMAD.MOV.U32 R3, RZ, RZ, R19 ;  /* 0x000000ffff037224 */ /* 0x000fce00078e0013 */
.L_x_250:
[----:B------:R-:W-:Y:S05]  /*0880*/  BSYNC.RECONVERGENT B0 ;  /* 0x0000000000007941 */ /* 0x000fea0003800200 */
.L_x_249:
[----:B------:R-:W-:-:S13]  /*0890*/  ISETP.GT.AND P0, PT, R7, R4, PT ;  /* 0x000000040700720c */ /* 0x000fda0003f04270 */
[----:B------:R-:W-:Y:S05]  /*08a0*/  @!P0 EXIT ;  /* 0x000000000000894d */ /* 0x000fea0003800000 */
[----:B------:R-:W0:Y:S01]  /*08b0*/  LDCU.64 UR8, c[0x0][0x3f0] ;  /* 0x00007e00ff0877ac */ /* 0x000e220008000a00 */
[C---:B------:R-:W-:Y:S01]  /*08c0*/  IADD3 R8, PT, PT, -R5.reuse, R0, RZ ;  /* 0x0000000005087210 */ /* 0x040fe20007ffe1ff */
[----:B------:R-:W-:Y:S01]  /*08d0*/  IMAD.IADD R13, R5, 0x1, -R0 ;  /* 0x00000001050d7824 */ /* 0x000fe200078e0a00 */
[----:B------:R-:W1:Y:S02]  /*08e0*/  LDCU.64 UR4, c[0x0][0x408] ;  /* 0x00008100ff0477ac */ /* 0x000e640008000a00 */
[----:B------:R-:W-:Y:S02]  /*08f0*/  LOP3.LUT R12, R8, 0x7, RZ, 0xc0, !PT ;  /* 0x00000007080c7812 */ /* 0x000fe400078ec0ff */
[----:B------:R-:W-:-:S03]  /*0900*/  ISETP.GT.U32.AND P0, PT, R13, -0x8, PT ;  /* 0xfffffff80d00780c */ /* 0x000fc60003f04070 */
[----:B------:R-:W-:-:S05]  /*0910*/  VIADD R12, R12, 0xffffffff ;  /* 0xffffffff0c0c7836 */ /* 0x000fca0000000000 */
[----:B------:R-:W-:Y:S01]  /*0920*/  ISETP.GE.U32.AND P1, PT, R12, 0x3, PT ;  /* 0x000000030c00780c */ /* 0x000fe20003f26070 */
[----:B0-----:R-:W-:-:S04]  /*0930*/  IMAD R10, R10, UR8, RZ ;  /* 0x000000080a0a7c24 */ /* 0x001fc8000f8e02ff */
[C---:B------:R-:W-:Y:S01]  /*0940*/  IMAD R23, R11.reuse, UR9, R10 ;  /* 0x000000090b177c24 */ /* 0x040fe2000f8e020a */
[----:B-1----:R-:W-:Y:S01]  /*0950*/  USHF.L.U64.HI UR5, UR4, 0x3, UR5 ;  /* 0x0000000304057899 */ /* 0x002fe20008010205 */
[----:B------:R-:W-:Y:S01]  /*0960*/  IMAD.WIDE.U32 R10, R11, UR8, RZ ;  /* 0x000000080b0a7c25 */ /* 0x000fe2000f8e00ff */
[----:B------:R-:W-:-:S03]  /*0970*/  USHF.L.U32 UR4, UR4, 0x3, URZ ;  /* 0x0000000304047899 */ /* 0x000fc600080006ff */
[----:B------:R-:W-:-:S09]  /*0980*/  IMAD.IADD R23, R11, 0x1, R23 ;  /* 0x000000010b177824 */ /* 0x000fd200078e0217 */
.L_x_263:
[----:B------:R-:W-:Y:S01]  /*0990*/  ISETP.GT.AND P2, PT, R9, R6, PT ;  /* 0x000000060900720c */ /* 0x000fe20003f44270 */
[----:B------:R-:W0:Y:S01]  /*09a0*/  LDCU.64 UR12, c[0x0][0x408] ;  /* 0x00008100ff0c77ac */ /* 0x000e220008000a00 */
[----:B------:R-:W-:Y:S01]  /*09b0*/  BSSY.RECONVERGENT B1, `(.L_x_251) ;  /* 0x000007b000017945 */ /* 0x000fe20003800200 */
[----:B------:R-:W1:Y:S10]  /*09c0*/  LDCU.64 UR10, c[0x0][0x3c8] ;  /* 0x00007900ff0a77ac */ /* 0x000e740008000a00 */
[----:B--23--:R-:W-:Y:S05]  /*09d0*/  @!P2 BRA `(.L_x_252) ;  /* 0x0000000400e0a947 */ /* 0x00cfea0003800000 */
[----:B------:R-:W2:Y:S01]  /*09e0*/  LDCU.64 UR8, c[0x0][0x3f8] ;  /* 0x00007f00ff0877ac */ /* 0x000ea20008000a00 */
[----:B------:R-:W-:-:S04]  /*09f0*/  IMAD.MOV.U32 R22, RZ, RZ, R10 ;  /* 0x000000ffff167224 */ /* 0x000fc800078e000a */
[----:B--2---:R-:W-:-:S04]  /*0a00*/  IMAD.WIDE.U32 R12, R4, UR8, R22 ;  /* 0x00000008040c7c25 */ /* 0x004fc8000f8e0016 */
[----:B------:R-:W-:Y:S02]  /*0a10*/  IMAD.MOV.U32 R22, RZ, RZ, R6 ;  /* 0x000000ffff167224 */ /* 0x000fe400078e0006 */
[----:B------:R-:W-:-:S07]  /*0a20*/  IMAD R25, R4, UR9, R13 ;  /* 0x0000000904197c24 */ /* 0x000fce000f8e020d */
.L_x_262:
[----:B------:R-:W-:Y:S01]  /*0a30*/  ISETP.GT.AND P2, PT, R0, R5, PT ;  /* 0x000000050000720c */ /* 0x000fe20003f44270 */
[----:B------:R-:W-:-:S12]  /*0a40*/  BSSY.RECONVERGENT B0, `(.L_x_253) ;  /* 0x000006e000007945 */ /* 0x000fd80003800200 */
[----:B--23--:R-:W-:Y:S05]  /*0a50*/  @!P2 BRA `(.L_x_254) ;  /* 0x0000000400b0a947 */ /* 0x00cfea0003800000 */
[----:B------:R-:W2:Y:S01]  /*0a60*/  LDCU.64 UR8, c[0x0][0x400] ;  /* 0x00008000ff0877ac */ /* 0x000ea20008000a00 */
[----:B------:R-:W-:Y:S01]  /*0a70*/  LOP3.LUT R14, R8, 0x7, RZ, 0xc0, !PT ;  /* 0x00000007080e7812 */ /* 0x000fe200078ec0ff */
[----:B------:R-:W-:Y:S01]  /*0a80*/  BSSY.RECONVERGENT B2, `(.L_x_255) ;  /* 0x000002a000027945 */ /* 0x000fe20003800200 */
[----:B------:R-:W-:Y:S02]  /*0a90*/  MOV R24, R12 ;  /* 0x0000000c00187202 */ /* 0x000fe40000000f00 */
[----:B------:R-:W-:-:S03]  /*0aa0*/  ISETP.NE.AND P2, PT, R14, RZ, PT ;  /* 0x000000ff0e00720c */ /* 0x000fc60003f45270 */
[----:B--2---:R-:W-:-:S04]  /*0ab0*/  IMAD.WIDE.U32 R14, R22, UR8, R24 ;  /* 0x00000008160e7c25 */ /* 0x004fc8000f8e0018 */
[----:B------:R-:W-:Y:S02]  /*0ac0*/  IMAD R27, R22, UR9, R15 ;  /* 0x00000009161b7c24 */ /* 0x000fe4000f8e020f */
[----:B------:R-:W-:Y:S01]  /*0ad0*/  IMAD.MOV.U32 R24, RZ, RZ, R5 ;  /* 0x000000ffff187224 */ /* 0x000fe200078e0005 */
[----:B------:R-:W-:Y:S06]  /*0ae0*/  @P0 BRA `(.L_x_256) ;  /* 0x00000000008c0947 */ /* 0x000fec0003800000 */
[----:B------:R-:W-:Y:S01]  /*0af0*/  LOP3.LUT R26, R8, 0xfffffff8, RZ, 0xc0, !PT ;  /* 0xfffffff8081a7812 */ /* 0x000fe200078ec0ff */
[----:B------:R-:W-:-:S04]  /*0b00*/  IMAD.MOV.U32 R24, RZ, RZ, R5 ;  /* 0x000000ffff187224 */ /* 0x000fc800078e0005 */
[----:B------:R-:W-:-:S07]  /*0b10*/  IMAD.MOV R26, RZ, RZ, -R26 ;  /* 0x000000ffff1a7224 */ /* 0x000fce00078e0a1a */
.L_x_257:
[----:B--2---:R-:W-:Y:S01]  /*0b20*/  IMAD.MOV.U32 R16, RZ, RZ, R14 ;  /* 0x000000ffff107224 */ /* 0x004fe200078e000e */
[----:B------:R-:W-:Y:S01]  /*0b30*/  IADD3 R26, PT, PT, R26, 0x8, RZ ;  /* 0x000000081a1a7810 */ /* 0x000fe20007ffe0ff */
[----:B------:R-:W-:Y:S02]  /*0b40*/  IMAD.MOV.U32 R17, RZ, RZ, R27 ;  /* 0x000000ffff117224 */ /* 0x000fe400078e001b */
[----:B0-----:R-:W-:-:S04]  /*0b50*/  IMAD.WIDE.U32 R16, R24, UR12, R16 ;  /* 0x0000000c18107c25 */ /* 0x001fc8000f8e0010 */
[----:B------:R-:W-:Y:S01]  /*0b60*/  IMAD R17, R24, UR13, R17 ;  /* 0x0000000d18117c24 */ /* 0x000fe2000f8e0211 */
[----:B-1----:R-:W-:Y:S01]  /*0b70*/  LEA R20, P3, R16, UR10, 0x3 ;  /* 0x0000000a10147c11 */ /* 0x002fe2000f8618ff */
[----:B------:R-:W-:-:S03]  /*0b80*/  VIADD R24, R24, 0x8 ;  /* 0x0000000818187836 */ /* 0x000fc60000000000 */
[----:B------:R-:W-:Y:S02]  /*0b90*/  LEA.HI.X R21, R16, UR11, R17, 0x3, P3 ;  /* 0x0000000b10157c11 */ /* 0x000fe400098f1c11 */
[----:B------:R-:W-:-:S03]  /*0ba0*/  IADD3 R16, P3, PT, R20, UR4, RZ ;  /* 0x0000000414107c10 */ /* 0x000fc6000ff7e0ff */
[----:B------:R-:W-:Y:S01]  /*0bb0*/  STG.E.64 desc[UR6][R20.64], R2 ;  /* 0x0000000214007986 */ /* 0x000fe2000c101b06 */
[----:B------:R-:W-:Y:S02]  /*0bc0*/  IADD3.X R17, PT, PT, R21, UR5, RZ, P3, !PT ;  /* 0x0000000515117c10 */ /* 0x000fe40009ffe4ff */
[----:B------:R-:W-:-:S03]  /*0bd0*/  IADD3 R18, P3, PT, R16, UR4, RZ ;  /* 0x0000000410127c10 */ /* 0x000fc6000ff7e0ff */
[----:B------:R0:W-:Y:S01]  /*0be0*/  STG.E.64 desc[UR6][R16.64], R2 ;  /* 0x0000000210007986 */ /* 0x0001e2000c101b06 */
[----:B------:R-:W-:-:S05]  /*0bf0*/  IADD3.X R19, PT, PT, R17, UR5, RZ, P3, !PT ;  /* 0x0000000511137c10 */ /* 0x000fca0009ffe4ff */
[----:B------:R1:W-:Y:S01]  /*0c00*/  STG.E.64 desc[UR6][R18.64], R2 ;  /* 0x0000000212007986 */ /* 0x0003e2000c101b06 */
[----:B0-----:R-:W-:-:S04]  /*0c10*/  IADD3 R16, P3, PT, R18, UR4, RZ ;  /* 0x0000000412107c10 */ /* 0x001fc8000ff7e0ff */
[----:B------:R-:W-:Y:S02]  /*0c20*/  IADD3.X R17, PT, PT, R19, UR5, RZ, P3, !PT ;  /* 0x0000000513117c10 */ /* 0x000fe40009ffe4ff */
[----:B------:R-:W-:-:S03]  /*0c30*/  IADD3 R28, P3, PT, R16, UR4, RZ ;  /* 0x00000004101c7c10 */ /* 0x000fc6000ff7e0ff */
[----:B------:R0:W-:Y:S01]  /*0c40*/  STG.E.64 desc[UR6][R16.64], R2 ;  /* 0x0000000210007986 */ /* 0x0001e2000c101b06 */
[----:B------:R-:W-:Y:S02]  /*0c50*/  IADD3.X R29, PT, PT, R17, UR5, RZ, P3, !PT ;  /* 0x00000005111d7c10 */ /* 0x000fe40009ffe4ff */
[----:B------:R-:W-:-:S03]  /*0c60*/  IADD3 R20, P3, PT, R28, UR4, RZ ;  /* 0x000000041c147c10 */ /* 0x000fc6000ff7e0ff */
[----:B------:R2:W-:Y:S01]  /*0c70*/  STG.E.64 desc[UR6][R28.64], R2 ;  /* 0x000000021c007986 */ /* 0x0005e2000c101b06 */
[----:B------:R-:W-:Y:S02]  /*0c80*/  IADD3.X R21, PT, PT, R29, UR5, RZ, P3, !PT ;  /* 0x000000051d157c10 */ /* 0x000fe40009ffe4ff */
[----:B-1----:R-:W-:-:S03]  /*0c90*/  IADD3 R18, P3, PT, R20, UR4, RZ ;  /* 0x0000000414127c10 */ /* 0x002fc6000ff7e0ff */
[----:B------:R2:W-:Y:S01]  /*0ca0*/  STG.E.64 desc[UR6][R20.64], R2 ;  /* 0x0000000214007986 */ /* 0x0005e2000c101b06 */
[----:B------:R-:W-:Y:S02]  /*0cb0*/  IADD3.X R19, PT, PT, R21, UR5, RZ, P3, !PT ;  /* 0x0000000515137c10 */ /* 0x000fe40009ffe4ff */
[----:B0-----:R-:W-:-:S03]  /*0cc0*/  IADD3 R16, P3, PT, R18, UR4, RZ ;  /* 0x0000000412107c10 */ /* 0x001fc6000ff7e0ff */
[----:B------:R2:W-:Y:S01]  /*0cd0*/  STG.E.64 desc[UR6][R18.64], R2 ;  /* 0x0000000212007986 */ /* 0x0005e2000c101b06 */
[----:B------:R-:W-:Y:S02]  /*0ce0*/  IADD3.X R17, PT, PT, R19, UR5, RZ, P3, !PT ;  /* 0x0000000513117c10 */ /* 0x000fe40009ffe4ff */
[----:B------:R-:W-:-:S03]  /*0cf0*/  ISETP.NE.AND P3, PT, R26, RZ, PT ;  /* 0x000000ff1a00720c */ /* 0x000fc60003f65270 */
[----:B------:R2:W-:Y:S10]  /*0d00*/  STG.E.64 desc[UR6][R16.64], R2 ;  /* 0x0000000210007986 */ /* 0x0005f4000c101b06 */
[----:B------:R-:W-:Y:S05]  /*0d10*/  @P3 BRA `(.L_x_257) ;  /* 0xfffffffc00803947 */ /* 0x000fea000383ffff */
.L_x_256:
[----:B01----:R-:W-:Y:S05]  /*0d20*/  BSYNC.RECONVERGENT B2 ;  /* 0x0000000000027941 */ /* 0x003fea0003800200 */
.L_x_255:
[----:B------:R-:W-:Y:S05]  /*0d30*/  @!P2 BRA `(.L_x_254) ;  /* 0x0000000000f8a947 */ /* 0x000fea0003800000 */
[----:B------:R-:W-:Y:S04]  /*0d40*/  BSSY.RECONVERGENT B2, `(.L_x_258) ;  /* 0x000001d000027945 */ /* 0x000fe80003800200 */
[----:B------:R-:W-:Y:S05]  /*0d50*/  @!P1 BRA `(.L_x_259) ;  /* 0x00000000006c9947 */ /* 0x000fea0003800000 */
[----:B------:R-:W0:Y:S01]  /*0d60*/  LDCU.64 UR8, c[0x0][0x408] ;  /* 0x00008100ff0877ac */ /* 0x000e220008000a00 */
[----:B------:R-:W-:Y:S02]  /*0d70*/  IMAD.MOV.U32 R26, RZ, RZ, R14 ;  /* 0x000000ffff1a7224 */ /* 0x000fe400078e000e */
[C---:B--2---:R-:W-:Y:S01]  /*0d80*/  VIADD R21, R24.reuse, 0x1 ;  /* 0x0000000118157836 */ /* 0x044fe20000000000 */
[----:B------:R-:W1:Y:S01]  /*0d90*/  LDCU.64 UR14, c[0x0][0x3c8] ;  /* 0x00007900ff0e77ac */ /* 0x000e620008000a00 */
[----:B0-----:R-:W-:-:S04]  /*0da0*/  IMAD.WIDE.U32 R16, R24, UR8, R26 ;  /* 0x0000000818107c25 */ /* 0x001fc8000f8e001a */
[----:B------:R-:W-:Y:S01]  /*0db0*/  IMAD R17, R24, UR9, R17 ;  /* 0x0000000918117c24 */ /* 0x000fe2000f8e0211 */
[----:B-1----:R-:W-:-:S04]  /*0dc0*/  LEA R18, P2, R16, UR14, 0x3 ;  /* 0x0000000e10127c11 */ /* 0x002fc8000f8418ff */
[----:B------:R-:W-:Y:S01]  /*0dd0*/  LEA.HI.X R19, R16, UR15, R17, 0x3, P2 ;  /* 0x0000000f10137c11 */ /* 0x000fe200090f1c11 */
[----:B------:R-:W-:-:S04]  /*0de0*/  IMAD.WIDE.U32 R16, R21, UR8, R26 ;  /* 0x0000000815107c25 */ /* 0x000fc8000f8e001a */
[----:B------:R-:W-:Y:S01]  /*0df0*/  IMAD R21, R21, UR9, R17 ;  /* 0x0000000915157c24 */ /* 0x000fe2000f8e0211 */
[C---:B------:R-:W-:Y:S01]  /*0e00*/  LEA R28, P2, R16.reuse, UR14, 0x3 ;  /* 0x0000000e101c7c11 */ /* 0x040fe2000f8418ff */
[----:B------:R0:W-:Y:S03]  /*0e10*/  STG.E.64 desc[UR6][R18.64], R2 ;  /* 0x0000000212007986 */ /* 0x0001e6000c101b06 */
[----:B------:R-:W-:Y:S01]  /*0e20*/  LEA.HI.X R29, R16, UR15, R21, 0x3, P2 ;  /* 0x0000000f101d7c11 */ /* 0x000fe200090f1c15 */
[----:B------:R-:W-:-:S04]  /*0e30*/  VIADD R21, R24, 0x2 ;  /* 0x0000000218157836 */ /* 0x000fc80000000000 */
[C---:B------:R-:W-:Y:S01]  /*0e40*/  IMAD.WIDE.U32 R16, R21.reuse, UR8, R26 ;  /* 0x0000000815107c25 */ /* 0x040fe2000f8e001a */
[----:B------:R1:W-:Y:S03]  /*0e50*/  STG.E.64 desc[UR6][R28.64], R2 ;  /* 0x000000021c007986 */ /* 0x0003e6000c101b06 */
[----:B------:R-:W-:Y:S01]  /*0e60*/  IMAD R21, R21, UR9, R17 ;  /* 0x0000000915157c24 */ /* 0x000fe2000f8e0211 */
[----:B------:R-:W-:Y:S01]  /*0e70*/  LEA R20, P2, R16, UR14, 0x3 ;  /* 0x0000000e10147c11 */ /* 0x000fe2000f8418ff */
[C---:B------:R-:W-:Y:S01]  /*0e80*/  VIADD R17, R24.reuse, 0x3 ;  /* 0x0000000318117836 */ /* 0x040fe20000000000 */
[----:B------:R-:W-:Y:S02]  /*0e90*/  IADD3 R24, PT, PT, R24, 0x4, RZ ;  /* 0x0000000418187810 */ /* 0x000fe40007ffe0ff */
[----:B------:R-:W-:Y:S01]  /*0ea0*/  LEA.HI.X R21, R16, UR15, R21, 0x3, P2 ;  /* 0x0000000f10157c11 */ /* 0x000fe200090f1c15 */
[----:B0-----:R-:W-:-:S04]  /*0eb0*/  IMAD.WIDE.U32 R18, R17, UR8, R26 ;  /* 0x0000000811127c25 */ /* 0x001fc8000f8e001a */
[----:B------:R-:W-:Y:S01]  /*0ec0*/  IMAD R17, R17, UR9, R19 ;  /* 0x0000000911117c24 */ /* 0x000fe2000f8e0213 */
[C---:B------:R-:W-:Y:S01]  /*0ed0*/  LEA R16, P2, R18.reuse, UR14, 0x3 ;  /* 0x0000000e12107c11 */ /* 0x040fe2000f8418ff */
[----:B------:R1:W-:Y:S03]  /*0ee0*/  STG.E.64 desc[UR6][R20.64], R2 ;  /* 0x0000000214007986 */ /* 0x0003e6000c101b06 */
[----:B------:R-:W-:-:S05]  /*0ef0*/  LEA.HI.X R17, R18, UR15, R17, 0x3, P2 ;  /* 0x0000000f12117c11 */ /* 0x000fca00090f1c11 */
[----:B------:R1:W-:Y:S04]  /*0f00*/  STG.E.64 desc[UR6][R16.64], R2 ;  /* 0x0000000210007986 */ /* 0x0003e8000c101b06 */
.L_x_259:
[----:B------:R-:W-:Y:S05]  /*0f10*/  BSYNC.RECONVERGENT B2 ;  /* 0x0000000000027941 */ /* 0x000fea0003800200 */
.L_x_258:
[----:B-12---:R-:W-:-:S04]  /*0f20*/  LOP3.LUT R16, R8, 0x3, RZ, 0xc0, !PT ;  /* 0x0000000308107812 */ /* 0x006fc800078ec0ff */
[----:B------:R-:W-:-:S13]  /*0f30*/  ISETP.NE.AND P2, PT, R16, RZ, PT ;  /* 0x000000ff1000720c */ /* 0x000fda0003f45270 */
[----:B------:R-:W-:Y:S05]  /*0f40*/  @!P2 BRA `(.L_x_254) ;  /* 0x000000000074a947 */ /* 0x000fea0003800000 */
[----:B------:R-:W-:Y:S01]  /*0f50*/  ISETP.NE.AND P3, PT, R16, 0x1, PT ;  /* 0x000000011000780c */ /* 0x000fe20003f65270 */
[----:B------:R-:W-:Y:S01]  /*0f60*/  BSSY.RECONVERGENT B2, `(.L_x_260) ;  /* 0x0000012000027945 */ /* 0x000fe20003800200 */
[----:B------:R-:W-:-:S11]  /*0f70*/  LOP3.LUT P2, RZ, R8, 0x1, RZ, 0xc0, !PT ;  /* 0x0000000108ff7812 */ /* 0x000fd6000784c0ff */
[----:B------:R-:W-:Y:S05]  /*0f80*/  @!P3 BRA `(.L_x_261) ;  /* 0x00000000003cb947 */ /* 0x000fea0003800000 */
[----:B------:R-:W0:Y:S01]  /*0f90*/  LDCU.64 UR8, c[0x0][0x408] ;  /* 0x00008100ff0877ac */ /* 0x000e220008000a00 */
[----:B------:R-:W-:Y:S02]  /*0fa0*/  IMAD.MOV.U32 R26, RZ, RZ, R14 ;  /* 0x000000ffff1a7224 */ /* 0x000fe400078e000e */
[C---:B------:R-:W-:Y:S01]  /*0fb0*/  VIADD R21, R24.reuse, 0x1 ;  /* 0x0000000118157836 */ /* 0x040fe20000000000 */
[----:B------:R-:W1:Y:S01]  /*0fc0*/  LDCU.64 UR14, c[0x0][0x3c8] ;  /* 0x00007900ff0e77ac */ /* 0x000e620008000a00 */
[----:B0-----:R-:W-:-:S04]  /*0fd0*/  IMAD.WIDE.U32 R18, R24, UR8, R26 ;  /* 0x0000000818127c25 */ /* 0x001fc8000f8e001a */
[----:B------:R-:W-:Y:S01]  /*0fe0*/  IMAD R17, R24, UR9, R19 ;  /* 0x0000000918117c24 */ /* 0x000fe2000f8e0213 */
[----:B-1----:R-:W-:Y:S01]  /*0ff0*/  LEA R16, P3, R18, UR14, 0x3 ;  /* 0x0000000e12107c11 */ /* 0x002fe2000f8618ff */
[----:B------:R-:W-:-:S03]  /*1000*/  VIADD R24, R24, 0x2 ;  /* 0x0000000218187836 */ /* 0x000fc60000000000 */
[----:B------:R-:W-:Y:S01]  /*1010*/  LEA.HI.X R17, R18, UR15, R17, 0x3, P3 ;  /* 0x0000000f12117c11 */ /* 0x000fe200098f1c11 */
[----:B------:R-:W-:-:S04]  /*1020*/  IMAD.WIDE.U32 R18, R21, UR8, R26 ;  /* 0x0000000815127c25 */ /* 0x000fc8000f8e001a */
[----:B------:R-:W-:Y:S01]  /*1030*/  IMAD R21, R21, UR9, R19 ;  /* 0x0000000915157c24 */ /* 0x000fe2000f8e0213 */
[C---:B------:R-:W-:Y:S01]  /*1040*/  LEA R20, P3, R18.reuse, UR14, 0x3 ;  /* 0x0000000e12147c11 */ /* 0x040fe2000f8618ff */
[----:B------:R0:W-:Y:S03]  /*1050*/  STG.E.64 desc[UR6][R16.64], R2 ;  /* 0x0000000210007986 */ /* 0x0001e6000c101b06 */
[----:B------:R-:W-:-:S05]  /*1060*/  LEA.HI.X R21, R18, UR15, R21, 0x3, P3 ;  /* 0x0000000f12157c11 */ /* 0x000fca00098f1c15 */
[----:B------:R0:W-:Y:S04]  /*1070*/  STG.E.64 desc[UR6][R20.64], R2 ;  /* 0x0000000214007986 */ /* 0x0001e8000c101b06 */
.L_x_261:
[----:B------:R-:W-:Y:S05]  /*1080*/  BSYNC.RECONVERGENT B2 ;  /* 0x0000000000027941 */ /* 0x000fea0003800200 */
.L_x_260:
[----:B------:R-:W-:Y:S05]  /*1090*/  @!P2 BRA `(.L_x_254) ;  /* 0x000000000020a947 */ /* 0x000fea0003800000 */
[----:B------:R-:W1:Y:S01]  /*10a0*/  LDCU.64 UR8, c[0x0][0x408] ;  /* 0x00008100ff0877ac */ /* 0x000e620008000a00 */
[----:B------:R-:W-:Y:S01]  /*10b0*/  IMAD.MOV.U32 R26, RZ, RZ, R14 ;  /* 0x000000ffff1a7224 */ /* 0x000fe200078e000e */
[----:B------:R-:W2:Y:S03]  /*10c0*/  LDCU.64 UR14, c[0x0][0x3c8] ;  /* 0x00007900ff0e77ac */ /* 0x000ea60008000a00 */
[----:B-1----:R-:W-:-:S04]  /*10d0*/  IMAD.WIDE.U32 R26, R24, UR8, R26 ;  /* 0x00000008181a7c25 */ /* 0x002fc8000f8e001a */
[----:B------:R-:W-:Y:S01]  /*10e0*/  IMAD R15, R24, UR9, R27 ;  /* 0x00000009180f7c24 */ /* 0x000fe2000f8e021b */
[----:B--2---:R-:W-:-:S04]  /*10f0*/  LEA R14, P2, R26, UR14, 0x3 ;  /* 0x0000000e1a0e7c11 */ /* 0x004fc8000f8418ff */
[----:B------:R-:W-:-:S05]  /*1100*/  LEA.HI.X R15, R26, UR15, R15, 0x3, P2 ;  /* 0x0000000f1a0f7c11 */ /* 0x000fca00090f1c0f */
[----:B------:R3:W-:Y:S04]  /*1110*/  STG.E.64 desc[UR6][R14.64], R2 ;  /* 0x000000020e007986 */ /* 0x0007e8000c101b06 */
.L_x_254:
[----:B01----:R-:W-:Y:S05]  /*1120*/  BSYNC.RECONVERGENT B0 ;  /* 0x0000000000007941 */ /* 0x003fea0003800200 */
.L_x_253:
[----:B------:R-:W-:-:S05]  /*1130*/  VIADD R22, R22, 0x1 ;  /* 0x0000000116167836 */ /* 0x000fca0000000000 */
[----:B------:R-:W-:-:S13]  /*1140*/  ISETP.NE.AND P2, PT, R22, R9, PT ;  /* 0x000000091600720c */ /* 0x000fda0003f45270 */
[----:B------:R-:W-:Y:S05]  /*1150*/  @P2 BRA `(.L_x_262) ;  /* 0xfffffff800342947 */ /* 0x000fea000383ffff */
.L_x_252:
[----:B01----:R-:W-:Y:S05]  /*1160*/  BSYNC.RECONVERGENT B1 ;  /* 0x0000000000017941 */ /* 0x003fea0003800200 */
.L_x_251:
[----:B------:R-:W-:-:S04]  /*1170*/  IADD3 R4, PT, PT, R4, 0x1, RZ ;  /* 0x0000000104047810 */ /* 0x000fc80007ffe0ff */
[----:B------:R-:W-:-:S13]  /*1180*/  ISETP.NE.AND P2, PT, R4, R7, PT ;  /* 0x000000070400720c */ /* 0x000fda0003f45270 */
[----:B------:R-:W-:Y:S05]  /*1190*/  @P2 BRA `(.L_x_263) ;  /* 0xfffffff400fc2947 */ /* 0x000fea000383ffff */
[----:B------:R-:W-:Y:S05]  /*11a0*/  EXIT ;  /* 0x000000000000794d */ /* 0x000fea0003800000 */
        .weak           $__internal_6_$__cuda_sm20_div_rn_f64_full
        .type           $__internal_6_$__cuda_sm20_div_rn_f64_full,@function
        .size           $__internal_6_$__cuda_sm20_div_rn_f64_full,($__internal_7_$__cuda_sm20_div_s64 - $__internal_6_$__cuda_sm20_div_rn_f64_full)
$__internal_6_$__cuda_sm20_div_rn_f64_full:
[C---:B------:R-:W-:Y:S01]  /*11b0*/  FSETP.GEU.AND P0, PT, |R13|.reuse, 1.469367938527859385e-39, PT ;  /* 0x001000000d00780b */ /* 0x040fe20003f0e200 */
[----:B------:R-:W-:Y:S01]  /*11c0*/  IMAD.MOV.U32 R16, RZ, RZ, 0x1 ;  /* 0x00000001ff107424 */ /* 0x000fe200078e00ff */
[----:B------:R-:W-:Y:S01]  /*11d0*/  LOP3.LUT R2, R13, 0x800fffff, RZ, 0xc0, !PT ;  /* 0x800fffff0d027812 */ /* 0x000fe200078ec0ff */
[----:B------:R-:W-:Y:S01]  /*11e0*/  IMAD.MOV.U32 R25, RZ, RZ, 0x1ca00000 ;  /* 0x1ca00000ff197424 */ /* 0x000fe200078e00ff */
[C---:B------:R-:W-:Y:S01]  /*11f0*/  FSETP.GEU.AND P2, PT, |R15|.reuse, 1.469367938527859385e-39, PT ;  /* 0x001000000f00780b */ /* 0x040fe20003f4e200 */
[----:B------:R-:W-:Y:S01]  /*1200*/  BSSY.RECONVERGENT B1, `(.L_x_264) ;  /* 0x0000052000017945 */ /* 0x000fe20003800200 */
[----:B------:R-:W-:Y:S01]  /*1210*/  LOP3.LUT R3, R2, 0x3ff00000, RZ, 0xfc, !PT ;  /* 0x3ff0000002037812 */ /* 0x000fe200078efcff */
[----:B------:R-:W-:Y:S01]  /*1220*/  IMAD.MOV.U32 R2, RZ, RZ, R12 ;  /* 0x000000ffff027224 */ /* 0x000fe200078e000c */
[----:B------:R-:W-:Y:S02]  /*1230*/  LOP3.LUT R24, R15, 0x7ff00000, RZ, 0xc0, !PT ;  /* 0x7ff000000f187812 */ /* 0x000fe400078ec0ff */
[----:B------:R-:W-:-:S03]  /*1240*/  LOP3.LUT R27, R13, 0x7ff00000, RZ, 0xc0, !PT ;  /* 0x7ff000000d1b7812 */ /* 0x000fc600078ec0ff */
[----:B------:R-:W-:Y:S01]  /*1250*/  @!P0 DMUL R2, R12, 8.98846567431157953865e+307 ;  /* 0x7fe000000c028828 */ /* 0x000fe20000000000 */
[----:B------:R-:W-:-:S03]  /*1260*/  ISETP.GE.U32.AND P1, PT, R24, R27, PT ;  /* 0x0000001b1800720c */ /* 0x000fc60003f26070 */
[----:B------:R-:W-:Y:S02]  /*1270*/  @!P2 LOP3.LUT R19, R13, 0x7ff00000, RZ, 0xc0, !PT ;  /* 0x7ff000000d13a812 */ /* 0x000fe400078ec0ff */
[----:B------:R-:W0:Y:S02]  /*1280*/  MUFU.RCP64H R17, R3 ;  /* 0x0000000300117308 */ /* 0x000e240000001800 */
[----:B------:R-:W-:Y:S02]  /*1290*/  @!P2 ISETP.GE.U32.AND P3, PT, R24, R19, PT ;  /* 0x000000131800a20c */ /* 0x000fe40003f66070 */
[----:B------:R-:W-:Y:S02]  /*12a0*/  @!P0 LOP3.LUT R27, R3, 0x7ff00000, RZ, 0xc0, !PT ;  /* 0x7ff00000031b8812 */ /* 0x000fe400078ec0ff */
[----:B------:R-:W-:-:S04]  /*12b0*/  @!P2 SEL R19, R25, 0x63400000, !P3 ;  /* 0x634000001913a807 */ /* 0x000fc80005800000 */
[----:B------:R-:W-:-:S04]  /*12c0*/  @!P2 LOP3.LUT R22, R19, 0x80000000, R15, 0xf8, !PT ;  /* 0x800000001316a812 */ /* 0x000fc800078ef80f */
[----:B------:R-:W-:Y:S01]  /*12d0*/  @!P2 LOP3.LUT R23, R22, 0x100000, RZ, 0xfc, !PT ;  /* 0x001000001617a812 */ /* 0x000fe200078efcff */
[----:B------:R-:W-:Y:S01]  /*12e0*/  @!P2 IMAD.MOV.U32 R22, RZ, RZ, RZ ;  /* 0x000000ffff16a224 */ /* 0x000fe200078e00ff */
[----:B0-----:R-:W-:-:S08]  /*12f0*/  DFMA R20, R16, -R2, 1 ;  /* 0x3ff000001014742b */ /* 0x001fd00000000802 */
[----:B------:R-:W-:-:S08]  /*1300*/  DFMA R20, R20, R20, R20 ;  /* 0x000000141414722b */ /* 0x000fd00000000014 */
[----:B------:R-:W-:Y:S01]  /*1310*/  DFMA R20, R16, R20, R16 ;  /* 0x000000141014722b */ /* 0x000fe20000000010 */
[----:B------:R-:W-:Y:S01]  /*1320*/  SEL R17, R25, 0x63400000, !P1 ;  /* 0x6340000019117807 */ /* 0x000fe20004800000 */
[----:B------:R-:W-:-:S03]  /*1330*/  IMAD.MOV.U32 R16, RZ, RZ, R14 ;  /* 0x000000ffff107224 */ /* 0x000fc600078e000e */
[----:B------:R-:W-:-:S03]  /*1340*/  LOP3.LUT R17, R17, 0x800fffff, R15, 0xf8, !PT ;  /* 0x800fffff11117812 */ /* 0x000fc600078ef80f */
[----:B------:R-:W-:-:S03]  /*1350*/  DFMA R18, R20, -R2, 1 ;  /* 0x3ff000001412742b */ /* 0x000fc60000000802 */
[----:B------:R-:W-:-:S05]  /*1360*/  @!P2 DFMA R16, R16, 2, -R22 ;  /* 0x400000001010a82b */ /* 0x000fca0000000816 */
[----:B------:R-:W-:-:S08]  /*1370*/  DFMA R18, R20, R18, R20 ;  /* 0x000000121412722b */ /* 0x000fd00000000014 */
[----:B------:R-:W-:-:S08]  /*1380*/  DMUL R20, R18, R16 ;  /* 0x0000001012147228 */ /* 0x000fd00000000000 */
[----:B------:R-:W-:-:S08]  /*1390*/  DFMA R22, R20, -R2, R16 ;  /* 0x800000021416722b */ /* 0x000fd00000000010 */
[----:B------:R-:W-:Y:S01]  /*13a0*/  DFMA R22, R18, R22, R20 ;  /* 0x000000161216722b */ /* 0x000fe20000000014 */
[----:B------:R-:W-:Y:S01]  /*13b0*/  MOV R20, R24 ;  /* 0x0000001800147202 */ /* 0x000fe20000000f00 */
[----:B------:R-:W-:Y:S01]  /*13c0*/  VIADD R19, R27, 0xffffffff ;  /* 0xffffffff1b137836 */ /* 0x000fe20000000000 */
[----:B------:R-:W-:-:S05]  /*13d0*/  @!P2 LOP3.LUT R20, R17, 0x7ff00000, RZ, 0xc0, !PT ;  /* 0x7ff000001114a812 */ /* 0x000fca00078ec0ff */
[----:B------:R-:W-:-:S05]  /*13e0*/  VIADD R18, R20, 0xffffffff ;  /* 0xffffffff14127836 */ /* 0x000fca0000000000 */
[----:B------:R-:W-:-:S04]  /*13f0*/  ISETP.GT.U32.AND P0, PT, R18, 0x7feffffe, PT ;  /* 0x7feffffe1200780c */ /* 0x000fc80003f04070 */
[----:B------:R-:W-:-:S13]  /*1400*/  ISETP.GT.U32.OR P0, PT, R19, 0x7feffffe, P0 ;  /* 0x7feffffe1300780c */ /* 0x000fda0000704470 */
[----:B------:R-:W-:Y:S05]  /*1410*/  @P0 BRA `(.L_x_265) ;  /* 0x00000000006c0947 */ /* 0x000fea0003800000 */
[----:B------:R-:W-:-:S04]  /*1420*/  LOP3.LUT R15, R13, 0x7ff00000, RZ, 0xc0, !PT ;  /* 0x7ff000000d0f7812 */ /* 0x000fc800078ec0ff */
[CC--:B------:R-:W-:Y:S02]  /*1430*/  VIADDMNMX R14, R24.reuse, -R15.reuse, 0xb9600000, !PT ;  /* 0xb9600000180e7446 */ /* 0x0c0fe4000780090f */
[----:B------:R-:W-:Y:S02]  /*1440*/  ISETP.GE.U32.AND P0, PT, R24, R15, PT ;  /* 0x0000000f1800720c */ /* 0x000fe40003f06070 */
[----:B------:R-:W-:Y:S02]  /*1450*/  VIMNMX R14, PT, PT, R14, 0x46a00000, PT ;  /* 0x46a000000e0e7848 */ /* 0x000fe40003fe0100 */
[----:B------:R-:W-:-:S05]  /*1460*/  SEL R25, R25, 0x63400000, !P0 ;  /* 0x6340000019197807 */ /* 0x000fca0004000000 */
[----:B------:R-:W-:Y:S02]  /*1470*/  IMAD.IADD R20, R14, 0x1, -R25 ;  /* 0x000000010e147824 */ /* 0x000fe400078e0a19 */
[----:B------:R-:W-:Y:S02]  /*1480*/  IMAD.MOV.U32 R14, RZ, RZ, RZ ;  /* 0x000000ffff0e7224 */ /* 0x000fe400078e00ff */
[----:B------:R-:W-:-:S06]  /*1490*/  VIADD R15, R20, 0x7fe00000 ;  /* 0x7fe00000140f7836 */ /* 0x000fcc0000000000 */
[----:B------:R-:W-:-:S10]  /*14a0*/  DMUL R18, R22, R14 ;  /* 0x0000000e16127228 */ /* 0x000fd40000000000 */
[----:B------:R-:W-:-:S13]  /*14b0*/  FSETP.GTU.AND P0, PT, |R19|, 1.469367938527859385e-39, PT ;  /* 0x001000001300780b */ /* 0x000fda0003f0c200 */
[----:B------:R-:W-:Y:S05]  /*14c0*/  @P0 BRA `(.L_x_266) ;  /* 0x0000000000940947 */ /* 0x000fea0003800000 */
[----:B------:R-:W-:Y:S01]  /*14d0*/  DFMA R2, R22, -R2, R16 ;  /* 0x800000021602722b */ /* 0x000fe20000000010 */
[----:B------:R-:W-:-:S09]  /*14e0*/  MOV R14, RZ ;  /* 0x000000ff000e7202 */ /* 0x000fd20000000f00 */
[C---:B------:R-:W-:Y:S02]  /*14f0*/  FSETP.NEU.AND P0, PT, R3.reuse, RZ, PT ;  /* 0x000000ff0300720b */ /* 0x040fe40003f0d000 */
[----:B------:R-:W-:-:S04]  /*1500*/  LOP3.LUT R13, R3, 0x80000000, R13, 0x48, !PT ;  /* 0x80000000030d7812 */ /* 0x000fc800078e480d */
[----:B------:R-:W-:-:S07]  /*1510*/  LOP3.LUT R15, R13, R15, RZ, 0xfc, !PT ;  /* 0x0000000f0d0f7212 */ /* 0x000fce00078efcff */
[----:B------:R-:W-:Y:S05]  /*1520*/  @!P0 BRA `(.L_x_266) ;  /* 0x00000000007c8947 */ /* 0x000fea0003800000 */
[----:B------:R-:W-:Y:S01]  /*1530*/  IMAD.MOV R3, RZ, RZ, -R20 ;  /* 0x000000ffff037224 */ /* 0x000fe200078e0a14 */
[----:B------:R-:W-:Y:S01]  /*1540*/  DMUL.RP R14, R22, R14 ;  /* 0x0000000e160e7228 */ /* 0x000fe20000008000 */
[----:B------:R-:W-:-:S06]  /*1550*/  IMAD.MOV.U32 R2, RZ, RZ, RZ ;  /* 0x000000ffff027224 */ /* 0x000fcc00078e00ff */
[----:B------:R-:W-:-:S03]  /*1560*/  DFMA R2, R18, -R2, R22 ;  /* 0x800000021202722b */ /* 0x000fc60000000016 */
[----:B------:R-:W-:-:S03]  /*1570*/  LOP3.LUT R13, R15, R13, RZ, 0x3c, !PT ;  /* 0x0000000d0f0d7212 */ /* 0x000fc600078e3cff */
[----:B------:R-:W-:-:S04]  /*1580*/  IADD3 R2, PT, PT, -R20, -0x43300000, RZ ;  /* 0xbcd0000014027810 */ /* 0x000fc80007ffe1ff */
[----:B------:R-:W-:-:S04]  /*1590*/  FSETP.NEU.AND P0, PT, |R3|, R2, PT ;  /* 0x000000020300720b */ /* 0x000fc80003f0d200 */
[----:B------:R-:W-:Y:S02]  /*15a0*/  FSEL R18, R14, R18, !P0 ;  /* 0x000000120e127208 */ /* 0x000fe40004000000 */
[----:B------:R-:W-:Y:S01]  /*15b0*/  FSEL R19, R13, R19, !P0 ;  /* 0x000000130d137208 */ /* 0x000fe20004000000 */
[----:B------:R-:W-:Y:S06]  /*15c0*/  BRA `(.L_x_266) ;  /* 0x0000000000547947 */ /* 0x000fec0003800000 */
.L_x_265:
[----:B------:R-:W-:-:S14]  /*15d0*/  DSETP.NAN.AND P0, PT, R14, R14, PT ;  /* 0x0000000e0e00722a */ /* 0x000fdc0003f08000 */
[----:B------:R-:W-:Y:S05]  /*15e0*/  @P0 BRA `(.L_x_267) ;  /* 0x0000000000440947 */ /* 0x000fea0003800000 */
[----:B------:R-:W-:-:S14]  /*15f0*/  DSETP.NAN.AND P0, PT, R12, R12, PT ;  /* 0x0000000c0c00722a */ /* 0x000fdc0003f08000 */
[----:B------:R-:W-:Y:S05]  /*1600*/  @P0 BRA `(.L_x_268) ;  /* 0x0000000000300947 */ /* 0x000fea0003800000 */
[----:B------:R-:W-:Y:S01]  /*1610*/  ISETP.NE.AND P0, PT, R20, R27, PT ;  /* 0x0000001b1400720c */ /* 0x000fe20003f05270 */
[----:B------:R-:W-:Y:S02]  /*1620*/  IMAD.MOV.U32 R18, RZ, RZ, 0x0 ;  /* 0x00000000ff127424 */ /* 0x000fe400078e00ff */
[----:B------:R-:W-:-:S10]  /*1630*/  IMAD.MOV.U32 R19, RZ, RZ, -0x80000 ;  /* 0xfff80000ff137424 */ /* 0x000fd400078e00ff */
[----:B------:R-:W-:Y:S05]  /*1640*/  @!P0 BRA `(.L_x_266) ;  /* 0x0000000000348947 */ /* 0x000fea0003800000 */
[----:B------:R-:W-:Y:S02]  /*1650*/  ISETP.NE.AND P0, PT, R20, 0x7ff00000, PT ;  /* 0x7ff000001400780c */ /* 0x000fe40003f05270 */
[----:B------:R-:W-:Y:S02]  /*1660*/  LOP3.LUT R19, R15, 0x80000000, R13, 0x48, !PT ;  /* 0x800000000f137812 */ /* 0x000fe400078e480d */
[----:B------:R-:W-:-:S13]  /*1670*/  ISETP.EQ.OR P0, PT, R27, RZ, !P0 ;  /* 0x000000ff1b00720c */ /* 0x000fda0004702670 */
[----:B------:R-:W-:Y:S01]  /*1680*/  @P0 LOP3.LUT R2, R19, 0x7ff00000, RZ, 0xfc, !PT ;  /* 0x7ff0000013020812 */ /* 0x000fe200078efcff */
[----:B------:R-:W-:Y:S01]  /*1690*/  @!P0 IMAD.MOV.U32 R18, RZ, RZ, RZ ;  /* 0x000000ffff128224 */ /* 0x000fe200078e00ff */
[----:B------:R-:W-:-:S03]  /*16a0*/  @P0 MOV R18, RZ ;  /* 0x000000ff00120202 */ /* 0x000fc60000000f00 */
[----:B------:R-:W-:Y:S01]  /*16b0*/  @P0 IMAD.MOV.U32 R19, RZ, RZ, R2 ;  /* 0x000000ffff130224 */ /* 0x000fe200078e0002 */
[----:B------:R-:W-:Y:S06]  /*16c0*/  BRA `(.L_x_266) ;  /* 0x0000000000147947 */ /* 0x000fec0003800000 */
.L_x_268:
[----:B------:R-:W-:Y:S01]  /*16d0*/  LOP3.LUT R19, R13, 0x80000, RZ, 0xfc, !PT ;  /* 0x000800000d137812 */ /* 0x000fe200078efcff */
[----:B------:R-:W-:Y:S01]  /*16e0*/  IMAD.MOV.U32 R18, RZ, RZ, R12 ;  /* 0x000000ffff127224 */ /* 0x000fe200078e000c */
[----:B------:R-:W-:Y:S06]  /*16f0*/  BRA `(.L_x_266) ;  /* 0x0000000000087947 */ /* 0x000fec0003800000 */
.L_x_267:
[----:B------:R-:W-:Y:S01]  /*1700*/  LOP3.LUT R19, R15, 0x80000, RZ, 0xfc, !PT ;  /* 0x000800000f137812 */ /* 0x000fe200078efcff */
[----:B------:R-:W-:-:S07]  /*1710*/  IMAD.MOV.U32 R18, RZ, RZ, R14 ;  /* 0x000000ffff127224 */ /* 0x000fce00078e000e */
.L_x_266:
[----:B------:R-:W-:Y:S05]  /*1720*/  BSYNC.RECONVERGENT B1 ;  /* 0x0000000000017941 */ /* 0x000fea0003800200 */
.L_x_264:
[----:B------:R-:W-:Y:S02]  /*1730*/  IMAD.MOV.U32 R2, RZ, RZ, R8 ;  /* 0x000000ffff027224 */ /* 0x000fe400078e0008 */
[----:B------:R-:W-:-:S04]  /*1740*/  IMAD.MOV.U32 R3, RZ, RZ, 0x0 ;  /* 0x00000000ff037424 */ /* 0x000fc800078e00ff */
[----:B------:R-:W-:Y:S05]  /*1750*/  RET.REL.NODEC R2 `(_ZN2at6native49_GLOBAL__N__09e94e3a_16_AveragePool3d_cu_a8eae74c33avg_pool3d_cuda_update_grad_inputIddEEvNS_27GenericPackedTensorAccessorIKT_Lm4ENS_16DefaultPtrTraitsElEENS3_IS4_Lm4ES6_lEEiiiiiiiiibii) ;  /* 0xffffffe802287950 */ /* 0x000fea0003c3ffff */
        .weak           $__internal_7_$__cuda_sm20_div_s64
        .type           $__internal_7_$__cuda_sm20_div_s64,@function
        .size           $__internal_7_$__cuda_sm20_div_s64,(.L_x_1002 - $__internal_7_$__cuda_sm20_div_s64)
$__internal_7_$__cuda_sm20_div_s64:
        /* <DEDUP_REMOVED lines=35> */
[----:B------:R-:W-:-:S04]  /*1990*/  IADD3 R11, P3, PT, R12, R11, RZ ;  /* 0x0000000b0c0b7210 */ /* 0x000fc80007f7e0ff */
[----:B------:R-:W-:Y:S01]  /*19a0*/  IADD3.X R13, PT, PT, R10, R13, RZ, P0, !PT ;  /* 0x0000000d0a0d7210 */ /* 0x000fe200007fe4ff */
        /* <DEDUP_REMOVED lines=9> */
[C---:B------:R-:W-:Y:S01]  /*1a40*/  IMAD R9, R11.reuse, R7, R9 ;  /* 0x000000070b097224 */ /* 0x040fe200078e0209 */
[----:B------:R-:W-:Y:S02]  /*1a50*/  IADD3 R8, PT, PT, R11, 0x1, RZ ;  /* 0x000000010b087810 */ /* 0x000fe40007ffe0ff */
        /* <DEDUP_REMOVED lines=20> */
[----:B------:R-:W-:Y:S06]  /*1ba0*/  RET.REL.NODEC R4 `(_ZN2at6native49_GLOBAL__N__09e94e3a_16_AveragePool3d_cu_a8eae74c33avg_pool3d_cuda_update_grad_inputIddEEvNS_27GenericPackedTensorAccessorIKT_Lm4ENS_16DefaultPtrTraitsElEENS3_IS4_Lm4ES6_lEEiiiiiiiiibii) ;  /* 0xffffffe404147950 */ /* 0x000fec0003c3ffff */
.L_x_269:
        /* <DEDUP_REMOVED lines=13> */
.L_x_1002:


//--------------------- .text._ZN2at6native49_GLOBAL__N__09e94e3a_16_AveragePool3d_cu_a8eae74c40avg_pool3d_cuda_update_grad_input_atomicIddEEvNS_27GenericPackedTensorAccessorIKT_Lm4ENS_16DefaultPtrTraitsElEENS3_IS4_Lm4ES6_lEEiiiiiiiiibiii --------------------------
	.section	.text._ZN2at6native49_GLOBAL__N__09e94e3a_16_AveragePool3d_cu_a8eae74c40avg_pool3d_cuda_update_grad_input_atomicIddEEvNS_27GenericPackedTensorAccessorIKT_Lm4ENS_16DefaultPtrTraitsElEENS3_IS4_Lm4ES6_lEEiiiiiiiiibiii,"ax",@progbits
	.align	128
.text._ZN2at6native49_GLOBAL__N__09e94e3a_16_AveragePool3d_cu_a8eae74c40avg_pool3d_cuda_update_grad_input_atomicIddEEvNS_27GenericPackedTensorAccessorIKT_Lm4ENS_16DefaultPtrTraitsElEENS3_IS4_Lm4ES6_lEEiiiiiiiiibiii:
        .type           _ZN2at6native49_GLOBAL__N__09e94e3a_16_AveragePool3d_cu_a8eae74c40avg_pool3d_cuda_update_grad_input_atomicIddEEvNS_27GenericPackedTensorAccessorIKT_Lm4ENS_16DefaultPtrTraitsElEENS3_IS4_Lm4ES6_lEEiiiiiiiiibiii,@function
        .size           _ZN2at6native49_GLOBAL__N__09e94e3a_16_AveragePool3d_cu_a8eae74c40avg_pool3d_cuda_update_grad_input_atomicIddEEvNS_27GenericPackedTensorAccessorIKT_Lm4ENS_16DefaultPtrTraitsElEENS3_IS4_Lm4ES6_lEEiiiiiiiiibiii,(.L_x_1005 - _ZN2at6native49_GLOBAL__N__09e94e3a_16_AveragePool3d_cu_a8eae74c40avg_pool3d_cuda_update_grad_input_atomicIddEEvNS_27GenericPackedTensorAccessorIKT_Lm4ENS_16DefaultPtrTraitsElEENS3_IS4_Lm4ES6_lEEiiiiiiiiibiii)
        .other          _ZN2at6native49_GLOBAL__N__09e94e3a_16_AveragePool3d_cu_a8eae74c40avg_pool3d_cuda_update_grad_input_atomicIddEEvNS_27GenericPackedTensorAccessorIKT_Lm4ENS_16DefaultPtrTraitsElEENS3_IS4_Lm4ES6_lEEiiiiiiiiibiii,@"STO_CUDA_ENTRY STV_DEFAULT"
_ZN2at6native49_GLOBAL__N__09e94e3a_16_AveragePool3d_cu_a8eae74c40avg_pool3d_cuda_update_grad_input_atomicIddEEvNS_27GenericPackedTensorAccessorIKT_Lm4ENS_16DefaultPtrTraitsElEENS3_IS4_Lm4ES6_lEEiiiiiiiiibiii:
[----:B------:R-:W-:Y:S01]  /*0000*/  LDC R1, c[0x0][0x37c] ;  /* 0x0000df00ff017b82 */ /* 0x000fe20000000800 */
[----:B------:R-:W0:Y:S01]  /*0010*/  S2R R3, SR_TID.X ;  /* 0x0000000000037919 */ /* 0x000e220000002100 */
[----:B------:R-:W1:Y:S06]  /*0020*/  LDCU UR10, c[0x0][0x394] ;  /* 0x00007280ff0a77ac */ /* 0x000e6c0008000800 */
[----:B------:R-:W0:Y:S01]  /*0030*/  S2UR UR8, SR_CTAID.X ;  /* 0x00000000000879c3 */ /* 0x000e220000002500 */
[----:B------:R-:W2:Y:S01]  /*0040*/  S2R R5, SR_TID.Y ;  /* 0x0000000000057919 */ /* 0x000ea20000002200 */
[----:B------:R-:W3:Y:S01]  /*0050*/  LDCU UR5, c[0x0][0x438] ;  /* 0x00008700ff0577ac */ /* 0x000ee20008000800 */
[----:B------:R-:W4:Y:S05]  /*0060*/  LDCU.64 UR6, c[0x0][0x358] ;  /* 0x00006b00ff0677ac */ /* 0x000f2a0008000a00 */
        /* <DEDUP_REMOVED lines=31> */
.L_x_270:
[----:B------:R-:W-:-:S07]  /*0260*/  MOV R0, 0x280 ;  /* 0x0000028000007802 */ /* 0x000fce0000000f00 */
[----:B------:R-:W-:Y:S05]  /*0270*/  CALL.REL.NOINC `($__internal_9_$__cuda_sm20_div_s64) ;  /* 0x0000001000507944 */ /* 0x000fea0003c00000 */
[----:B------:R-:W0:Y:S01]  /*0280*/  LDC R0, c[0x0][0x390] ;  /* 0x0000e400ff007b82 */ /* 0x000e220000000800 */
[----:B------:R-:W-:-:S05]  /*0290*/  IADD3 R11, PT, PT, -R13, RZ, RZ ;  /* 0x000000ff0d0b7210 */ /* 0x000fca0007ffe1ff */
[----:B0-----:R-:W-:-:S07]  /*02a0*/  IMAD R11, R11, R0, UR4 ;  /* 0x000000040b0b7e24 */ /* 0x001fce000f8e0200 */
.L_x_271:
        /* <DEDUP_REMOVED lines=36> */
[----:B------:R-:W-:-:S02]  /*04f0*/  VIMNMX R7, PT, PT, R7, UR5, PT ;  /* 0x0000000507077c48 */ /* 0x000fc4000bfe0100 */
[----:B------:R-:W-:Y:S01]  /*0500*/  VIMNMX R9, PT, PT, R9, UR12, PT ;  /* 0x0000000c09097c48 */ /* 0x000fe2000bfe0100 */
[----:B------:R-:W-:Y:S02]  /*0510*/  IMAD R12, R10, R15, RZ ;  /* 0x0000000f0a0c7224 */ /* 0x000fe400078e02ff */
        /* <DEDUP_REMOVED lines=11> */
.L_x_272:
        /* <DEDUP_REMOVED lines=21> */
[----:B------:R-:W-:-:S06]  /*0720*/  LEA.HI.X R15, R2, UR5, R3, 0x3, P0 ;  /* 0x00000005020f7c11 */ /* 0x000fcc00080f1c03 */
[----:B------:R-:W2:Y:S01]  /*0730*/  LDG.E.64 R14, desc[UR6][R14.64] ;  /* 0x000000060e0e7981 */ /* 0x000ea2000c1e1b00 */
        /* <DEDUP_REMOVED lines=17> */
[----:B------:R-:W-:Y:S05]  /*0850*/  CALL.REL.NOINC `($__internal_8_$__cuda_sm20_div_rn_f64_full) ;  /* 0x00000004006c7944 */ /* 0x000fea0003c00000 */
[----:B------:R-:W-:Y:S01]  /*0860*/  MOV R2, R18 ;  /* 0x0000001200027202 */ /* 0x000fe20000000f00 */
[----:B------:R-:W-:-:S07]  /*0870*/  IMAD.MOV.U32 R3, RZ, RZ, R19 ;  /* 0x000000ffff037224 */ /* 0x000fce00078e0013 */
.L_x_274:
[----:B------:R-:W-:Y:S05]  /*0880*/  BSYNC.RECONVERGENT B0 ;  /* 0x0000000000007941 */ /* 0x000fea0003800200 */
.L_x_273:
[----:B------:R-:W-:-:S13]  /*0890*/  ISETP.GT.AND P0, PT, R7, R4, PT ;  /* 0x000000040700720c */ /* 0x000fda0003f04270 */
[----:B------:R-:W-:Y:S05]  /*08a0*/  @!P0 EXIT ;  /* 0x000000000000894d */ /* 0x000fea0003800000 */
[----:B------:R-:W0:Y:S01]  /*08b0*/  LDCU UR4, c[0x0][0x3f0] ;  /* 0x00007e00ff0477ac */ /* 0x000e220008000800 */
[C---:B------:R-:W-:Y:S02]  /*08c0*/  IMAD.IADD R8, R5.reuse, 0x1, -R0 ;  /* 0x0000000105087824 */ /* 0x040fe400078e0a00 */
[----:B------:R-:W-:Y:S02]  /*08d0*/  IMAD.IADD R12, R0, 0x1, -R5 ;  /* 0x00000001000c7824 */ /* 0x000fe400078e0a05 */
[C---:B------:R-:W-:Y:S01]  /*08e0*/  VIADD R10, R5.reuse, 0x2 ;  /* 0x00000002050a7836 */ /* 0x040fe20000000000 */
[----:B------:R-:W-:Y:S01]  /*08f0*/  ISETP.GT.U32.AND P0, PT, R8, -0x4, PT ;  /* 0xfffffffc0800780c */ /* 0x000fe20003f04070 */
[C---:B------:R-:W-:Y:S01]  /*0900*/  VIADD R8, R5.reuse, 0x1 ;  /* 0x0000000105087836 */ /* 0x040fe20000000000 */
[----:B------:R-:W-:Y:S01]  /*0910*/  LOP3.LUT R12, R12, 0x3, RZ, 0xc0, !PT ;  /* 0x000000030c0c7812 */ /* 0x000fe200078ec0ff */
[----:B------:R-:W-:Y:S02]  /*0920*/  VIADD R11, R5, 0x3 ;  /* 0x00000003050b7836 */ /* 0x000fe40000000000 */
[----:B0-----:R-:W-:-:S08]  /*0930*/  IMAD R13, R13, UR4, RZ ;  /* 0x000000040d0d7c24 */ /* 0x001fd0000f8e02ff */
.L_x_283:
[----:B------:R-:W-:Y:S01]  /*0940*/  ISETP.GT.AND P1, PT, R9, R6, PT ;  /* 0x000000060900720c */ /* 0x000fe20003f24270 */
[----:B------:R-:W-:-:S12]  /*0950*/  BSSY.RECONVERGENT B0, `(.L_x_275) ;  /* 0x0000047000007945 */ /* 0x000fd80003800200 */
[----:B0123--:R-:W-:Y:S05]  /*0960*/  @!P1 BRA `(.L_x_276) ;  /* 0x0000000400149947 */ /* 0x00ffea0003800000 */
[----:B------:R-:W0:Y:S01]  /*0970*/  LDCU UR4, c[0x0][0x3f8] ;  /* 0x00007f00ff0477ac */ /* 0x000e220008000800 */
[----:B------:R-:W-:Y:S02]  /*0980*/  IMAD.MOV.U32 R20, RZ, RZ, R6 ;  /* 0x000000ffff147224 */ /* 0x000fe400078e0006 */
[----:B0-----:R-:W-:-:S07]  /*0990*/  IMAD R21, R4, UR4, R13 ;  /* 0x0000000404157c24 */ /* 0x001fce000f8e020d */
.L_x_282:
[----:B------:R-:W-:Y:S01]  /*09a0*/  ISETP.GT.AND P1, PT, R0, R5, PT ;  /* 0x000000050000720c */ /* 0x000fe20003f24270 */
[----:B------:R-:W-:-:S12]  /*09b0*/  BSSY.RECONVERGENT B1, `(.L_x_277) ;  /* 0x000003d000017945 */ /* 0x000fd80003800200 */
[----:B0123--:R-:W-:Y:S05]  /*09c0*/  @!P1 BRA `(.L_x_278) ;  /* 0x0000000000ec9947 */ /* 0x00ffea0003800000 */
[----:B------:R-:W0:Y:S01]  /*09d0*/  LDCU UR4, c[0x0][0x400] ;  /* 0x00008000ff0477ac */ /* 0x000e220008000800 */
[----:B------:R-:W-:Y:S01]  /*09e0*/  ISETP.NE.AND P1, PT, R12, RZ, PT ;  /* 0x000000ff0c00720c */ /* 0x000fe20003f25270 */
[----:B------:R-:W-:Y:S01]  /*09f0*/  BSSY.RECONVERGENT B2, `(.L_x_279) ;  /* 0x000001c000027945 */ /* 0x000fe20003800200 */
[----:B------:R-:W-:Y:S01]  /*0a00*/  MOV R23, R5 ;  /* 0x0000000500177202 */ /* 0x000fe20000000f00 */
[----:B0-----:R-:W-:-:S10]  /*0a10*/  IMAD R22, R20, UR4, R21 ;  /* 0x0000000414167c24 */ /* 0x001fd4000f8e0215 */
        /* <DEDUP_REMOVED lines=8> */
[----:B------:R0:W-:Y:S01]  /*0aa0*/  REDG.E.ADD.F64.RN.STRONG.GPU desc[UR6][R16.64], R2 ;  /* 0x00000002100079a6 */ /* 0x0001e2000c12ff06 */
[----:B------:R-:W-:-:S09]  /*0ab0*/  IMAD.MOV.U32 R23, RZ, RZ, R8 ;  /* 0x000000ffff177224 */ /* 0x000fd200078e0008 */
[----:B------:R-:W-:Y:S05]  /*0ac0*/  @!P1 BRA `(.L_x_280) ;  /* 0x0000000000389947 */ /* 0x000fea0003800000 */
[----:B------:R-:W-:-:S05]  /*0ad0*/  IMAD.IADD R19, R19, 0x1, R18 ;  /* 0x0000000113137824 */ /* 0x000fca00078e0212 */
[----:B0-----:R-:W-:-:S04]  /*0ae0*/  SHF.R.S64 R17, RZ, 0x1d, R19 ;  /* 0x0000001dff117819 */ /* 0x001fc80000001013 */
[----:B------:R-:W-:-:S04]  /*0af0*/  IADD3 R16, P1, PT, R17, R14, RZ ;  /* 0x0000000e11107210 */ /* 0x000fc80007f3e0ff */
[----:B------:R-:W-:Y:S02]  /*0b00*/  LEA.HI.X.SX32 R17, R19, R15, 0x3, P1 ;  /* 0x0000000f13117211 */ /* 0x000fe400008f1eff */
[----:B------:R-:W-:-:S03]  /*0b10*/  ISETP.NE.AND P1, PT, R12, 0x2, PT ;  /* 0x000000020c00780c */ /* 0x000fc60003f25270 */
[----:B------:R1:W-:Y:S01]  /*0b20*/  REDG.E.ADD.F64.RN.STRONG.GPU desc[UR6][R16.64], R2 ;  /* 0x00000002100079a6 */ /* 0x0003e2000c12ff06 */
[----:B------:R-:W-:-:S09]  /*0b30*/  IMAD.MOV.U32 R23, RZ, RZ, R10 ;  /* 0x000000ffff177224 */ /* 0x000fd200078e000a */
[----:B------:R-:W-:Y:S05]  /*0b40*/  @!P1 BRA `(.L_x_280) ;  /* 0x0000000000189947 */ /* 0x000fea0003800000 */
[----:B-1----:R-:W-:-:S05]  /*0b50*/  IMAD.IADD R16, R19, 0x1, R18 ;  /* 0x0000000113107824 */ /* 0x002fca00078e0212 */
[----:B------:R-:W-:-:S04]  /*0b60*/  SHF.R.S64 R17, RZ, 0x1d, R16 ;  /* 0x0000001dff117819 */ /* 0x000fc80000001010 */
[----:B------:R-:W-:-:S04]  /*0b70*/  IADD3 R14, P1, PT, R17, R14, RZ ;  /* 0x0000000e110e7210 */ /* 0x000fc80007f3e0ff */
[----:B------:R-:W-:-:S05]  /*0b80*/  LEA.HI.X.SX32 R15, R16, R15, 0x3, P1 ;  /* 0x0000000f100f7211 */ /* 0x000fca00008f1eff */
[----:B------:R2:W-:Y:S01]  /*0b90*/  REDG.E.ADD.F64.RN.STRONG.GPU desc[UR6][R14.64], R2 ;  /* 0x000000020e0079a6 */ /* 0x0005e2000c12ff06 */
[----:B------:R-:W-:-:S07]  /*0ba0*/  IMAD.MOV.U32 R23, RZ, RZ, R11 ;  /* 0x000000ffff177224 */ /* 0x000fce00078e000b */
.L_x_280:
[----:B------:R-:W-:Y:S05]  /*0bb0*/  BSYNC.RECONVERGENT B2 ;  /* 0x0000000000027941 */ /* 0x000fea0003800200 */
.L_x_279:
[----:B------:R-:W-:Y:S05]  /*0bc0*/  @P0 BRA `(.L_x_278) ;  /* 0x00000000006c0947 */ /* 0x000fea0003800000 */
[----:B------:R-:W-:-:S07]  /*0bd0*/  IMAD.IADD R26, R23, 0x1, -R0 ;  /* 0x00000001171a7824 */ /* 0x000fce00078e0a00 */
.L_x_281:
        /* <DEDUP_REMOVED lines=12> */
[----:B------:R3:W-:Y:S01]  /*0ca0*/  REDG.E.ADD.F64.RN.STRONG.GPU desc[UR6][R24.64], R2 ;  /* 0x00000002180079a6 */ /* 0x0007e2000c12ff06 */
[----:B------:R-:W-:-:S02]  /*0cb0*/  SHF.R.S64 R18, RZ, 0x1d, R19 ;  /* 0x0000001dff127819 */ /* 0x000fc40000001013 */
[----:B------:R-:W-:Y:S02]  /*0cc0*/  LEA.HI.X.SX32 R15, R15, UR9, 0x3, P1 ;  /* 0x000000090f0f7c11 */ /* 0x000fe400088f1eff */
[----:B------:R-:W-:Y:S02]  /*0cd0*/  IADD3 R18, P1, PT, R18, UR8, RZ ;  /* 0x0000000812127c10 */ /* 0x000fe4000ff3e0ff */
[----:B------:R-:W-:Y:S01]  /*0ce0*/  SHF.R.S64 R16, RZ, 0x1d, R17 ;  /* 0x0000001dff107819 */ /* 0x000fe20000001011 */
[----:B------:R3:W-:Y:S01]  /*0cf0*/  REDG.E.ADD.F64.RN.STRONG.GPU desc[UR6][R14.64], R2 ;  /* 0x000000020e0079a6 */ /* 0x0007e2000c12ff06 */
[----:B------:R-:W-:Y:S02]  /*0d00*/  LEA.HI.X.SX32 R19, R19, UR9, 0x3, P1 ;  /* 0x0000000913137c11 */ /* 0x000fe400088f1eff */
[----:B------:R-:W-:Y:S02]  /*0d10*/  ISETP.NE.AND P1, PT, R26, RZ, PT ;  /* 0x000000ff1a00720c */ /* 0x000fe40003f25270 */
[----:B------:R-:W-:-:S04]  /*0d20*/  IADD3 R16, P2, PT, R16, UR8, RZ ;  /* 0x0000000810107c10 */ /* 0x000fc8000ff5e0ff */
[----:B------:R-:W-:Y:S01]  /*0d30*/  LEA.HI.X.SX32 R17, R17, UR9, 0x3, P2 ;  /* 0x0000000911117c11 */ /* 0x000fe200090f1eff */
[----:B------:R-:W-:-:S04]  /*0d40*/  VIADD R23, R23, 0x4 ;  /* 0x0000000417177836 */ /* 0x000fc80000000000 */
[----:B------:R3:W-:Y:S04]  /*0d50*/  REDG.E.ADD.F64.RN.STRONG.GPU desc[UR6][R16.64], R2 ;  /* 0x00000002100079a6 */ /* 0x0007e8000c12ff06 */
[----:B------:R3:W-:Y:S01]  /*0d60*/  REDG.E.ADD.F64.RN.STRONG.GPU desc[UR6][R18.64], R2 ;  /* 0x00000002120079a6 */ /* 0x0007e2000c12ff06 */
[----:B------:R-:W-:Y:S05]  /*0d70*/  @P1 BRA `(.L_x_281) ;  /* 0xfffffffc00981947 */ /* 0x000fea000383ffff */
.L_x_278:
[----:B------:R-:W-:Y:S05]  /*0d80*/  BSYNC.RECONVERGENT B1 ;  /* 0x0000000000017941 */ /* 0x000fea0003800200 */
.L_x_277:
[----:B------:R-:W-:-:S05]  /*0d90*/  VIADD R20, R20, 0x1 ;  /* 0x0000000114147836 */ /* 0x000fca0000000000 */
[----:B------:R-:W-:-:S13]  /*0da0*/  ISETP.NE.AND P1, PT, R20, R9, PT ;  /* 0x000000091400720c */ /* 0x000fda0003f25270 */
[----:B------:R-:W-:Y:S05]  /*0db0*/  @P1 BRA `(.L_x_282) ;  /* 0xfffffff800f81947 */ /* 0x000fea000383ffff */
.L_x_276:
[----:B------:R-:W-:Y:S05]  /*0dc0*/  BSYNC.RECONVERGENT B0 ;  /* 0x0000000000007941 */ /* 0x000fea0003800200 */
.L_x_275:
[----:B------:R-:W-:-:S05]  /*0dd0*/  VIADD R4, R4, 0x1 ;  /* 0x0000000104047836 */ /* 0x000fca0000000000 */
[----:B------:R-:W-:-:S13]  /*0de0*/  ISETP.NE.AND P1, PT, R4, R7, PT ;  /* 0x000000070400720c */ /* 0x000fda0003f25270 */
[----:B------:R-:W-:Y:S05]  /*0df0*/  @P1 BRA `(.L_x_283) ;  /* 0xfffffff800d01947 */ /* 0x000fea000383ffff */
[----:B------:R-:W-:Y:S05]  /*0e00*/  EXIT ;  /* 0x000000000000794d */ /* 0x000fea0003800000 */
        .weak           $__internal_8_$__cuda_sm20_div_rn_f64_full
        .type           $__internal_8_$__cuda_sm20_div_rn_f64_full,@function
        .size           $__internal_8_$__cuda_sm20_div_rn_f64_full,($__internal_9_$__cuda_sm20_div_s64 - $__internal_8_$__cuda_sm20_div_rn_f64_full)
$__internal_8_$__cuda_sm20_div_rn_f64_full:
[C---:B------:R-:W-:Y:S01]  /*0e10*/  FSETP.GEU.AND P0, PT, |R11|.reuse, 1.469367938527859385e-39, PT ;  /* 0x001000000b00780b */ /* 0x040fe20003f0e200 */
[----:B------:R-:W-:Y:S01]  /*0e20*/  IMAD.MOV.U32 R16, RZ, RZ, 0x1 ;  /* 0x00000001ff107424 */ /* 0x000fe200078e00ff */
[----:B------:R-:W-:Y:S01]  /*0e30*/  LOP3.LUT R2, R11, 0x800fffff, RZ, 0xc0, !PT ;  /* 0x800fffff0b027812 */ /* 0x000fe200078ec0ff */
[----:B------:R-:W-:Y:S01]  /*0e40*/  BSSY.RECONVERGENT B1, `(.L_x_284) ;  /* 0x0000054000017945 */ /* 0x000fe20003800200 */
[C---:B------:R-:W-:Y:S02]  /*0e50*/  FSETP.GEU.AND P2, PT, |R15|.reuse, 1.469367938527859385e-39, PT ;  /* 0x001000000f00780b */ /* 0x040fe40003f4e200 */
[----:B------:R-:W-:Y:S01]  /*0e60*/  LOP3.LUT R3, R2, 0x3ff00000, RZ, 0xfc, !PT ;  /* 0x3ff0000002037812 */ /* 0x000fe200078efcff */
[----:B------:R-:W-:Y:S01]  /*0e70*/  IMAD.MOV.U32 R2, RZ, RZ, R10 ;  /* 0x000000ffff027224 */ /* 0x000fe200078e000a */
[----:B------:R-:W-:Y:S02]  /*0e80*/  LOP3.LUT R12, R15, 0x7ff00000, RZ, 0xc0, !PT ;  /* 0x7ff000000f0c7812 */ /* 0x000fe400078ec0ff */
[----:B------:R-:W-:-:S02]  /*0e90*/  LOP3.LUT R25, R11, 0x7ff00000, RZ, 0xc0, !PT ;  /* 0x7ff000000b197812 */ /* 0x000fc400078ec0ff */
[----:B------:R-:W-:Y:S01]  /*0ea0*/  MOV R24, 0x1ca00000 ;  /* 0x1ca0000000187802 */ /* 0x000fe20000000f00 */
[----:B------:R-:W-:Y:S01]  /*0eb0*/  @!P0 DMUL R2, R10, 8.98846567431157953865e+307 ;  /* 0x7fe000000a028828 */ /* 0x000fe20000000000 */
[C---:B------:R-:W-:Y:S01]  /*0ec0*/  ISETP.GE.U32.AND P1, PT, R12.reuse, R25, PT ;  /* 0x000000190c00720c */ /* 0x040fe20003f26070 */
[----:B------:R-:W-:Y:S02]  /*0ed0*/  IMAD.MOV.U32 R26, RZ, RZ, R12 ;  /* 0x000000ffff1a7224 */ /* 0x000fe400078e000c */
[----:B------:R-:W-:Y:S01]  /*0ee0*/  @!P2 LOP3.LUT R21, R11, 0x7ff00000, RZ, 0xc0, !PT ;  /* 0x7ff000000b15a812 */ /* 0x000fe200078ec0ff */
[----:B------:R-:W-:Y:S01]  /*0ef0*/  @!P2 IMAD.MOV.U32 R22, RZ, RZ, RZ ;  /* 0x000000ffff16a224 */ /* 0x000fe200078e00ff */
[----:B------:R-:W0:Y:S02]  /*0f00*/  MUFU.RCP64H R17, R3 ;  /* 0x0000000300117308 */ /* 0x000e240000001800 */
[----:B------:R-:W-:Y:S02]  /*0f10*/  @!P2 ISETP.GE.U32.AND P3, PT, R12, R21, PT ;  /* 0x000000150c00a20c */ /* 0x000fe40003f66070 */
[----:B------:R-:W-:-:S02]  /*0f20*/  @!P0 LOP3.LUT R25, R3, 0x7ff00000, RZ, 0xc0, !PT ;  /* 0x7ff0000003198812 */ /* 0x000fc400078ec0ff */
[----:B------:R-:W-:-:S03]  /*0f30*/  @!P2 SEL R21, R24, 0x63400000, !P3 ;  /* 0x634000001815a807 */ /* 0x000fc60005800000 */
[----:B------:R-:W-:Y:S01]  /*0f40*/  VIADD R27, R25, 0xffffffff ;  /* 0xffffffff191b7836 */ /* 0x000fe20000000000 */
[----:B------:R-:W-:-:S04]  /*0f50*/  @!P2 LOP3.LUT R21, R21, 0x80000000, R15, 0xf8, !PT ;  /* 0x800000001515a812 */ /* 0x000fc800078ef80f */
[----:B------:R-:W-:Y:S01]  /*0f60*/  @!P2 LOP3.LUT R23, R21, 0x100000, RZ, 0xfc, !PT ;  /* 0x001000001517a812 */ /* 0x000fe200078efcff */
        /* <DEDUP_REMOVED lines=8> */
[----:B------:R-:W-:-:S05]  /*0ff0*/  DFMA R18, R18, R20, R18 ;  /* 0x000000141212722b */ /* 0x000fca0000000012 */
[----:B------:R-:W-:-:S03]  /*1000*/  @!P2 LOP3.LUT R26, R17, 0x7ff00000, RZ, 0xc0, !PT ;  /* 0x7ff00000111aa812 */ /* 0x000fc600078ec0ff */
[----:B------:R-:W-:Y:S02]  /*1010*/  DMUL R20, R18, R16 ;  /* 0x0000001012147228 */ /* 0x000fe40000000000 */
[----:B------:R-:W-:-:S05]  /*1020*/  VIADD R22, R26, 0xffffffff ;  /* 0xffffffff1a167836 */ /* 0x000fca0000000000 */
[----:B------:R-:W-:Y:S01]  /*1030*/  ISETP.GT.U32.AND P0, PT, R22, 0x7feffffe, PT ;  /* 0x7feffffe1600780c */ /* 0x000fe20003f04070 */
[----:B------:R-:W-:-:S03]  /*1040*/  DFMA R22, R20, -R2, R16 ;  /* 0x800000021416722b */ /* 0x000fc60000000010 */
[----:B------:R-:W-:-:S05]  /*1050*/  ISETP.GT.U32.OR P0, PT, R27, 0x7feffffe, P0 ;  /* 0x7feffffe1b00780c */ /* 0x000fca0000704470 */
[----:B------:R-:W-:-:S08]  /*1060*/  DFMA R22, R18, R22, R20 ;  /* 0x000000161216722b */ /* 0x000fd00000000014 */
[----:B------:R-:W-:Y:S05]  /*1070*/  @P0 BRA `(.L_x_285) ;  /* 0x00000000006c0947 */ /* 0x000fea0003800000 */
[----:B------:R-:W-:-:S04]  /*1080*/  LOP3.LUT R15, R11, 0x7ff00000, RZ, 0xc0, !PT ;  /* 0x7ff000000b0f7812 */ /* 0x000fc800078ec0ff */
[CC--:B------:R-:W-:Y:S02]  /*1090*/  VIADDMNMX R14, R12.reuse, -R15.reuse, 0xb9600000, !PT ;  /* 0xb96000000c0e7446 */ /* 0x0c0fe4000780090f */
[----:B------:R-:W-:Y:S02]  /*10a0*/  ISETP.GE.U32.AND P0, PT, R12, R15, PT ;  /* 0x0000000f0c00720c */ /* 0x000fe40003f06070 */
[----:B------:R-:W-:Y:S02]  /*10b0*/  VIMNMX R12, PT, PT, R14, 0x46a00000, PT ;  /* 0x46a000000e0c7848 */ /* 0x000fe40003fe0100 */
[----:B------:R-:W-:Y:S02]  /*10c0*/  SEL R15, R24, 0x63400000, !P0 ;  /* 0x63400000180f7807 */ /* 0x000fe40004000000 */
[----:B------:R-:W-:-:S03]  /*10d0*/  MOV R14, RZ ;  /* 0x000000ff000e7202 */ /* 0x000fc60000000f00 */
[----:B------:R-:W-:-:S04]  /*10e0*/  IMAD.IADD R12, R12, 0x1, -R15 ;  /* 0x000000010c0c7824 */ /* 0x000fc800078e0a0f */
[----:B------:R-:W-:-:S06]  /*10f0*/  VIADD R15, R12, 0x7fe00000 ;  /* 0x7fe000000c0f7836 */ /* 0x000fcc0000000000 */
[----:B------:R-:W-:-:S10]  /*1100*/  DMUL R18, R22, R14 ;  /* 0x0000000e16127228 */ /* 0x000fd40000000000 */
[----:B------:R-:W-:-:S13]  /*1110*/  FSETP.GTU.AND P0, PT, |R19|, 1.469367938527859385e-39, PT ;  /* 0x001000001300780b */ /* 0x000fda0003f0c200 */
[----:B------:R-:W-:Y:S05]  /*1120*/  @P0 BRA `(.L_x_286) ;  /* 0x0000000000940947 */ /* 0x000fea0003800000 */
[----:B------:R-:W-:Y:S01]  /*1130*/  DFMA R2, R22, -R2, R16 ;  /* 0x800000021602722b */ /* 0x000fe20000000010 */
[----:B------:R-:W-:-:S09]  /*1140*/  IMAD.MOV.U32 R14, RZ, RZ, RZ ;  /* 0x000000ffff0e7224 */ /* 0x000fd200078e00ff */
        /* <DEDUP_REMOVED lines=14> */
.L_x_285:
        /* <DEDUP_REMOVED lines=12> */
[----:B------:R-:W-:Y:S02]  /*12f0*/  @!P0 IMAD.MOV.U32 R18, RZ, RZ, RZ ;  /* 0x000000ffff128224 */ /* 0x000fe400078e00ff */
[----:B------:R-:W-:Y:S01]  /*1300*/  @P0 IMAD.MOV.U32 R18, RZ, RZ, RZ ;  /* 0x000000ffff120224 */ /* 0x000fe200078e00ff */
[----:B------:R-:W-:Y:S01]  /*1310*/  @P0 MOV R19, R2 ;  /* 0x0000000200130202 */ /* 0x000fe20000000f00 */
[----:B------:R-:W-:Y:S06]  /*1320*/  BRA `(.L_x_286) ;  /* 0x0000000000147947 */ /* 0x000fec0003800000 */
.L_x_288:
[----:B------:R-:W-:Y:S01]  /*1330*/  LOP3.LUT R19, R11, 0x80000, RZ, 0xfc, !PT ;  /* 0x000800000b137812 */ /* 0x000fe200078efcff */
[----:B------:R-:W-:Y:S01]  /*1340*/  IMAD.MOV.U32 R18, RZ, RZ, R10 ;  /* 0x000000ffff127224 */ /* 0x000fe200078e000a */
[----:B------:R-:W-:Y:S06]  /*1350*/  BRA `(.L_x_286) ;  /* 0x0000000000087947 */ /* 0x000fec0003800000 */
.L_x_287:
[----:B------:R-:W-:Y:S01]  /*1360*/  LOP3.LUT R19, R15, 0x80000, RZ, 0xfc, !PT ;  /* 0x000800000f137812 */ /* 0x000fe200078efcff */
[----:B------:R-:W-:-:S07]  /*1370*/  IMAD.MOV.U32 R18, RZ, RZ, R14 ;  /* 0x000000ffff127224 */ /* 0x000fce00078e000e */
.L_x_286:
[----:B------:R-:W-:Y:S05]  /*1380*/  BSYNC.RECONVERGENT B1 ;  /* 0x0000000000017941 */ /* 0x000fea0003800200 */
.L_x_284:
[----:B------:R-:W-:Y:S02]  /*1390*/  IMAD.MOV.U32 R2, RZ, RZ, R8 ;  /* 0x000000ffff027224 */ /* 0x000fe400078e0008 */
[----:B------:R-:W-:-:S04]  /*13a0*/  IMAD.MOV.U32 R3, RZ, RZ, 0x0 ;  /* 0x00000000ff037424 */ /* 0x000fc800078e00ff */
[----:B------:R-:W-:Y:S05]  /*13b0*/  RET.REL.NODEC R2 `(_ZN2at6native49_GLOBAL__N__09e94e3a_16_AveragePool3d_cu_a8eae74c40avg_pool3d_cuda_update_grad_input_atomicIddEEvNS_27GenericPackedTensorAccessorIKT_Lm4ENS_16DefaultPtrTraitsElEENS3_IS4_Lm4ES6_lEEiiiiiiiiibiii) ;  /* 0xffffffec02107950 */ /* 0x000fea0003c3ffff */
        .weak           $__internal_9_$__cuda_sm20_div_s64
        .type           $__internal_9_$__cuda_sm20_div_s64,@function
        .size           $__internal_9_$__cuda_sm20_div_s64,(.L_x_1005 - $__internal_9_$__cuda_sm20_div_s64)
$__internal_9_$__cuda_sm20_div_s64:
        /* <DEDUP_REMOVED lines=15> */
[----:B------:R-:W-:Y:S01]  /*14b0*/  IMAD.X R15, RZ, RZ, ~R11, P0 ;  /* 0x000000ffff0f7224 */ /* 0x000fe200000e0e0b */
[----:B------:R-:W-:-:S03]  /*14c0*/  MOV R11, R8 ;  /* 0x00000008000b7202 */ /* 0x000fc60000000f00 */
        /* <DEDUP_REMOVED lines=35> */
[CC--:B------:R-:W-:Y:S02]  /*1700*/  ISETP.GE.U32.AND.EX P0, PT, R13.reuse, R7.reuse, PT, P0 ;  /* 0x000000070d00720c */ /* 0x0c0fe40003f06100 */
[----:B------:R-:W-:Y:S02]  /*1710*/  IADD3.X R15, PT, PT, R13, ~R7, RZ, P2, !PT ;  /* 0x800000070d0f7210 */ /* 0x000fe400017fe4ff */
        /* <DEDUP_REMOVED lines=14> */
[----:B------:R-:W-:Y:S06]  /*1800*/  RET.REL.NODEC R4 `(_ZN2at6native49_GLOBAL__N__09e94e3a_16_AveragePool3d_cu_a8eae74c40avg_pool3d_cuda_update_grad_input_atomicIddEEvNS_27GenericPackedTensorAccessorIKT_Lm4ENS_16DefaultPtrTraitsElEENS3_IS4_Lm4ES6_lEEiiiiiiiiibiii) ;  /* 0xffffffe404fc7950 */ /* 0x000fec0003c3ffff */
.L_x_289:
        /* <DEDUP_REMOVED lines=15> */
.L_x_1005:


//--------------------- .text._ZN2at6native49_GLOBAL__N__09e94e3a_16_AveragePool3d_cu_a8eae74c44avg_pool3d_single_backward_out_frame_stride1IN3c108BFloat16EfEEvNS_27GenericPackedTensorAccessorIKT_Lm4ENS_16DefaultPtrTraitsElEENS5_IS6_Lm4ES8_lEEiiiT0_i --------------------------
	.section	.text._ZN2at6native49_GLOBAL__N__09e94e3a_16_AveragePool3d_cu_a8eae74c44avg_pool3d_single_backward_out_frame_stride1IN3c108BFloat16EfEEvNS_27GenericPackedTensorAccessorIKT_Lm4ENS_16DefaultPtrTraitsElEENS5_IS6_Lm4ES8_lEEiiiT0_i,"ax",@progbits
	.align	128
.text._ZN2at6native49_GLOBAL__N__09e94e3a_16_AveragePool3d_cu_a8eae74c44avg_pool3d_single_backward_out_frame_stride1IN3c108BFloat16EfEEvNS_27GenericPackedTensorAccessorIKT_Lm4ENS_16DefaultPtrTraitsElEENS5_IS6_Lm4ES8_lEEiiiT0_i:
        .type           _ZN2at6native49_GLOBAL__N__09e94e3a_16_AveragePool3d_cu_a8eae74c44avg_pool3d_single_backward_out_frame_stride1IN3c108BFloat16EfEEvNS_27GenericPackedTensorAccessorIKT_Lm4ENS_16DefaultPtrTraitsElEENS5_IS6_Lm4ES8_lEEiiiT0_i,@function
        .size           _ZN2at6native49_GLOBAL__N__09e94e3a_16_AveragePool3d_cu_a8eae74c44avg_pool3d_single_backward_out_frame_stride1IN3c108BFloat16EfEEvNS_27GenericPackedTensorAccessorIKT_Lm4ENS_16DefaultPtrTraitsElEENS5_IS6_Lm4ES8_lEEiiiT0_i,(.L_x_1008 - _ZN2at6native49_GLOBAL__N__09e94e3a_16_AveragePool3d_cu_a8eae74c44avg_pool3d_single_backward_out_frame_stride1IN3c108BFloat16EfEEvNS_27GenericPackedTensorAccessorIKT_Lm4ENS_16DefaultPtrTraitsElEENS5_IS6_Lm4ES8_lEEiiiT0_i)
        .other          _ZN2at6native49_GLOBAL__N__09e94e3a_16_AveragePool3d_cu_a8eae74c44avg_pool3d_single_backward_out_frame_stride1IN3c108BFloat16EfEEvNS_27GenericPackedTensorAccessorIKT_Lm4ENS_16DefaultPtrTraitsElEENS5_IS6_Lm4ES8_lEEiiiT0_i,@"STO_CUDA_ENTRY STV_DEFAULT"
_ZN2at6native49_GLOBAL__N__09e94e3a_16_AveragePool3d_cu_a8eae74c44avg_pool3d_single_backward_out_frame_stride1IN3c108BFloat16EfEEvNS_27GenericPackedTensorAccessorIKT_Lm4ENS_16DefaultPtrTraitsElEENS5_IS6_Lm4ES8_lEEiiiT0_i:
        /* <DEDUP_REMOVED lines=15> */
[----:B------:R-:W0:Y:S01]  /*00f0*/  LDCU UR10, c[0x0][0x3d8] ;  /* 0x00007b00ff0a77ac */ /* 0x000e220008000800 */
[----:B------:R-:W-:Y:S01]  /*0100*/  UMOV UR4, URZ ;  /* 0x000000ff00047c82 */ /* 0x000fe20008000000 */
[----:B0-----:R-:W0:Y:S01]  /*0110*/  I2F.U32.RP R0, UR10 ;  /* 0x0000000a00007d06 */ /* 0x001e220008209000 */
[----:B------:R-:W-:-:S07]  /*0120*/  UISETP.NE.U32.AND UP2, UPT, UR10, URZ, UPT ;  /* 0x000000ff0a00728c */ /* 0x000fce000bf45070 */
[----:B0-----:R-:W0:Y:S02]  /*0130*/  MUFU.RCP R0, R0 ;  /* 0x0000000000007308 */ /* 0x001e240000001000 */
[----:B0-----:R-:W-:-:S06]  /*0140*/  VIADD R2, R0, 0xffffffe ;  /* 0x0ffffffe00027836 */ /* 0x001fcc0000000000 */
[----:B------:R-:W0:Y:S02]  /*0150*/  F2I.FTZ.U32.TRUNC.NTZ R2, R2 ;  /* 0x0000000200027305 */ /* 0x000e24000021f000 */
[----:B0-----:R-:W-:-:S13]  /*0160*/  R2UR UR5, R2 ;  /* 0x00000000020572ca */ /* 0x001fda00000e0000 */
[----:B------:R-:W-:-:S04]  /*0170*/  UIADD3 UR6, UPT, UPT, URZ, -UR5, URZ ;  /* 0x80000005ff067290 */ /* 0x000fc8000fffe0ff */
[----:B------:R-:W-:-:S04]  /*0180*/  UIMAD UR6, UR6, UR10, URZ ;  /* 0x0000000a060672a4 */ /* 0x000fc8000f8e02ff */
[----:B------:R-:W-:-:S04]  /*0190*/  UIMAD.WIDE.U32 UR4, UR5, UR6, UR4 ;  /* 0x00000006050472a5 */ /* 0x000fc8000f8e0004 */
[----:B------:R-:W-:-:S04]  /*01a0*/  UIMAD.WIDE.U32 UR4, UR5, UR8, URZ ;  /* 0x00000008050472a5 */ /* 0x000fc8000f8e00ff */
[----:B------:R-:W-:-:S04]  /*01b0*/  UIADD3 UR4, UPT, UPT, -UR5, URZ, URZ ;  /* 0x000000ff05047290 */ /* 0x000fc8000fffe1ff */
[----:B------:R-:W-:-:S04]  /*01c0*/  UIMAD UR4, UR10, UR4, UR8 ;  /* 0x000000040a0472a4 */ /* 0x000fc8000f8e0208 */
[----:B------:R-:W-:-:S11]  /*01d0*/  UISETP.GE.U32.AND UP0, UPT, UR4, UR10, UPT ;  /* 0x0000000a0400728c */ /* 0x000fd6000bf06070 */
[----:B------:R-:W-:Y:S02]  /*01e0*/  @UP0 UIADD3 UR4, UPT, UPT, UR4, -UR10, URZ ;  /* 0x8000000a04040290 */ /* 0x000fe4000fffe0ff */
[----:B------:R-:W-:Y:S02]  /*01f0*/  @UP0 UIADD3 UR5, UPT, UPT, UR5, 0x1, URZ ;  /* 0x0000000105050890 */ /* 0x000fe4000fffe0ff */
[----:B------:R-:W-:-:S11]  /*0200*/  UISETP.GE.U32.AND UP1, UPT, UR4, UR10, UPT ;  /* 0x0000000a0400728c */ /* 0x000fd6000bf26070 */
[----:B------:R-:W-:Y:S02]  /*0210*/  @UP1 UIADD3 UR5, UPT, UPT, UR5, 0x1, URZ ;  /* 0x0000000105051890 */ /* 0x000fe4000fffe0ff */
[----:B------:R-:W-:-:S04]  /*0220*/  @!UP2 ULOP3.LUT UR5, URZ, UR10, URZ, 0x33, !UPT ;  /* 0x0000000aff05a292 */ /* 0x000fc8000f8e33ff */
[----:B------:R-:W-:-:S04]  /*0230*/  UIADD3 UR4, UPT, UPT, -UR5, URZ, URZ ;  /* 0x000000ff05047290 */ /* 0x000fc8000fffe1ff */
[----:B------:R-:W-:Y:S01]  /*0240*/  UIMAD UR10, UR10, UR4, UR8 ;  /* 0x000000040a0a72a4 */ /* 0x000fe2000f8e0208 */
[----:B------:R-:W-:Y:S11]  /*0250*/  BRA `(.L_x_291) ;  /* 0x0000000000147947 */ /* 0x000ff60003800000 */
.L_x_290:
[----:B------:R-:W-:-:S07]  /*0260*/  MOV R4, 0x280 ;  /* 0x0000028000047802 */ /* 0x000fce0000000f00 */
[----:B------:R-:W-:Y:S05]  /*0270*/  CALL.REL.NOINC `($__internal_10_$__cuda_sm20_div_s64) ;  /* 0x00000010002c7944 */ /* 0x000fea0003c00000 */
[----:B------:R-:W0:Y:S01]  /*0280*/  LDCU UR4, c[0x0][0x3d8] ;  /* 0x00007b00ff0477ac */ /* 0x000e220008000800 */
[----:B------:R-:W-:-:S04]  /*0290*/  UIADD3 UR10, UPT, UPT, -UR5, URZ, URZ ;  /* 0x000000ff050a7290 */ /* 0x000fc8000fffe1ff */
[----:B0-----:R-:W-:-:S12]  /*02a0*/  UIMAD UR10, UR10, UR4, UR8 ;  /* 0x000000040a0a72a4 */ /* 0x001fd8000f8e0208 */
.L_x_291:
        /* <DEDUP_REMOVED lines=10> */
[----:B------:R-:W-:Y:S01]  /*0350*/  MOV R5, UR10 ;  /* 0x0000000a00057c02 */ /* 0x000fe20008000f00 */
[----:B------:R-:W1:Y:S01]  /*0360*/  LDCU.64 UR12, c[0x0][0x358] ;  /* 0x00006b00ff0c77ac */ /* 0x000e620008000a00 */
[----:B------:R-:W-:-:S05]  /*0370*/  IMAD.MOV.U32 R17, RZ, RZ, RZ ;  /* 0x000000ffff117224 */ /* 0x000fca00078e00ff */
[----:B------:R-:W2:Y:S01]  /*0380*/  LDC R18, c[0x0][0x390] ;  /* 0x0000e400ff127b82 */ /* 0x000ea20000000800 */
[----:B0-----:R-:W-:-:S05]  /*0390*/  IMAD.MOV R0, RZ, RZ, -R2 ;  /* 0x000000ffff007224 */ /* 0x001fca00078e0a02 */
[----:B------:R-:W-:Y:S02]  /*03a0*/  VIADDMNMX R0, R0, R5, 0xffffffff, !PT ;  /* 0xffffffff00007446 */ /* 0x000fe40007800105 */
[----:B--2---:R-:W-:Y:S02]  /*03b0*/  VIADDMNMX R18, R5, 0x1, R18, PT ;  /* 0x0000000105127846 */ /* 0x004fe40003800112 */
[----:B------:R-:W-:-:S13]  /*03c0*/  R2UR UR4, R0 ;  /* 0x00000000000472ca */ /* 0x000fda00000e0000 */
[----:B------:R-:W-:Y:S02]  /*03d0*/  UIADD3 UR11, UPT, UPT, UR4, 0x1, URZ ;  /* 0x00000001040b7890 */ /* 0x000fe4000fffe0ff */
[----:B------:R-:W-:-:S04]  /*03e0*/  USHF.R.S32.HI UR4, URZ, 0x1f, UR5 ;  /* 0x0000001fff047899 */ /* 0x000fc80008011405 */
[----:B------:R-:W-:-:S13]  /*03f0*/  ISETP.LE.AND P0, PT, R18, UR11, PT ;  /* 0x0000000b12007c0c */ /* 0x000fda000bf03270 */
[----:B-1----:R-:W-:Y:S05]  /*0400*/  @P0 BRA `(.L_x_292) ;  /* 0x0000000c00540947 */ /* 0x002fea0003800000 */
[----:B------:R-:W0:Y:S01]  /*0410*/  LDC R0, c[0x0][0x418] ;  /* 0x00010600ff007b82 */ /* 0x000e220000000800 */
[----:B------:R-:W1:Y:S01]  /*0420*/  LDCU.64 UR8, c[0x0][0x3b8] ;  /* 0x00007700ff0877ac */ /* 0x000e620008000a00 */
[----:B------:R-:W-:Y:S01]  /*0430*/  VIADDMNMX R16, R20, -R3, 0xffffffff, !PT ;  /* 0xffffffff14107446 */ /* 0x000fe20007800903 */
[----:B------:R-:W-:Y:S01]  /*0440*/  HFMA2 R17, -RZ, RZ, 0, 0 ;  /* 0x00000000ff117431 */ /* 0x000fe200000001ff */
[----:B------:R-:W2:Y:S03]  /*0450*/  LDCU.64 UR14, c[0x0][0x3c0] ;  /* 0x00007800ff0e77ac */ /* 0x000ea60008000a00 */
[----:B------:R-:W-:Y:S01]  /*0460*/  VIADD R16, R16, 0x1 ;  /* 0x0000000110107836 */ /* 0x000fe20000000000 */
[----:B------:R-:W3:Y:S01]  /*0470*/  LDC R14, c[0x0][0x3a0] ;  /* 0x0000e800ff0e7b82 */ /* 0x000ee20000000800 */
[----:B------:R-:W4:Y:S02]  /*0480*/  LDCU.64 UR6, c[0x0][0x3a8] ;  /* 0x00007500ff0677ac */ /* 0x000f240008000a00 */
[----:B-1----:R-:W-:-:S04]  /*0490*/  IMAD.WIDE.U32 R2, R16, UR8, RZ ;  /* 0x0000000810027c25 */ /* 0x002fc8000f8e00ff */
[----:B------:R-:W-:Y:S01]  /*04a0*/  IMAD R3, R16, UR9, R3 ;  /* 0x0000000910037c24 */ /* 0x000fe2000f8e0203 */
[----:B0-----:R-:W-:Y:S01]  /*04b0*/  VIADDMNMX R9, R19, -R0, 0xffffffff, !PT ;  /* 0xffffffff13097446 */ /* 0x001fe20007800900 */
[----:B------:R-:W0:Y:S01]  /*04c0*/  LDCU.64 UR8, c[0x0][0x380] ;  /* 0x00007000ff0877ac */ /* 0x000e220008000a00 */
[----:B----4-:R-:W-:Y:S02]  /*04d0*/  IMAD.U32 R13, RZ, RZ, UR6 ;  /* 0x00000006ff0d7e24 */ /* 0x010fe4000f8e00ff */
[----:B------:R-:W-:Y:S01]  /*04e0*/  IADD3 R15, PT, PT, R9, 0x1, RZ ;  /* 0x00000001090f7810 */ /* 0x000fe20007ffe0ff */
[----:B------:R-:W-:Y:S01]  /*04f0*/  UIMAD UR4, UR4, UR6, URZ ;  /* 0x00000006040472a4 */ /* 0x000fe2000f8e02ff */
[----:B---3--:R-:W-:-:S03]  /*0500*/  VIADDMNMX R14, R19, 0x1, R14, PT ;  /* 0x00000001130e7846 */ /* 0x008fc6000380010e */
[C---:B--2---:R-:W-:Y:S01]  /*0510*/  IMAD R11, R15.reuse, UR15, RZ ;  /* 0x0000000f0f0b7c24 */ /* 0x044fe2000f8e02ff */
[----:B------:R-:W-:Y:S01]  /*0520*/  UIMAD UR4, UR5, UR7, UR4 ;  /* 0x00000007050472a4 */ /* 0x000fe2000f8e0204 */
[----:B------:R-:W-:Y:S01]  /*0530*/  IMAD.WIDE.U32 R4, R15, UR14, R2 ;  /* 0x0000000e0f047c25 */ /* 0x000fe2000f8e0002 */
[----:B------:R-:W-:-:S03]  /*0540*/  UMOV UR6, UR11 ;  /* 0x0000000b00067c82 */ /* 0x000fc60008000000 */
[----:B------:R-:W-:Y:S01]  /*0550*/  IMAD.WIDE.U32 R6, R15, UR14, RZ ;  /* 0x0000000e0f067c25 */ /* 0x000fe2000f8e00ff */
[----:B------:R-:W-:Y:S01]  /*0560*/  IADD3 R5, PT, PT, R11, R5, RZ ;  /* 0x000000050b057210 */ /* 0x000fe20007ffe0ff */
[----:B------:R-:W1:Y:S02]  /*0570*/  LDCU.64 UR14, c[0x0][0x3b0] ;  /* 0x00007600ff0e77ac */ /* 0x000e640008000a00 */
[----:B------:R-:W-:Y:S01]  /*0580*/  IMAD.IADD R7, R7, 0x1, R11 ;  /* 0x0000000107077824 */ /* 0x000fe200078e020b */
[----:B------:R-:W-:Y:S01]  /*0590*/  LOP3.LUT R11, RZ, R9, RZ, 0x33, !PT ;  /* 0x00000009ff0b7212 */ /* 0x000fe200078e33ff */
[C---:B------:R-:W-:Y:S01]  /*05a0*/  IMAD.WIDE.U32 R4, R13.reuse, UR5, R4 ;  /* 0x000000050d047c25 */ /* 0x040fe2000f8e0004 */
[C---:B------:R-:W-:Y:S01]  /*05b0*/  IADD3 R9, PT, PT, R14.reuse, -0x2, -R9 ;  /* 0xfffffffe0e097810 */ /* 0x040fe20007ffe809 */
[----:B0-----:R-:W-:Y:S02]  /*05c0*/  UIADD3 UR8, UP0, UPT, UR8, 0x10, URZ ;  /* 0x0000001008087890 */ /* 0x001fe4000ff1e0ff */
[----:B------:R-:W-:Y:S01]  /*05d0*/  IMAD.WIDE.U32 R6, R13, UR5, R6 ;  /* 0x000000050d067c25 */ /* 0x000fe2000f8e0006 */
[----:B------:R-:W-:Y:S01]  /*05e0*/  ISETP.GE.U32.AND P1, PT, R9, 0xf, PT ;  /* 0x0000000f0900780c */ /* 0x000fe20003f26070 */
[----:B------:R-:W0:Y:S01]  /*05f0*/  LDC R13, c[0x0][0x398] ;  /* 0x0000e600ff0d7b82 */ /* 0x000e220000000800 */
[----:B------:R-:W-:Y:S01]  /*0600*/  UIADD3.X UR9, UPT, UPT, URZ, UR9, URZ, UP0, !UPT ;  /* 0x00000009ff097290 */ /* 0x000fe200087fe4ff */
[----:B------:R-:W-:Y:S01]  /*0610*/  IMAD.IADD R11, R14, 0x1, R11 ;  /* 0x000000010e0b7824 */ /* 0x000fe200078e020b */
[----:B------:R-:W-:Y:S01]  /*0620*/  IADD3 R2, P0, PT, R2, R6, RZ ;  /* 0x0000000602027210 */ /* 0x000fe20007f1e0ff */
[----:B------:R-:W-:-:S03]  /*0630*/  VIADD R5, R5, UR4 ;  /* 0x0000000405057c36 */ /* 0x000fc60008000000 */
[C---:B------:R-:W-:Y:S02]  /*0640*/  LOP3.LUT R23, R11.reuse, 0xf, RZ, 0xc0, !PT ;  /* 0x0000000f0b177812 */ /* 0x040fe400078ec0ff */
[----:B------:R-:W-:Y:S02]  /*0650*/  LOP3.LUT R22, R11, 0x7, RZ, 0xc0, !PT ;  /* 0x000000070b167812 */ /* 0x000fe400078ec0ff */
[----:B------:R-:W-:Y:S01]  /*0660*/  IADD3.X R3, PT, PT, R3, UR4, R7, P0, !PT ;  /* 0x0000000403037c10 */ /* 0x000fe200087fe407 */
[----:B------:R-:W-:Y:S01]  /*0670*/  VIADD R0, R23, 0xffffffff ;  /* 0xffffffff17007836 */ /* 0x000fe20000000000 */
[----:B-1----:R-:W-:Y:S01]  /*0680*/  MOV R7, UR14 ;  /* 0x0000000e00077c02 */ /* 0x002fe20008000f00 */
[----:B------:R-:W-:Y:S01]  /*0690*/  VIADD R6, R22, 0xffffffff ;  /* 0xffffffff16067836 */ /* 0x000fe20000000000 */
[----:B------:R-:W-:Y:S01]  /*06a0*/  UIMAD UR4, UR11, UR15, URZ ;  /* 0x0000000f0b0472a4 */ /* 0x000fe2000f8e02ff */
[----:B------:R-:W-:Y:S02]  /*06b0*/  LOP3.LUT R12, R11, 0x3, RZ, 0xc0, !PT ;  /* 0x000000030b0c7812 */ /* 0x000fe400078ec0ff */
[----:B------:R-:W-:Y:S01]  /*06c0*/  ISETP.GE.U32.AND P2, PT, R0, 0x7, PT ;  /* 0x000000070000780c */ /* 0x000fe20003f46070 */
[----:B------:R-:W-:Y:S01]  /*06d0*/  IMAD.WIDE.U32 R4, R7, UR11, R4 ;  /* 0x0000000b07047c25 */ /* 0x000fe2000f8e0004 */
[----:B------:R-:W-:-:S02]  /*06e0*/  LOP3.LUT R0, R11, 0xfffffff0, RZ, 0xc0, !PT ;  /* 0xfffffff00b007812 */ /* 0x000fc400078ec0ff */
[----:B------:R-:W-:Y:S01]  /*06f0*/  ISETP.GE.U32.AND P3, PT, R6, 0x3, PT ;  /* 0x000000030600780c */ /* 0x000fe20003f66070 */
[----:B------:R-:W-:Y:S01]  /*0700*/  IMAD.WIDE.U32 R2, R7, UR11, R2 ;  /* 0x0000000b07027c25 */ /* 0x000fe2000f8e0002 */
[----:B0-----:R-:W-:Y:S02]  /*0710*/  VIADDMNMX R13, R20, 0x1, R13, PT ;  /* 0x00000001140d7846 */ /* 0x001fe4000380010d */
[----:B------:R-:W-:Y:S01]  /*0720*/  IADD3 R9, PT, PT, R5, UR4, RZ ;  /* 0x0000000405097c10 */ /* 0x000fe2000fffe0ff */
[----:B------:R-:W-:Y:S02]  /*0730*/  IMAD.MOV R11, RZ, RZ, -R0 ;  /* 0x000000ffff0b7224 */ /* 0x000fe400078e0a00 */
[----:B------:R-:W-:Y:S01]  /*0740*/  VIADD R10, R3, UR4 ;  /* 0x00000004030a7c36 */ /* 0x000fe20008000000 */
[----:B------:R-:W-:-:S06]  /*0750*/  UMOV UR4, URZ ;  /* 0x000000ff00047c82 */ /* 0x000fcc0008000000 */
.L_x_305:
[----:B------:R-:W-:Y:S01]  /*0760*/  ISETP.GE.AND P4, PT, R16, R13, PT ;  /* 0x0000000d1000720c */ /* 0x000fe20003f86270 */
[----:B------:R-:W-:Y:S01]  /*0770*/  UIADD3 UR6, UPT, UPT, UR6, 0x1, URZ ;  /* 0x0000000106067890 */ /* 0x000fe2000fffe0ff */
[----:B------:R-:W-:Y:S05]  /*0780*/  BSSY.RECONVERGENT B1, `(.L_x_293) ;  /* 0x0000099000017945 */ /* 0x000fea0003800200 */
[----:B------:R-:W-:-:S06]  /*0790*/  ISETP.NE.AND P0, PT, R18, UR6, PT ;  /* 0x0000000612007c0c */ /* 0x000fcc000bf05270 */
[----:B------:R-:W-:Y:S07]  /*07a0*/  @P4 BRA `(.L_x_294) ;  /* 0x0000000800584947 */ /* 0x000fee0003800000 */
[----:B------:R-:W-:Y:S01]  /*07b0*/  IMAD.MOV.U32 R8, RZ, RZ, R16 ;  /* 0x000000ffff087224 */ /* 0x000fe200078e0010 */
[----:B------:R-:W-:-:S07]  /*07c0*/  MOV R0, UR4 ;  /* 0x0000000400007c02 */ /* 0x000fce0008000f00 */
.L_x_304:
[----:B------:R-:W-:Y:S01]  /*07d0*/  ISETP.GE.AND P5, PT, R15, R14, PT ;  /* 0x0000000e0f00720c */ /* 0x000fe20003fa6270 */
[----:B------:R-:W-:Y:S01]  /*07e0*/  VIADD R8, R8, 0x1 ;  /* 0x0000000108087836 */ /* 0x000fe20000000000 */
[----:B------:R-:W-:Y:S04]  /*07f0*/  BSSY.RECONVERGENT B0, `(.L_x_295) ;  /* 0x000008e000007945 */ /* 0x000fe80003800200 */
[----:B------:R-:W-:-:S07]  /*0800*/  ISETP.NE.AND P4, PT, R8, R13, PT ;  /* 0x0000000d0800720c */ /* 0x000fce0003f85270 */
[----:B------:R-:W-:Y:S06]  /*0810*/  @P5 BRA `(.L_x_296) ;  /* 0x00000008002c5947 */ /* 0x000fec0003800000 */
[----:B------:R-:W-:Y:S01]  /*0820*/  BSSY.RECONVERGENT B2, `(.L_x_297) ;  /* 0x000003d000027945 */ /* 0x000fe20003800200 */
[----:B------:R-:W-:-:S03]  /*0830*/  MOV R21, R0 ;  /* 0x0000000000157202 */ /* 0x000fc60000000f00 */
[----:B------:R-:W-:Y:S05]  /*0840*/  @!P1 BRA `(.L_x_298) ;  /* 0x0000000000e89947 */ /* 0x000fea0003800000 */
[----:B------:R-:W-:Y:S01]  /*0850*/  IMAD.MOV.U32 R24, RZ, RZ, R11 ;  /* 0x000000ffff187224 */ /* 0x000fe200078e000b */
[----:B------:R-:W-:-:S07]  /*0860*/  MOV R21, R0 ;  /* 0x0000000000157202 */ /* 0x000fce0000000f00 */
.L_x_299:
[----:B------:R-:W-:-:S04]  /*0870*/  IADD3 R7, P5, PT, R21, R2, RZ ;  /* 0x0000000215077210 */ /* 0x000fc80007fbe0ff */
[----:B------:R-:W-:Y:S02]  /*0880*/  LEA.HI.X.SX32 R26, R21, R10, 0x1, P5 ;  /* 0x0000000a151a7211 */ /* 0x000fe400028f0eff */
[----:B------:R-:W-:-:S04]  /*0890*/  LEA R6, P5, R7, UR8, 0x1 ;  /* 0x0000000807067c11 */ /* 0x000fc8000f8a08ff */
[----:B------:R-:W-:-:S05]  /*08a0*/  LEA.HI.X R7, R7, UR9, R26, 0x1, P5 ;  /* 0x0000000907077c11 */ /* 0x000fca000a8f0c1a */
[----:B------:R-:W2:Y:S04]  /*08b0*/  LDG.E.U16 R25, desc[UR12][R6.64+-0x10] ;  /* 0xfffff00c06197981 */ /* 0x000ea8000c1e1500 */
[----:B------:R-:W3:Y:S01]  /*08c0*/  LDG.E.U16 R27, desc[UR12][R6.64+-0xc] ;  /* 0xfffff40c061b7981 */ /* 0x000ee2000c1e1500 */
[----:B--2---:R-:W-:-:S03]  /*08d0*/  IMAD.U32 R26, R25, 0x10000, RZ ;  /* 0x00010000191a7824 */ /* 0x004fc600078e00ff */
[----:B------:R-:W2:Y:S01]  /*08e0*/  LDG.E.U16 R25, desc[UR12][R6.64+-0xe] ;  /* 0xfffff20c06197981 */ /* 0x000ea2000c1e1500 */
[----:B------:R-:W-:-:S03]  /*08f0*/  FADD.FTZ R28, R26, R17 ;  /* 0x000000111a1c7221 */ /* 0x000fc60000010000 */
[----:B------:R-:W4:Y:S04]  /*0900*/  LDG.E.U16 R26, desc[UR12][R6.64+-0xa] ;  /* 0xfffff60c061a7981 */ /* 0x000f28000c1e1500 */
[----:B------:R-:W5:Y:S01]  /*0910*/  LDG.E.U16 R17, desc[UR12][R6.64+-0x8] ;  /* 0xfffff80c06117981 */ /* 0x000f62000c1e1500 */
[----:B--2---:R-:W-:-:S05]  /*0920*/  SHF.L.U32 R25, R25, 0x10, RZ ;  /* 0x0000001019197819 */ /* 0x004fca00000006ff */
[----:B------:R-:W-:Y:S01]  /*0930*/  FADD.FTZ R25, R28, R25 ;  /* 0x000000191c197221 */ /* 0x000fe20000010000 */
[----:B---3--:R-:W-:Y:S01]  /*0940*/  IMAD.U32 R28, R27, 0x10000, RZ ;  /* 0x000100001b1c7824 */ /* 0x008fe200078e00ff */
[----:B----4-:R-:W-:Y:S01]  /*0950*/  SHF.L.U32 R26, R26, 0x10, RZ ;  /* 0x000000101a1a7819 */ /* 0x010fe200000006ff */
[----:B------:R-:W2:Y:S02]  /*0960*/  LDG.E.U16 R27, desc[UR12][R6.64+-0x4] ;  /* 0xfffffc0c061b7981 */ /* 0x000ea4000c1e1500 */
[----:B------:R-:W-:-:S04]  /*0970*/  FADD.FTZ R25, R25, R28 ;  /* 0x0000001c19197221 */ /* 0x000fc80000010000 */
[----:B------:R-:W-:Y:S01]  /*0980*/  FADD.FTZ R25, R25, R26 ;  /* 0x0000001a19197221 */ /* 0x000fe20000010000 */
[----:B-----5:R-:W-:Y:S02]  /*0990*/  IMAD.U32 R26, R17, 0x10000, RZ ;  /* 0x00010000111a7824 */ /* 0x020fe400078e00ff */
[----:B------:R-:W3:Y:S02]  /*09a0*/  LDG.E.U16 R17, desc[UR12][R6.64+-0x6] ;  /* 0xfffffa0c06117981 */ /* 0x000ee4000c1e1500 */
[----:B------:R-:W-:Y:S02]  /*09b0*/  FADD.FTZ R28, R25, R26 ;  /* 0x0000001a191c7221 */ /* 0x000fe40000010000 */
[----:B------:R-:W4:Y:S04]  /*09c0*/  LDG.E.U16 R26, desc[UR12][R6.64+-0x2] ;  /* 0xfffffe0c061a7981 */ /* 0x000f28000c1e1500 */
[----:B------:R-:W5:Y:S01]  /*09d0*/  LDG.E.U16 R25, desc[UR12][R6.64] ;  /* 0x0000000c06197981 */ /* 0x000f62000c1e1500 */
[----:B---3--:R-:W-:-:S05]  /*09e0*/  SHF.L.U32 R17, R17, 0x10, RZ ;  /* 0x0000001011117819 */ /* 0x008fca00000006ff */
[----:B------:R-:W-:Y:S01]  /*09f0*/  FADD.FTZ R17, R28, R17 ;  /* 0x000000111c117221 */ /* 0x000fe20000010000 */
[----:B--2---:R-:W-:Y:S01]  /*0a00*/  IMAD.U32 R28, R27, 0x10000, RZ ;  /* 0x000100001b1c7824 */ /* 0x004fe200078e00ff */
[----:B----4-:R-:W-:Y:S01]  /*0a10*/  SHF.L.U32 R26, R26, 0x10, RZ ;  /* 0x000000101a1a7819 */ /* 0x010fe200000006ff */
[----:B-----5:R-:W-:Y:S01]  /*0a20*/  IMAD.U32 R25, R25, 0x10000, RZ ;  /* 0x0001000019197824 */ /* 0x020fe200078e00ff */
[----:B------:R-:W2:Y:S01]  /*0a30*/  LDG.E.U16 R27, desc[UR12][R6.64+0x4] ;  /* 0x0000040c061b7981 */ /* 0x000ea2000c1e1500 */
[----:B------:R-:W-:-:S04]  /*0a40*/  FADD.FTZ R17, R17, R28 ;  /* 0x0000001c11117221 */ /* 0x000fc80000010000 */
[----:B------:R-:W-:Y:S02]  /*0a50*/  FADD.FTZ R26, R17, R26 ;  /* 0x0000001a111a7221 */ /* 0x000fe40000010000 */
        /* <DEDUP_REMOVED lines=8> */
[----:B------:R-:W2:Y:S02]  /*0ae0*/  LDG.E.U16 R27, desc[UR12][R6.64+0xc] ;  /* 0x00000c0c061b7981 */ /* 0x000ea4000c1e1500 */
[----:B------:R-:W-:Y:S02]  /*0af0*/  FADD.FTZ R17, R17, R28 ;  /* 0x0000001c11117221 */ /* 0x000fe40000010000 */
[----:B------:R-:W3:Y:S02]  /*0b00*/  LDG.E.U16 R28, desc[UR12][R6.64+0xe] ;  /* 0x00000e0c061c7981 */ /* 0x000ee4000c1e1500 */
[----:B------:R-:W-:Y:S01]  /*0b10*/  FADD.FTZ R17, R17, R26 ;  /* 0x0000001a11117221 */ /* 0x000fe20000010000 */
[----:B-----5:R-:W-:-:S02]  /*0b20*/  IMAD.U32 R26, R25, 0x10000, RZ ;  /* 0x00010000191a7824 */ /* 0x020fc400078e00ff */
[----:B------:R-:W4:Y:S01]  /*0b30*/  LDG.E.U16 R25, desc[UR12][R6.64+0xa] ;  /* 0x00000a0c06197981 */ /* 0x000f22000c1e1500 */
[----:B------:R-:W-:Y:S02]  /*0b40*/  VIADD R24, R24, 0x10 ;  /* 0x0000001018187836 */ /* 0x000fe40000000000 */
[----:B------:R-:W-:-:S03]  /*0b50*/  FADD.FTZ R17, R17, R26 ;  /* 0x0000001a11117221 */ /* 0x000fc60000010000 */
[----:B------:R-:W-:Y:S02]  /*0b60*/  ISETP.NE.AND P5, PT, R24, RZ, PT ;  /* 0x000000ff1800720c */ /* 0x000fe40003fa5270 */
[----:B------:R-:W-:Y:S02]  /*0b70*/  IADD3 R21, PT, PT, R21, 0x10, RZ ;  /* 0x0000001015157810 */ /* 0x000fe40007ffe0ff */
[----:B----4-:R-:W-:-:S05]  /*0b80*/  SHF.L.U32 R26, R25, 0x10, RZ ;  /* 0x00000010191a7819 */ /* 0x010fca00000006ff */
[----:B------:R-:W-:Y:S01]  /*0b90*/  FADD.FTZ R17, R17, R26 ;  /* 0x0000001a11117221 */ /* 0x000fe20000010000 */
[----:B--2---:R-:W-:Y:S01]  /*0ba0*/  SHF.L.U32 R26, R27, 0x10, RZ ;  /* 0x000000101b1a7819 */ /* 0x004fe200000006ff */
[----:B---3--:R-:W-:-:S04]  /*0bb0*/  IMAD.U32 R28, R28, 0x10000, RZ ;  /* 0x000100001c1c7824 */ /* 0x008fc800078e00ff */
[----:B------:R-:W-:-:S04]  /*0bc0*/  FADD.FTZ R17, R17, R26 ;  /* 0x0000001a11117221 */ /* 0x000fc80000010000 */
[----:B------:R-:W-:Y:S01]  /*0bd0*/  FADD.FTZ R17, R17, R28 ;  /* 0x0000001c11117221 */ /* 0x000fe20000010000 */
[----:B------:R-:W-:Y:S06]  /*0be0*/  @P5 BRA `(.L_x_299) ;  /* 0xfffffffc00205947 */ /* 0x000fec000383ffff */
.L_x_298:
[----:B------:R-:W-:Y:S05]  /*0bf0*/  BSYNC.RECONVERGENT B2 ;  /* 0x0000000000027941 */ /* 0x000fea0003800200 */
.L_x_297:
[----:B------:R-:W-:-:S13]  /*0c00*/  ISETP.NE.AND P5, PT, R23, RZ, PT ;  /* 0x000000ff1700720c */ /* 0x000fda0003fa5270 */
[----:B------:R-:W-:Y:S05]  /*0c10*/  @!P5 BRA `(.L_x_296) ;  /* 0x00000004002cd947 */ /* 0x000fea0003800000 */
[----:B------:R-:W-:Y:S01]  /*0c20*/  BSSY.RECONVERGENT B2, `(.L_x_300) ;  /* 0x0000021000027945 */ /* 0x000fe20003800200 */
[----:B------:R-:W-:-:S03]  /*0c30*/  ISETP.NE.AND P5, PT, R22, RZ, PT ;  /* 0x000000ff1600720c */ /* 0x000fc60003fa5270 */
[----:B------:R-:W-:Y:S10]  /*0c40*/  @!P2 BRA `(.L_x_301) ;  /* 0x000000000078a947 */ /* 0x000ff40003800000 */
[----:B------:R-:W0:Y:S01]  /*0c50*/  LDCU.64 UR14, c[0x0][0x380] ;  /* 0x00007000ff0e77ac */ /* 0x000e220008000a00 */
[----:B------:R-:W-:-:S04]  /*0c60*/  IADD3 R7, P6, PT, R21, R4, RZ ;  /* 0x0000000415077210 */ /* 0x000fc80007fde0ff */
[----:B------:R-:W-:Y:S02]  /*0c70*/  LEA.HI.X.SX32 R24, R21, R9, 0x1, P6 ;  /* 0x0000000915187211 */ /* 0x000fe400030f0eff */
[----:B0-----:R-:W-:-:S04]  /*0c80*/  LEA R6, P6, R7, UR14, 0x1 ;  /* 0x0000000e07067c11 */ /* 0x001fc8000f8c08ff */
[----:B------:R-:W-:-:S05]  /*0c90*/  LEA.HI.X R7, R7, UR15, R24, 0x1, P6 ;  /* 0x0000000f07077c11 */ /* 0x000fca000b0f0c18 */
[----:B------:R-:W2:Y:S04]  /*0ca0*/  LDG.E.U16 R26, desc[UR12][R6.64] ;  /* 0x0000000c061a7981 */ /* 0x000ea8000c1e1500 */
[----:B------:R-:W3:Y:S04]  /*0cb0*/  LDG.E.U16 R27, desc[UR12][R6.64+0x2] ;  /* 0x0000020c061b7981 */ /* 0x000ee8000c1e1500 */
[----:B------:R-:W4:Y:S04]  /*0cc0*/  LDG.E.U16 R25, desc[UR12][R6.64+0x4] ;  /* 0x0000040c06197981 */ /* 0x000f28000c1e1500 */
[----:B------:R-:W5:Y:S01]  /*0cd0*/  LDG.E.U16 R24, desc[UR12][R6.64+0x6] ;  /* 0x0000060c06187981 */ /* 0x000f62000c1e1500 */
[----:B--2---:R-:W-:Y:S01]  /*0ce0*/  IMAD.U32 R26, R26, 0x10000, RZ ;  /* 0x000100001a1a7824 */ /* 0x004fe200078e00ff */
[----:B---3--:R-:W-:-:S03]  /*0cf0*/  SHF.L.U32 R27, R27, 0x10, RZ ;  /* 0x000000101b1b7819 */ /* 0x008fc600000006ff */
[----:B------:R-:W-:Y:S02]  /*0d00*/  FADD.FTZ R26, R17, R26 ;  /* 0x0000001a111a7221 */ /* 0x000fe40000010000 */
[----:B------:R-:W2:Y:S01]  /*0d10*/  LDG.E.U16 R17, desc[UR12][R6.64+0xc] ;  /* 0x00000c0c06117981 */ /* 0x000ea2000c1e1500 */
[----:B----4-:R-:W-:Y:S02]  /*0d20*/  IMAD.U32 R25, R25, 0x10000, RZ ;  /* 0x0001000019197824 */ /* 0x010fe400078e00ff */
[----:B------:R-:W-:Y:S02]  /*0d30*/  FADD.FTZ R26, R26, R27 ;  /* 0x0000001b1a1a7221 */ /* 0x000fe40000010000 */
[----:B------:R-:W3:Y:S01]  /*0d40*/  LDG.E.U16 R27, desc[UR12][R6.64+0xa] ;  /* 0x00000a0c061b7981 */ /* 0x000ee2000c1e1500 */
[----:B-----5:R-:W-:Y:S01]  /*0d50*/  SHF.L.U32 R24, R24, 0x10, RZ ;  /* 0x0000001018187819 */ /* 0x020fe200000006ff */
[----:B------:R-:W-:Y:S02]  /*0d60*/  FADD.FTZ R25, R26, R25 ;  /* 0x000000191a197221 */ /* 0x000fe40000010000 */
[----:B------:R-:W4:Y:S02]  /*0d70*/  LDG.E.U16 R26, desc[UR12][R6.64+0x8] ;  /* 0x0000080c061a7981 */ /* 0x000f24000c1e1500 */
[----:B------:R-:W-:-:S02]  /*0d80*/  FADD.FTZ R25, R25, R24 ;  /* 0x0000001819197221 */ /* 0x000fc40000010000 */
[----:B------:R-:W5:Y:S01]  /*0d90*/  LDG.E.U16 R24, desc[UR12][R6.64+0xe] ;  /* 0x00000e0c06187981 */ /* 0x000f62000c1e1500 */
[----:B------:R-:W-:Y:S02]  /*0da0*/  VIADD R21, R21, 0x8 ;  /* 0x0000000815157836 */ /* 0x000fe40000000000 */
[----:B----4-:R-:W-:-:S04]  /*0db0*/  IMAD.U32 R26, R26, 0x10000, RZ ;  /* 0x000100001a1a7824 */ /* 0x010fc800078e00ff */
[----:B------:R-:W-:Y:S01]  /*0dc0*/  FADD.FTZ R25, R25, R26 ;  /* 0x0000001a19197221 */ /* 0x000fe20000010000 */
[----:B---3--:R-:W-:Y:S01]  /*0dd0*/  SHF.L.U32 R26, R27, 0x10, RZ ;  /* 0x000000101b1a7819 */ /* 0x008fe200000006ff */
[----:B--2---:R-:W-:Y:S01]  /*0de0*/  IMAD.U32 R28, R17, 0x10000, RZ ;  /* 0x00010000111c7824 */ /* 0x004fe200078e00ff */
[----:B-----5:R-:W-:-:S03]  /*0df0*/  SHF.L.U32 R24, R24, 0x10, RZ ;  /* 0x0000001018187819 */ /* 0x020fc600000006ff */
[----:B------:R-:W-:-:S04]  /*0e00*/  FADD.FTZ R25, R25, R26 ;  /* 0x0000001a19197221 */ /* 0x000fc80000010000 */
[----:B------:R-:W-:-:S04]  /*0e10*/  FADD.FTZ R25, R25, R28 ;  /* 0x0000001c19197221 */ /* 0x000fc80000010000 */
[----:B------:R-:W-:-:S07]  /*0e20*/  FADD.FTZ R17, R25, R24 ;  /* 0x0000001819117221 */ /* 0x000fce0000010000 */
.L_x_301:
[----:B------:R-:W-:Y:S05]  /*0e30*/  BSYNC.RECONVERGENT B2 ;  /* 0x0000000000027941 */ /* 0x000fea0003800200 */
.L_x_300:
        /* <DEDUP_REMOVED lines=13> */
[----:B------:R-:W-:-:S02]  /*0f10*/  IADD3 R21, PT, PT, R21, 0x4, RZ ;  /* 0x0000000415157810 */ /* 0x000fc40007ffe0ff */
[----:B--2---:R-:W-:Y:S01]  /*0f20*/  SHF.L.U32 R26, R26, 0x10, RZ ;  /* 0x000000101a1a7819 */ /* 0x004fe200000006ff */
[----:B---3--:R-:W-:-:S04]  /*0f30*/  IMAD.U32 R27, R27, 0x10000, RZ ;  /* 0x000100001b1b7824 */ /* 0x008fc800078e00ff */
[----:B------:R-:W-:Y:S01]  /*0f40*/  FADD.FTZ R26, R17, R26 ;  /* 0x0000001a111a7221 */ /* 0x000fe20000010000 */
[----:B----4-:R-:W-:-:S03]  /*0f50*/  SHF.L.U32 R17, R24, 0x10, RZ ;  /* 0x0000001018117819 */ /* 0x010fc600000006ff */
[----:B------:R-:W-:Y:S01]  /*0f60*/  FADD.FTZ R26, R26, R27 ;  /* 0x0000001b1a1a7221 */ /* 0x000fe20000010000 */
[----:B-----5:R-:W-:-:S03]  /*0f70*/  IMAD.U32 R24, R25, 0x10000, RZ ;  /* 0x0001000019187824 */ /* 0x020fc600078e00ff */
[----:B------:R-:W-:-:S04]  /*0f80*/  FADD.FTZ R17, R26, R17 ;  /* 0x000000111a117221 */ /* 0x000fc80000010000 */
[----:B------:R-:W-:-:S07]  /*0f90*/  FADD.FTZ R17, R17, R24 ;  /* 0x0000001811117221 */ /* 0x000fce0000010000 */
.L_x_303:
[----:B------:R-:W-:Y:S05]  /*0fa0*/  BSYNC.RECONVERGENT B2 ;  /* 0x0000000000027941 */ /* 0x000fea0003800200 */
.L_x_302:
[----:B------:R-:W-:Y:S05]  /*0fb0*/  @!P5 BRA `(.L_x_296) ;  /* 0x000000000044d947 */ /* 0x000fea0003800000 */
[----:B------:R-:W0:Y:S01]  /*0fc0*/  LDCU.64 UR14, c[0x0][0x380] ;  /* 0x00007000ff0e77ac */ /* 0x000e220008000a00 */
[----:B------:R-:W-:-:S04]  /*0fd0*/  IADD3 R7, P5, PT, R21, R4, RZ ;  /* 0x0000000415077210 */ /* 0x000fc80007fbe0ff */
[----:B------:R-:W-:Y:S02]  /*0fe0*/  LEA.HI.X.SX32 R24, R21, R9, 0x1, P5 ;  /* 0x0000000915187211 */ /* 0x000fe400028f0eff */
[----:B0-----:R-:W-:-:S04]  /*0ff0*/  LEA R6, P5, R7, UR14, 0x1 ;  /* 0x0000000e07067c11 */ /* 0x001fc8000f8a08ff */
[----:B------:R-:W-:-:S05]  /*1000*/  LEA.HI.X R7, R7, UR15, R24, 0x1, P5 ;  /* 0x0000000f07077c11 */ /* 0x000fca000a8f0c18 */
[----:B------:R-:W2:Y:S01]  /*1010*/  LDG.E.U16 R21, desc[UR12][R6.64] ;  /* 0x0000000c06157981 */ /* 0x000ea2000c1e1500 */
[----:B------:R-:W-:Y:S01]  /*1020*/  ISETP.NE.AND P5, PT, R12, 0x1, PT ;  /* 0x000000010c00780c */ /* 0x000fe20003fa5270 */
[----:B--2---:R-:W-:-:S04]  /*1030*/  IMAD.U32 R24, R21, 0x10000, RZ ;  /* 0x0001000015187824 */ /* 0x004fc800078e00ff */
[----:B------:R-:W-:-:S08]  /*1040*/  FADD.FTZ R17, R17, R24 ;  /* 0x0000001811117221 */ /* 0x000fd00000010000 */
[----:B------:R-:W-:Y:S05]  /*1050*/  @!P5 BRA `(.L_x_296) ;  /* 0x00000000001cd947 */ /* 0x000fea0003800000 */
[----:B------:R-:W-:Y:S01]  /*1060*/  ISETP.NE.AND P5, PT, R12, 0x2, PT ;  /* 0x000000020c00780c */ /* 0x000fe20003fa5270 */
[----:B------:R-:W2:-:S12]  /*1070*/  LDG.E.U16 R21, desc[UR12][R6.64+0x2] ;  /* 0x0000020c06157981 */ /* 0x000e98000c1e1500 */
[----:B------:R-:W3:Y:S01]  /*1080*/  @P5 LDG.E.U16 R25, desc[UR12][R6.64+0x4] ;  /* 0x0000040c06195981 */ /* 0x000ee2000c1e1500 */
[----:B--2---:R-:W-:-:S05]  /*1090*/  SHF.L.U32 R24, R21, 0x10, RZ ;  /* 0x0000001015187819 */ /* 0x004fca00000006ff */
[----:B------:R-:W-:Y:S01]  /*10a0*/  FADD.FTZ R17, R17, R24 ;  /* 0x0000001811117221 */ /* 0x000fe20000010000 */
[----:B---3--:R-:W-:-:S04]  /*10b0*/  @P5 IMAD.U32 R26, R25, 0x10000, RZ ;  /* 0x00010000191a5824 */ /* 0x008fc800078e00ff */
[----:B------:R-:W-:-:S07]  /*10c0*/  @P5 FADD.FTZ R17, R17, R26 ;  /* 0x0000001a11115221 */ /* 0x000fce0000010000 */
.L_x_296:
[----:B------:R-:W-:Y:S05]  /*10d0*/  BSYNC.RECONVERGENT B0 ;  /* 0x0000000000007941 */ /* 0x000fea0003800200 */
.L_x_295:
[----:B------:R-:W0:Y:S02]  /*10e0*/  LDCU UR7, c[0x0][0x3a0] ;  /* 0x00007400ff0777ac */ /* 0x000e240008000800 */
[----:B0-----:R-:W-:Y:S01]  /*10f0*/  IADD3 R0, PT, PT, R0, UR7, RZ ;  /* 0x0000000700007c10 */ /* 0x001fe2000fffe0ff */
[----:B------:R-:W-:Y:S06]  /*1100*/  @P4 BRA `(.L_x_304) ;  /* 0xfffffff400b04947 */ /* 0x000fec000383ffff */
.L_x_294:
[----:B------:R-:W-:Y:S05]  /*1110*/  BSYNC.RECONVERGENT B1 ;  /* 0x0000000000017941 */ /* 0x000fea0003800200 */
.L_x_293:
[----:B------:R-:W0:Y:S01]  /*1120*/  LDCU UR7, c[0x0][0x398] ;  /* 0x00007300ff0777ac */ /* 0x000e220008000800 */
[----:B------:R-:W0:Y:S02]  /*1130*/  LDCU UR11, c[0x0][0x3a0] ;  /* 0x00007400ff0b77ac */ /* 0x000e240008000800 */
[----:B0-----:R-:W-:Y:S01]  /*1140*/  UIMAD UR4, UR7, UR11, UR4 ;  /* 0x0000000b070472a4 */ /* 0x001fe2000f8e0204 */
[----:B------:R-:W-:Y:S11]  /*1150*/  @P0 BRA `(.L_x_305) ;  /* 0xfffffff400800947 */ /* 0x000ff6000383ffff */
.L_x_292:
[----:B------:R-:W0:Y:S01]  /*1160*/  LDCU.128 UR16, c[0x0][0x400] ;  /* 0x00008000ff1077ac */ /* 0x000e220008000c00 */
[----:B------:R-:W-:Y:S01]  /*1170*/  SHF.R.S32.HI R0, RZ, 0x1f, R19 ;  /* 0x0000001fff007819 */ /* 0x000fe20000011413 */
[----:B------:R-:W1:Y:S01]  /*1180*/  LDCU.128 UR20, c[0x0][0x3f0] ;  /* 0x00007e00ff1477ac */ /* 0x000e620008000c00 */
[----:B------:R-:W-:Y:S01]  /*1190*/  USHF.R.S32.HI UR7, URZ, 0x1f, UR10 ;  /* 0x0000001fff077899 */ /* 0x000fe2000801140a */
[----:B------:R-:W2:Y:S01]  /*11a0*/  LDCU UR14, c[0x0][0x41c] ;  /* 0x00008380ff0e77ac */ /* 0x000ea20008000800 */
[----:B------:R-:W-:Y:S01]  /*11b0*/  USHF.R.S32.HI UR11, URZ, 0x1f, UR5 ;  /* 0x0000001fff0b7899 */ /* 0x000fe20008011405 */
[----:B0-----:R-:W-:-:S04]  /*11c0*/  IMAD.WIDE.U32 R2, R20, UR16, RZ ;  /* 0x0000001014027c25 */ /* 0x001fc8000f8e00ff */
[----:B------:R-:W-:Y:S01]  /*11d0*/  IMAD R3, R20, UR17, R3 ;  /* 0x0000001114037c24 */ /* 0x000fe2000f8e0203 */
[----:B-1----:R-:W-:Y:S01]  /*11e0*/  UIMAD UR7, UR7, UR22, URZ ;  /* 0x00000016070772a4 */ /* 0x002fe2000f8e02ff */
[----:B------:R-:W-:Y:S01]  /*11f0*/  IMAD R0, R0, UR18, RZ ;  /* 0x0000001200007c24 */ /* 0x000fe2000f8e02ff */
[----:B------:R-:W0:Y:S01]  /*1200*/  LDCU.64 UR16, c[0x0][0x3c8] ;  /* 0x00007900ff1077ac */ /* 0x000e220008000a00 */
[----:B------:R-:W-:-:S04]  /*1210*/  IMAD.WIDE.U32 R2, R19, UR18, R2 ;  /* 0x0000001213027c25 */ /* 0x000fc8000f8e0002 */
[----:B--2---:R-:W-:Y:S01]  /*1220*/  FMUL.FTZ R17, R17, UR14 ;  /* 0x0000000e11117c20 */ /* 0x004fe20008410000 */
[----:B------:R-:W-:Y:S01]  /*1230*/  UIMAD UR7, UR10, UR23, UR7 ;  /* 0x000000170a0772a4 */ /* 0x000fe2000f8e0207 */
[----:B------:R-:W-:Y:S01]  /*1240*/  IMAD R5, R19, UR19, R0 ;  /* 0x0000001313057c24 */ /* 0x000fe2000f8e0200 */
[----:B------:R-:W-:Y:S02]  /*1250*/  UIMAD UR11, UR11, UR20, URZ ;  /* 0x000000140b0b72a4 */ /* 0x000fe4000f8e02ff */
[----:B------:R-:W-:Y:S01]  /*1260*/  F2FP.BF16.F32.PACK_AB R17, RZ, R17 ;  /* 0x00000011ff11723e */ /* 0x000fe200000010ff */
[----:B------:R-:W-:Y:S01]  /*1270*/  IMAD.IADD R3, R3, 0x1, R5 ;  /* 0x0000000103037824 */ /* 0x000fe200078e0205 */
[----:B------:R-:W-:Y:S01]  /*1280*/  MOV R5, UR22 ;  /* 0x0000001600057c02 */ /* 0x000fe20008000f00 */
[----:B------:R-:W-:-:S04]  /*1290*/  UIMAD UR11, UR5, UR21, UR11 ;  /* 0x00000015050b72a4 */ /* 0x000fc8000f8e020b */
[----:B------:R-:W-:Y:S01]  /*12a0*/  IMAD.WIDE.U32 R2, R5, UR10, R2 ;  /* 0x0000000a05027c25 */ /* 0x000fe2000f8e0002 */
[----:B------:R-:W-:-:S03]  /*12b0*/  MOV R5, UR20 ;  /* 0x0000001400057c02 */ /* 0x000fc60008000f00 */
[----:B------:R-:W-:Y:S02]  /*12c0*/  VIADD R3, R3, UR7 ;  /* 0x0000000703037c36 */ /* 0x000fe40008000000 */
[----:B------:R-:W-:-:S04]  /*12d0*/  IMAD.WIDE.U32 R2, R5, UR5, R2 ;  /* 0x0000000505027c25 */ /* 0x000fc8000f8e0002 */
[----:B------:R-:W-:Y:S01]  /*12e0*/  VIADD R3, R3, UR11 ;  /* 0x0000000b03037c36 */ /* 0x000fe20008000000 */
[----:B0-----:R-:W-:-:S04]  /*12f0*/  LEA R4, P0, R2, UR16, 0x1 ;  /* 0x0000001002047c11 */ /* 0x001fc8000f8008ff */
[----:B------:R-:W-:-:S05]  /*1300*/  LEA.HI.X R5, R2, UR17, R3, 0x1, P0 ;  /* 0x0000001102057c11 */ /* 0x000fca00080f0c03 */
[----:B------:R-:W-:Y:S01]  /*1310*/  STG.E.U16 desc[UR12][R4.64], R17 ;  /* 0x0000001104007986 */ /* 0x000fe2000c10150c */
[----:B------:R-:W-:Y:S05]  /*1320*/  EXIT ;  /* 0x000000000000794d */ /* 0x000fea0003800000 */
        .weak           $__internal_10_$__cuda_sm20_div_s64
        .type           $__internal_10_$__cuda_sm20_div_s64,@function
        .size           $__internal_10_$__cuda_sm20_div_s64,(.L_x_1008 - $__internal_10_$__cuda_sm20_div_s64)
$__internal_10_$__cuda_sm20_div_s64:
[----:B------:R-:W0:Y:S02]  /*1330*/  LDCU.64 UR14, c[0x0][0x3d8] ;  /* 0x00007b00ff0e77ac */ /* 0x000e240008000a00 */
[----:B0-----:R-:W-:Y:S02]  /*1340*/  UIADD3 UR6, UP0, UPT, URZ, -UR14, URZ ;  /* 0x8000000eff067290 */ /* 0x001fe4000ff1e0ff */
[----:B------:R-:W-:Y:S02]  /*1350*/  UISETP.GE.AND UP1, UPT, UR15, URZ, UPT ;  /* 0x000000ff0f00728c */ /* 0x000fe4000bf26270 */
[----:B------:R-:W-:Y:S02]  /*1360*/  UIADD3.X UR4, UPT, UPT, URZ, ~UR15, URZ, UP0, !UPT ;  /* 0x8000000fff047290 */ /* 0x000fe400087fe4ff */
[----:B------:R-:W-:Y:S02]  /*1370*/  USEL UR6, UR6, UR14, !UP1 ;  /* 0x0000000e06067287 */ /* 0x000fe4000c800000 */
[----:B------:R-:W-:-:S09]  /*1380*/  USEL UR7, UR4, UR15, !UP1 ;  /* 0x0000000f04077287 */ /* 0x000fd2000c800000 */
[----:B------:R-:W0:Y:S08]  /*1390*/  I2F.U64.RP R0, UR6 ;  /* 0x0000000600007d12 */ /* 0x000e300008309000 */
[----:B0-----:R-:W0:Y:S02]  /*13a0*/  MUFU.RCP R0, R0 ;  /* 0x0000000000007308 */ /* 0x001e240000001000 */
[----:B0-----:R-:W-:-:S06]  /*13b0*/  IADD3 R2, PT, PT, R0, 0x1ffffffe, RZ ;  /* 0x1ffffffe00027810 */ /* 0x001fcc0007ffe0ff */
[----:B------:R-:W0:Y:S02]  /*13c0*/  F2I.U64.TRUNC R2, R2 ;  /* 0x0000000200027311 */ /* 0x000e24000020d800 */
[----:B0-----:R-:W-:Y:S01]  /*13d0*/  R2UR UR4, R2 ;  /* 0x00000000020472ca */ /* 0x001fe200000e0000 */
[----:B------:R-:W-:Y:S01]  /*13e0*/  IMAD.MOV.U32 R2, RZ, RZ, R4 ;  /* 0x000000ffff027224 */ /* 0x000fe200078e0004 */
[----:B------:R-:W-:Y:S01]  /*13f0*/  R2UR UR5, R3 ;  /* 0x00000000030572ca */ /* 0x000fe200000e0000 */
[----:B------:R-:W-:-:S10]  /*1400*/  HFMA2 R3, -RZ, RZ, 0, 0 ;  /* 0x00000000ff037431 */ /* 0x000fd400000001ff */
[----:B------:R-:W-:-:S04]  /*1410*/  UIMAD.WIDE.U32 UR10, UR4, UR6, URZ ;  /* 0x00000006040a72a5 */ /* 0x000fc8000f8e00ff */
[----:B------:R-:W-:Y:S02]  /*1420*/  UIADD3 UR12, UP0, UPT, URZ, -UR10, URZ ;  /* 0x8000000aff0c7290 */ /* 0x000fe4000ff1e0ff */
[----:B------:R-:W-:Y:S02]  /*1430*/  UIMAD UR9, UR4, UR7, UR11 ;  /* 0x00000007040972a4 */ /* 0x000fe4000f8e020b */
[----:B------:R-:W-:Y:S02]  /*1440*/  UIMAD.WIDE.U32 UR10, UR4, UR12, URZ ;  /* 0x0000000c040a72a5 */ /* 0x000fe4000f8e00ff */
[----:B------:R-:W-:-:S04]  /*1450*/  UIMAD UR9, UR5, UR6, UR9 ;  /* 0x00000006050972a4 */ /* 0x000fc8000f8e0209 */
[----:B------:R-:W-:Y:S01]  /*1460*/  UIADD3.X UR9, UPT, UPT, URZ, ~UR9, URZ, UP0, !UPT ;  /* 0x80000009ff097290 */ /* 0x000fe200087fe4ff */
[----:B------:R-:W-:Y:S01]  /*1470*/  UMOV UR10, UR11 ;  /* 0x0000000b000a7c82 */ /* 0x000fe20008000000 */
[----:B------:R-:W-:Y:S02]  /*1480*/  UMOV UR11, UR4 ;  /* 0x00000004000b7c82 */ /* 0x000fe40008000000 */
[----:B------:R-:W-:-:S04]  /*1490*/  UIMAD.WIDE.U32 UR10, UP0, UR4, UR9, UR10 ;  /* 0x00000009040a72a5 */ /* 0x000fc8000f80000a */
[----:B------:R-:W-:Y:S02]  /*14a0*/  UIMAD.WIDE.U32 UR10, UP2, UR5, UR12, UR10 ;  /* 0x0000000c050a72a5 */ /* 0x000fe4000f84000a */
[----:B------:R-:W-:Y:S02]  /*14b0*/  UIMAD.WIDE.U32 UR12, UR5, UR9, URZ ;  /* 0x00000009050c72a5 */ /* 0x000fe4000f8e00ff */
[----:B------:R-:W-:-:S04]  /*14c0*/  UIMAD UR9, UR5, UR9, URZ ;  /* 0x00000009050972a4 */ /* 0x000fc8000f8e02ff */
[----:B------:R-:W-:Y:S02]  /*14d0*/  UIADD3 UR11, UP3, UPT, UR9, UR11, URZ ;  /* 0x0000000b090b7290 */ /* 0x000fe4000ff7e0ff */
[----:B------:R-:W-:Y:S02]  /*14e0*/  UIADD3.X UR9, UPT, UPT, UR13, UR5, URZ, UP0, !UPT ;  /* 0x000000050d097290 */ /* 0x000fe400087fe4ff */
[----:B------:R-:W-:Y:S02]  /*14f0*/  UIMAD.WIDE.U32 UR4, UR11, UR6, URZ ;  /* 0x000000060b0472a5 */ /* 0x000fe4000f8e00ff */
[----:B------:R-:W-:Y:S02]  /*1500*/  UIADD3.X UR9, UPT, UPT, URZ, URZ, UR9, UP3, UP2 ;  /* 0x000000ffff097290 */ /* 0x000fe40009fe4409 */
[----:B------:R-:W-:Y:S02]  /*1510*/  UIADD3 UR4, UP0, UPT, URZ, -UR4, URZ ;  /* 0x80000004ff047290 */ /* 0x000fe4000ff1e0ff */
[----:B------:R-:W-:-:S02]  /*1520*/  UIMAD UR5, UR11, UR7, UR5 ;  /* 0x000000070b0572a4 */ /* 0x000fc4000f8e0205 */
[----:B------:R-:W-:Y:S02]  /*1530*/  UIMAD.WIDE.U32 UR12, UR11, UR4, URZ ;  /* 0x000000040b0c72a5 */ /* 0x000fe4000f8e00ff */
[----:B------:R-:W-:-:S04]  /*1540*/  UIMAD UR5, UR9, UR6, UR5 ;  /* 0x00000006090572a4 */ /* 0x000fc8000f8e0205 */
[----:B------:R-:W-:Y:S01]  /*1550*/  UIADD3.X UR5, UPT, UPT, URZ, ~UR5, URZ, UP0, !UPT ;  /* 0x80000005ff057290 */ /* 0x000fe200087fe4ff */
[----:B------:R-:W-:-:S03]  /*1560*/  UMOV UR10, UR13 ;  /* 0x0000000d000a7c82 */ /* 0x000fc60008000000 */
[----:B------:R-:W-:Y:S02]  /*1570*/  UIMAD.WIDE.U32 UR10, UP0, UR11, UR5, UR10 ;  /* 0x000000050b0a72a5 */ /* 0x000fe4000f80000a */
[----:B------:R-:W-:Y:S02]  /*1580*/  UIMAD UR12, UR9, UR5, URZ ;  /* 0x00000005090c72a4 */ /* 0x000fe4000f8e02ff */
[----:B------:R-:W-:Y:S02]  /*1590*/  UIMAD.WIDE.U32 UR10, UP2, UR9, UR4, UR10 ;  /* 0x00000004090a72a5 */ /* 0x000fe4000f84000a */
[----:B------:R-:W-:Y:S02]  /*15a0*/  UIMAD.WIDE.U32 UR4, UR9, UR5, URZ ;  /* 0x00000005090472a5 */ /* 0x000fe4000f8e00ff */
[----:B------:R-:W-:Y:S02]  /*15b0*/  UIADD3 UR12, UP3, UPT, UR12, UR11, URZ ;  /* 0x0000000b0c0c7290 */ /* 0x000fe4000ff7e0ff */
[----:B------:R-:W-:-:S02]  /*15c0*/  UIADD3.X UR9, UPT, UPT, UR5, UR9, URZ, UP0, !UPT ;  /* 0x0000000905097290 */ /* 0x000fc400087fe4ff */
[----:B------:R-:W-:Y:S01]  /*15d0*/  UIMAD.WIDE.U32 UR10, UR12, UR8, URZ ;  /* 0x000000080c0a72a5 */ /* 0x000fe2000f8e00ff */
[----:B------:R-:W-:Y:S01]  /*15e0*/  UMOV UR5, URZ ;  /* 0x000000ff00057c82 */ /* 0x000fe20008000000 */
[----:B------:R-:W-:-:S05]  /*15f0*/  UIADD3.X UR9, UPT, UPT, URZ, URZ, UR9, UP3, UP2 ;  /* 0x000000ffff097290 */ /* 0x000fca0009fe4409 */
[----:B------:R-:W-:Y:S02]  /*1600*/  UMOV UR4, UR11 ;  /* 0x0000000b00047c82 */ /* 0x000fe40008000000 */
[----:B------:R-:W-:-:S04]  /*1610*/  UIMAD.WIDE.U32 UR4, URZ, UR12, UR4 ;  /* 0x0000000cff0472a5 */ /* 0x000fc8000f8e0004 */
[----:B------:R-:W-:-:S04]  /*1620*/  UIMAD.WIDE.U32 UR4, UP0, UR9, UR8, UR4 ;  /* 0x00000008090472a5 */ /* 0x000fc8000f800004 */
[----:B------:R-:W-:Y:S02]  /*1630*/  UIADD3 UR10, UP2, UPT, URZ, UR5, URZ ;  /* 0x00000005ff0a7290 */ /* 0x000fe4000ff5e0ff */
[----:B------:R-:W-:Y:S02]  /*1640*/  UIADD3.X UR9, UPT, UPT, URZ, URZ, URZ, UP0, !UPT ;  /* 0x000000ffff097290 */ /* 0x000fe400087fe4ff */
[----:B------:R-:W-:Y:S02]  /*1650*/  UIMAD.WIDE.U32 UR4, UR10, UR6, URZ ;  /* 0x000000060a0472a5 */ /* 0x000fe4000f8e00ff */
[----:B------:R-:W-:Y:S02]  /*1660*/  UIADD3.X UR9, UPT, UPT, URZ, UR9, URZ, UP2, !UPT ;  /* 0x00000009ff097290 */ /* 0x000fe400097fe4ff */
[----:B------:R-:W-:Y:S02]  /*1670*/  UIMAD UR5, UR10, UR7, UR5 ;  /* 0x000000070a0572a4 */ /* 0x000fe4000f8e0205 */
[----:B------:R-:W-:-:S02]  /*1680*/  UIADD3 UR11, UP2, UPT, -UR4, UR8, URZ ;  /* 0x00000008040b7290 */ /* 0x000fc4000ff5e1ff */
[----:B------:R-:W-:Y:S02]  /*1690*/  UIMAD UR5, UR9, UR6, UR5 ;  /* 0x00000006090572a4 */ /* 0x000fe4000f8e0205 */
[----:B------:R-:W-:Y:S02]  /*16a0*/  UISETP.GE.U32.AND UP0, UPT, UR11, UR6, UPT ;  /* 0x000000060b00728c */ /* 0x000fe4000bf06070 */
[----:B------:R-:W-:Y:S02]  /*16b0*/  UIADD3.X UR12, UPT, UPT, URZ, ~UR5, URZ, UP2, !UPT ;  /* 0x80000005ff0c7290 */ /* 0x000fe400097fe4ff */
[----:B------:R-:W-:Y:S02]  /*16c0*/  UIADD3 UR5, UP2, UPT, UR11, -UR6, URZ ;  /* 0x800000060b057290 */ /* 0x000fe4000ff5e0ff */
[----:B------:R-:W-:Y:S02]  /*16d0*/  UISETP.GE.U32.AND.EX UP0, UPT, UR12, UR7, UPT, UP0 ;  /* 0x000000070c00728c */ /* 0x000fe4000bf06100 */
[----:B------:R-:W-:-:S02]  /*16e0*/  UIADD3 UR4, UPT, UPT, UR10, 0x1, URZ ;  /* 0x000000010a047890 */ /* 0x000fc4000fffe0ff */
[----:B------:R-:W-:Y:S02]  /*16f0*/  UIADD3.X UR9, UPT, UPT, UR12, ~UR7, URZ, UP2, !UPT ;  /* 0x800000070c097290 */ /* 0x000fe400097fe4ff */
[----:B------:R-:W-:Y:S02]  /*1700*/  USEL UR5, UR5, UR11, UP0 ;  /* 0x0000000b05057287 */ /* 0x000fe40008000000 */
[----:B------:R-:W-:Y:S02]  /*1710*/  USEL UR9, UR9, UR12, UP0 ;  /* 0x0000000c09097287 */ /* 0x000fe40008000000 */
[----:B------:R-:W-:Y:S02]  /*1720*/  USEL UR10, UR4, UR10, UP0 ;  /* 0x0000000a040a7287 */ /* 0x000fe40008000000 */
[----:B------:R-:W-:Y:S02]  /*1730*/  UISETP.GE.U32.AND UP0, UPT, UR5, UR6, UPT ;  /* 0x000000060500728c */ /* 0x000fe4000bf06070 */
[----:B------:R-:W-:-:S02]  /*1740*/  UIADD3 UR5, UPT, UPT, UR10, 0x1, URZ ;  /* 0x000000010a057890 */ /* 0x000fc4000fffe0ff */
[----:B------:R-:W-:-:S04]  /*1750*/  UISETP.GE.U32.AND.EX UP0, UPT, UR9, UR7, UPT, UP0 ;  /* 0x000000070900728c */ /* 0x000fc8000bf06100 */
[----:B------:R-:W-:Y:S02]  /*1760*/  USEL UR5, UR5, UR10, UP0 ;  /* 0x0000000a05057287 */ /* 0x000fe40008000000 */
[----:B------:R-:W-:Y:S02]  /*1770*/  UISETP.NE.U32.AND UP0, UPT, UR14, URZ, UPT ;  /* 0x000000ff0e00728c */ /* 0x000fe4000bf05070 */
[----:B------:R-:W-:Y:S02]  /*1780*/  UIADD3 UR4, UPT, UPT, URZ, -UR5, URZ ;  /* 0x80000005ff047290 */ /* 0x000fe4000fffe0ff */
[----:B------:R-:W-:Y:S02]  /*1790*/  UISETP.NE.AND.EX UP0, UPT, UR15, URZ, UPT, UP0 ;  /* 0x000000ff0f00728c */ /* 0x000fe4000bf05300 */
[----:B------:R-:W-:-:S04]  /*17a0*/  USEL UR5, UR4, UR5, !UP1 ;  /* 0x0000000504057287 */ /* 0x000fc8000c800000 */
[----:B------:R-:W-:Y:S01]  /*17b0*/  USEL UR5, UR5, 0xffffffff, UP0 ;  /* 0xffffffff05057887 */ /* 0x000fe20008000000 */
[----:B------:R-:W-:Y:S11]  /*17c0*/  RET.REL.NODEC R2 `(_ZN2at6native49_GLOBAL__N__09e94e3a_16_AveragePool3d_cu_a8eae74c44avg_pool3d_single_backward_out_frame_stride1IN3c108BFloat16EfEEvNS_27GenericPackedTensorAccessorIKT_Lm4ENS_16DefaultPtrTraitsElEENS5_IS6_Lm4ES8_lEEiiiT0_i) ;  /* 0xffffffe8020c7950 */ /* 0x000ff60003c3ffff */
.L_x_306:
        /* <DEDUP_REMOVED lines=11> */
.L_x_1008:


//--------------------- .text._ZN2at6native49_GLOBAL__N__09e94e3a_16_AveragePool3d_cu_a8eae74c44avg_pool3d_single_backward_out_frame_stride1IN3c104HalfEfEEvNS_27GenericPackedTensorAccessorIKT_Lm4ENS_16DefaultPtrTraitsElEENS5_IS6_Lm4ES8_lEEiiiT0_i --------------------------
	.section	.text._ZN2at6native49_GLOBAL__N__09e94e3a_16_AveragePool3d_cu_a8eae74c44avg_pool3d_single_backward_out_frame_stride1IN3c104HalfEfEEvNS_27GenericPackedTensorAccessorIKT_Lm4ENS_16DefaultPtrTraitsElEENS5_IS6_Lm4ES8_lEEiiiT0_i,"ax",@progbits
	.align	128
.text._ZN2at6native49_GLOBAL__N__09e94e3a_16_AveragePool3d_cu_a8eae74c44avg_pool3d_single_backward_out_frame_stride1IN3c104HalfEfEEvNS_27GenericPackedTensorAccessorIKT_Lm4ENS_16DefaultPtrTraitsElEENS5_IS6_Lm4ES8_lEEiiiT0_i:
        .type           _ZN2at6native49_GLOBAL__N__09e94e3a_16_AveragePool3d_cu_a8eae74c44avg_pool3d_single_backward_out_frame_stride1IN3c104HalfEfEEvNS_27GenericPackedTensorAccessorIKT_Lm4ENS_16DefaultPtrTraitsElEENS5_IS6_Lm4ES8_lEEiiiT0_i,@function
        .size           _ZN2at6native49_GLOBAL__N__09e94e3a_16_AveragePool3d_cu_a8eae74c44avg_pool3d_single_backward_out_frame_stride1IN3c104HalfEfEEvNS_27GenericPackedTensorAccessorIKT_Lm4ENS_16DefaultPtrTraitsElEENS5_IS6_Lm4ES8_lEEiiiT0_i,(.L_x_1010 - _ZN2at6native49_GLOBAL__N__09e94e3a_16_AveragePool3d_cu_a8eae74c44avg_pool3d_single_backward_out_frame_stride1IN3c104HalfEfEEvNS_27GenericPackedTensorAccessorIKT_Lm4ENS_16DefaultPtrTraitsElEENS5_IS6_Lm4ES8_lEEiiiT0_i)
        .other          _ZN2at6native49_GLOBAL__N__09e94e3a_16_AveragePool3d_cu_a8eae74c44avg_pool3d_single_backward_out_frame_stride1IN3c104HalfEfEEvNS_27GenericPackedTensorAccessorIKT_Lm4ENS_16DefaultPtrTraitsElEENS5_IS6_Lm4ES8_lEEiiiT0_i,@"STO_CUDA_ENTRY STV_DEFAULT"
_ZN2at6native49_GLOBAL__N__09e94e3a_16_AveragePool3d_cu_a8eae74c44avg_pool3d_single_backward_out_frame_stride1IN3c104HalfEfEEvNS_27GenericPackedTensorAccessorIKT_Lm4ENS_16DefaultPtrTraitsElEENS5_IS6_Lm4ES8_lEEiiiT0_i:
        /* <DEDUP_REMOVED lines=20> */
[----:B0-----:R-:W-:-:S06]  /*0140*/  IADD3 R2, PT, PT, R0, 0xffffffe, RZ ;  /* 0x0ffffffe00027810 */ /* 0x001fcc0007ffe0ff */
        /* <DEDUP_REMOVED lines=17> */
.L_x_307:
[----:B------:R-:W-:-:S07]  /*0260*/  MOV R4, 0x280 ;  /* 0x0000028000047802 */ /* 0x000fce0000000f00 */
[----:B------:R-:W-:Y:S05]  /*0270*/  CALL.REL.NOINC `($__internal_11_$__cuda_sm20_div_s64) ;  /* 0x00000010002c7944 */ /* 0x000fea0003c00000 */
[----:B------:R-:W0:Y:S01]  /*0280*/  LDCU UR4, c[0x0][0x3d8] ;  /* 0x00007b00ff0477ac */ /* 0x000e220008000800 */
[----:B------:R-:W-:-:S04]  /*0290*/  UIADD3 UR10, UPT, UPT, -UR5, URZ, URZ ;  /* 0x000000ff050a7290 */ /* 0x000fc8000fffe1ff */
[----:B0-----:R-:W-:-:S12]  /*02a0*/  UIMAD UR10, UR10, UR4, UR8 ;  /* 0x000000040a0a72a4 */ /* 0x001fd8000f8e0208 */
.L_x_308:
        /* <DEDUP_REMOVED lines=12> */
[----:B------:R-:W-:-:S05]  /*0370*/  HFMA2 R17, -RZ, RZ, 0, 0 ;  /* 0x00000000ff117431 */ /* 0x000fca00000001ff */
[----:B------:R-:W2:Y:S01]  /*0380*/  LDC R18, c[0x0][0x390] ;  /* 0x0000e400ff127b82 */ /* 0x000ea20000000800 */
[----:B0-----:R-:W-:-:S04]  /*0390*/  IADD3 R0, PT, PT, RZ, -R2, RZ ;  /* 0x80000002ff007210 */ /* 0x001fc80007ffe0ff */
[----:B------:R-:W-:-:S04]  /*03a0*/  VIADDMNMX R0, R0, R5, 0xffffffff, !PT ;  /* 0xffffffff00007446 */ /* 0x000fc80007800105 */
[----:B------:R-:W-:Y:S02]  /*03b0*/  R2UR UR4, R0 ;  /* 0x00000000000472ca */ /* 0x000fe400000e0000 */
[----:B--2---:R-:W-:-:S11]  /*03c0*/  VIADDMNMX R18, R5, 0x1, R18, PT ;  /* 0x0000000105127846 */ /* 0x004fd60003800112 */
[----:B------:R-:W-:Y:S02]  /*03d0*/  UIADD3 UR11, UPT, UPT, UR4, 0x1, URZ ;  /* 0x00000001040b7890 */ /* 0x000fe4000fffe0ff */
[----:B------:R-:W-:-:S04]  /*03e0*/  USHF.R.S32.HI UR4, URZ, 0x1f, UR5 ;  /* 0x0000001fff047899 */ /* 0x000fc80008011405 */
[----:B------:R-:W-:-:S13]  /*03f0*/  ISETP.LE.AND P0, PT, R18, UR11, PT ;  /* 0x0000000b12007c0c */ /* 0x000fda000bf03270 */
[----:B-1----:R-:W-:Y:S05]  /*0400*/  @P0 BRA `(.L_x_309) ;  /* 0x0000000c00540947 */ /* 0x002fea0003800000 */
[----:B------:R-:W0:Y:S01]  /*0410*/  LDC R0, c[0x0][0x418] ;  /* 0x00010600ff007b82 */ /* 0x000e220000000800 */
[----:B------:R-:W1:Y:S01]  /*0420*/  LDCU.64 UR8, c[0x0][0x3b8] ;  /* 0x00007700ff0877ac */ /* 0x000e620008000a00 */
[----:B------:R-:W-:Y:S02]  /*0430*/  VIADDMNMX R16, R20, -R3, 0xffffffff, !PT ;  /* 0xffffffff14107446 */ /* 0x000fe40007800903 */
[----:B------:R-:W-:Y:S01]  /*0440*/  MOV R17, RZ ;  /* 0x000000ff00117202 */ /* 0x000fe20000000f00 */
[----:B------:R-:W2:Y:S02]  /*0450*/  LDCU.64 UR14, c[0x0][0x3c0] ;  /* 0x00007800ff0e77ac */ /* 0x000ea40008000a00 */
[----:B------:R-:W-:Y:S01]  /*0460*/  VIADD R16, R16, 0x1 ;  /* 0x0000000110107836 */ /* 0x000fe20000000000 */
[----:B------:R-:W3:Y:S01]  /*0470*/  LDC R14, c[0x0][0x3a0] ;  /* 0x0000e800ff0e7b82 */ /* 0x000ee20000000800 */
[----:B------:R-:W4:Y:S02]  /*0480*/  LDCU.64 UR6, c[0x0][0x3a8] ;  /* 0x00007500ff0677ac */ /* 0x000f240008000a00 */
[----:B-1----:R-:W-:-:S04]  /*0490*/  IMAD.WIDE.U32 R2, R16, UR8, RZ ;  /* 0x0000000810027c25 */ /* 0x002fc8000f8e00ff */
[----:B------:R-:W-:Y:S01]  /*04a0*/  IMAD R3, R16, UR9, R3 ;  /* 0x0000000910037c24 */ /* 0x000fe2000f8e0203 */
[----:B0-----:R-:W-:Y:S01]  /*04b0*/  VIADDMNMX R9, R19, -R0, 0xffffffff, !PT ;  /* 0xffffffff13097446 */ /* 0x001fe20007800900 */
[----:B------:R-:W0:Y:S01]  /*04c0*/  LDCU.64 UR8, c[0x0][0x380] ;  /* 0x00007000ff0877ac */ /* 0x000e220008000a00 */
[----:B----4-:R-:W-:Y:S02]  /*04d0*/  MOV R13, UR6 ;  /* 0x00000006000d7c02 */ /* 0x010fe40008000f00 */
[----:B------:R-:W-:Y:S01]  /*04e0*/  IADD3 R15, PT, PT, R9, 0x1, RZ ;  /* 0x00000001090f7810 */ /* 0x000fe20007ffe0ff */
[----:B------:R-:W-:Y:S01]  /*04f0*/  UIMAD UR4, UR4, UR6, URZ ;  /* 0x00000006040472a4 */ /* 0x000fe2000f8e02ff */
[----:B---3--:R-:W-:Y:S02]  /*0500*/  VIADDMNMX R14, R19, 0x1, R14, PT ;  /* 0x00000001130e7846 */ /* 0x008fe4000380010e */
[----:B------:R-:W-:Y:S01]  /*0510*/  UMOV UR6, UR11 ;  /* 0x0000000b00067c82 */ /* 0x000fe20008000000 */
[C---:B--2---:R-:W-:Y:S01]  /*0520*/  IMAD R11, R15.reuse, UR15, RZ ;  /* 0x0000000f0f0b7c24 */ /* 0x044fe2000f8e02ff */
[----:B------:R-:W-:Y:S01]  /*0530*/  UIMAD UR4, UR5, UR7, UR4 ;  /* 0x00000007050472a4 */ /* 0x000fe2000f8e0204 */
[----:B------:R-:W-:-:S04]  /*0540*/  IMAD.WIDE.U32 R6, R15, UR14, RZ ;  /* 0x0000000e0f067c25 */ /* 0x000fc8000f8e00ff */
[----:B------:R-:W-:Y:S01]  /*0550*/  IMAD.WIDE.U32 R4, R15, UR14, R2 ;  /* 0x0000000e0f047c25 */ /* 0x000fe2000f8e0002 */
[----:B------:R-:W-:Y:S01]  /*0560*/  IADD3 R7, PT, PT, R7, R11, RZ ;  /* 0x0000000b07077210 */ /* 0x000fe20007ffe0ff */
[----:B------:R-:W1:Y:S02]  /*0570*/  LDCU.64 UR14, c[0x0][0x3b0] ;  /* 0x00007600ff0e77ac */ /* 0x000e640008000a00 */
[----:B------:R-:W-:Y:S01]  /*0580*/  IMAD.IADD R5, R11, 0x1, R5 ;  /* 0x000000010b057824 */ /* 0x000fe200078e0205 */
[----:B------:R-:W-:Y:S01]  /*0590*/  LOP3.LUT R11, RZ, R9, RZ, 0x33, !PT ;  /* 0x00000009ff0b7212 */ /* 0x000fe200078e33ff */
[C---:B------:R-:W-:Y:S01]  /*05a0*/  IMAD.WIDE.U32 R6, R13.reuse, UR5, R6 ;  /* 0x000000050d067c25 */ /* 0x040fe2000f8e0006 */
[C---:B------:R-:W-:Y:S01]  /*05b0*/  IADD3 R9, PT, PT, R14.reuse, -0x2, -R9 ;  /* 0xfffffffe0e097810 */ /* 0x040fe20007ffe809 */
[----:B0-----:R-:W-:Y:S01]  /*05c0*/  UIADD3 UR8, UP0, UPT, UR8, 0x10, URZ ;  /* 0x0000001008087890 */ /* 0x001fe2000ff1e0ff */
[----:B------:R-:W-:Y:S01]  /*05d0*/  IADD3 R11, PT, PT, R14, R11, RZ ;  /* 0x0000000b0e0b7210 */ /* 0x000fe20007ffe0ff */
[----:B------:R-:W-:Y:S01]  /*05e0*/  IMAD.WIDE.U32 R4, R13, UR5, R4 ;  /* 0x000000050d047c25 */ /* 0x000fe2000f8e0004 */
[----:B------:R-:W-:Y:S01]  /*05f0*/  IADD3 R2, P0, PT, R2, R6, RZ ;  /* 0x0000000602027210 */ /* 0x000fe20007f1e0ff */
[----:B------:R-:W0:Y:S01]  /*0600*/  LDC R13, c[0x0][0x398] ;  /* 0x0000e600ff0d7b82 */ /* 0x000e220000000800 */
[----:B------:R-:W-:Y:S01]  /*0610*/  LOP3.LUT R23, R11, 0xf, RZ, 0xc0, !PT ;  /* 0x0000000f0b177812 */ /* 0x000fe200078ec0ff */
[----:B------:R-:W-:Y:S01]  /*0620*/  UIADD3.X UR9, UPT, UPT, URZ, UR9, URZ, UP0, !UPT ;  /* 0x00000009ff097290 */ /* 0x000fe200087fe4ff */
[----:B------:R-:W-:-:S02]  /*0630*/  IADD3.X R3, PT, PT, R3, UR4, R7, P0, !PT ;  /* 0x0000000403037c10 */ /* 0x000fc400087fe407 */
[----:B------:R-:W-:Y:S01]  /*0640*/  LOP3.LUT R22, R11, 0x7, RZ, 0xc0, !PT ;  /* 0x000000070b167812 */ /* 0x000fe200078ec0ff */
[----:B------:R-:W-:Y:S01]  /*0650*/  VIADD R0, R23, 0xffffffff ;  /* 0xffffffff17007836 */ /* 0x000fe20000000000 */
[----:B------:R-:W-:Y:S01]  /*0660*/  IADD3 R5, PT, PT, R5, UR4, RZ ;  /* 0x0000000405057c10 */ /* 0x000fe2000fffe0ff */
[----:B-1----:R-:W-:Y:S01]  /*0670*/  UIMAD UR4, UR11, UR15, URZ ;  /* 0x0000000f0b0472a4 */ /* 0x002fe2000f8e02ff */
[----:B------:R-:W-:Y:S02]  /*0680*/  MOV R7, UR14 ;  /* 0x0000000e00077c02 */ /* 0x000fe40008000f00 */
[----:B------:R-:W-:Y:S02]  /*0690*/  ISETP.GE.U32.AND P2, PT, R0, 0x7, PT ;  /* 0x000000070000780c */ /* 0x000fe40003f46070 */
[----:B------:R-:W-:Y:S01]  /*06a0*/  IADD3 R6, PT, PT, R22, -0x1, RZ ;  /* 0xffffffff16067810 */ /* 0x000fe20007ffe0ff */
[----:B------:R-:W-:Y:S01]  /*06b0*/  IMAD.WIDE.U32 R2, R7, UR11, R2 ;  /* 0x0000000b07027c25 */ /* 0x000fe2000f8e0002 */
[----:B------:R-:W-:-:S02]  /*06c0*/  LOP3.LUT R0, R11, 0xfffffff0, RZ, 0xc0, !PT ;  /* 0xfffffff00b007812 */ /* 0x000fc400078ec0ff */
[----:B------:R-:W-:Y:S01]  /*06d0*/  LOP3.LUT R12, R11, 0x3, RZ, 0xc0, !PT ;  /* 0x000000030b0c7812 */ /* 0x000fe200078ec0ff */
[----:B------:R-:W-:Y:S01]  /*06e0*/  IMAD.WIDE.U32 R4, R7, UR11, R4 ;  /* 0x0000000b07047c25 */ /* 0x000fe2000f8e0004 */
[----:B------:R-:W-:Y:S02]  /*06f0*/  ISETP.GE.U32.AND P3, PT, R6, 0x3, PT ;  /* 0x000000030600780c */ /* 0x000fe40003f66070 */
[----:B------:R-:W-:Y:S02]  /*0700*/  IADD3 R11, PT, PT, -R0, RZ, RZ ;  /* 0x000000ff000b7210 */ /* 0x000fe40007ffe1ff */
[----:B------:R-:W-:Y:S01]  /*0710*/  ISETP.GE.U32.AND P1, PT, R9, 0xf, PT ;  /* 0x0000000f0900780c */ /* 0x000fe20003f26070 */
[----:B------:R-:W-:Y:S01]  /*0720*/  VIADD R9, R5, UR4 ;  /* 0x0000000405097c36 */ /* 0x000fe20008000000 */
[----:B0-----:R-:W-:Y:S02]  /*0730*/  VIADDMNMX R13, R20, 0x1, R13, PT ;  /* 0x00000001140d7846 */ /* 0x001fe4000380010d */
[----:B------:R-:W-:Y:S01]  /*0740*/  IADD3 R10, PT, PT, R3, UR4, RZ ;  /* 0x00000004030a7c10 */ /* 0x000fe2000fffe0ff */
[----:B------:R-:W-:-:S08]  /*0750*/  UMOV UR4, URZ ;  /* 0x000000ff00047c82 */ /* 0x000fd00008000000 */
.L_x_322:
[----:B------:R-:W-:Y:S01]  /*0760*/  ISETP.GE.AND P4, PT, R16, R13, PT ;  /* 0x0000000d1000720c */ /* 0x000fe20003f86270 */
[----:B------:R-:W-:Y:S01]  /*0770*/  UIADD3 UR6, UPT, UPT, UR6, 0x1, URZ ;  /* 0x0000000106067890 */ /* 0x000fe2000fffe0ff */
[----:B------:R-:W-:Y:S05]  /*0780*/  BSSY.RECONVERGENT B1, `(.L_x_310) ;  /* 0x0000099000017945 */ /* 0x000fea0003800200 */
[----:B------:R-:W-:-:S06]  /*0790*/  ISETP.NE.AND P0, PT, R18, UR6, PT ;  /* 0x0000000612007c0c */ /* 0x000fcc000bf05270 */
[----:B------:R-:W-:Y:S07]  /*07a0*/  @P4 BRA `(.L_x_311) ;  /* 0x0000000800584947 */ /* 0x000fee0003800000 */
[----:B------:R-:W-:Y:S02]  /*07b0*/  MOV R8, R16 ;  /* 0x0000001000087202 */ /* 0x000fe40000000f00 */
[----:B------:R-:W-:-:S07]  /*07c0*/  MOV R0, UR4 ;  /* 0x0000000400007c02 */ /* 0x000fce0008000f00 */
.L_x_321:
[----:B------:R-:W-:Y:S01]  /*07d0*/  ISETP.GE.AND P5, PT, R15, R14, PT ;  /* 0x0000000e0f00720c */ /* 0x000fe20003fa6270 */
[----:B------:R-:W-:Y:S01]  /*07e0*/  BSSY.RECONVERGENT B0, `(.L_x_312) ;  /* 0x000008f000007945 */ /* 0x000fe20003800200 */
[----:B------:R-:W-:-:S04]  /*07f0*/  IADD3 R8, PT, PT, R8, 0x1, RZ ;  /* 0x0000000108087810 */ /* 0x000fc80007ffe0ff */
[----:B------:R-:W-:-:S07]  /*0800*/  ISETP.NE.AND P4, PT, R8, R13, PT ;  /* 0x0000000d0800720c */ /* 0x000fce0003f85270 */
[----:B------:R-:W-:Y:S06]  /*0810*/  @P5 BRA `(.L_x_313) ;  /* 0x00000008002c5947 */ /* 0x000fec0003800000 */
[----:B------:R-:W-:Y:S01]  /*0820*/  BSSY.RECONVERGENT B2, `(.L_x_314) ;  /* 0x000003d000027945 */ /* 0x000fe20003800200 */
[----:B------:R-:W-:-:S03]  /*0830*/  MOV R21, R0 ;  /* 0x0000000000157202 */ /* 0x000fc60000000f00 */
[----:B------:R-:W-:Y:S05]  /*0840*/  @!P1 BRA `(.L_x_315) ;  /* 0x0000000000e89947 */ /* 0x000fea0003800000 */
[----:B------:R-:W-:Y:S01]  /*0850*/  IMAD.MOV.U32 R24, RZ, RZ, R11 ;  /* 0x000000ffff187224 */ /* 0x000fe200078e000b */
[----:B------:R-:W-:-:S07]  /*0860*/  MOV R21, R0 ;  /* 0x0000000000157202 */ /* 0x000fce0000000f00 */
.L_x_316:
[----:B------:R-:W-:-:S04]  /*0870*/  IADD3 R7, P5, PT, R21, R2, RZ ;  /* 0x0000000215077210 */ /* 0x000fc80007fbe0ff */
[----:B------:R-:W-:Y:S02]  /*0880*/  LEA.HI.X.SX32 R26, R21, R10, 0x1, P5 ;  /* 0x0000000a151a7211 */ /* 0x000fe400028f0eff */
[----:B------:R-:W-:-:S04]  /*0890*/  LEA R6, P5, R7, UR8, 0x1 ;  /* 0x0000000807067c11 */ /* 0x000fc8000f8a08ff */
[----:B------:R-:W-:-:S05]  /*08a0*/  LEA.HI.X R7, R7, UR9, R26, 0x1, P5 ;  /* 0x0000000907077c11 */ /* 0x000fca000a8f0c1a */
[----:B------:R-:W2:Y:S04]  /*08b0*/  LDG.E.U16 R25, desc[UR12][R6.64+-0x10] ;  /* 0xfffff00c06197981 */ /* 0x000ea8000c1e1500 */
[----:B------:R-:W3:Y:S01]  /*08c0*/  LDG.E.U16 R27, desc[UR12][R6.64+-0xc] ;  /* 0xfffff40c061b7981 */ /* 0x000ee2000c1e1500 */
[----:B--2---:R-:W-:-:S03]  /*08d0*/  HADD2.F32 R26, -RZ, R25.H0_H0 ;  /* 0x20000019ff1a7230 */ /* 0x004fc60000004100 */
[----:B------:R-:W2:Y:S02]  /*08e0*/  LDG.E.U16 R25, desc[UR12][R6.64+-0xe] ;  /* 0xfffff20c06197981 */ /* 0x000ea4000c1e1500 */
[----:B------:R-:W-:Y:S02]  /*08f0*/  FADD.FTZ R28, R26, R17 ;  /* 0x000000111a1c7221 */ /* 0x000fe40000010000 */
[----:B------:R-:W4:Y:S04]  /*0900*/  LDG.E.U16 R26, desc[UR12][R6.64+-0xa] ;  /* 0xfffff60c061a7981 */ /* 0x000f28000c1e1500 */
[----:B------:R-:W5:Y:S01]  /*0910*/  LDG.E.U16 R17, desc[UR12][R6.64+-0x8] ;  /* 0xfffff80c06117981 */ /* 0x000f62000c1e1500 */
[----:B--2---:R-:W-:-:S05]  /*0920*/  HADD2.F32 R25, -RZ, R25.H0_H0 ;  /* 0x20000019ff197230 */ /* 0x004fca0000004100 */
[----:B------:R-:W-:Y:S01]  /*0930*/  FADD.FTZ R25, R28, R25 ;  /* 0x000000191c197221 */ /* 0x000fe20000010000 */
[----:B---3--:R-:W-:Y:S02]  /*0940*/  HADD2.F32 R28, -RZ, R27.H0_H0 ;  /* 0x2000001bff1c7230 */ /* 0x008fe40000004100 */
[----:B----4-:R-:W-:Y:S01]  /*0950*/  HADD2.F32 R26, -RZ, R26.H0_H0 ;  /* 0x2000001aff1a7230 */ /* 0x010fe20000004100 */
[----:B------:R-:W2:Y:S02]  /*0960*/  LDG.E.U16 R27, desc[UR12][R6.64+-0x4] ;  /* 0xfffffc0c061b7981 */ /* 0x000ea4000c1e1500 */
[----:B------:R-:W-:-:S04]  /*0970*/  FADD.FTZ R25, R25, R28 ;  /* 0x0000001c19197221 */ /* 0x000fc80000010000 */
[----:B------:R-:W-:Y:S01]  /*0980*/  FADD.FTZ R25, R25, R26 ;  /* 0x0000001a19197221 */ /* 0x000fe20000010000 */
[----:B-----5:R-:W-:Y:S02]  /*0990*/  HADD2.F32 R26, -RZ, R17.H0_H0 ;  /* 0x20000011ff1a7230 */ /* 0x020fe40000004100 */
[----:B------:R-:W3:Y:S03]  /*09a0*/  LDG.E.U16 R17, desc[UR12][R6.64+-0x6] ;  /* 0xfffffa0c06117981 */ /* 0x000ee6000c1e1500 */
[----:B------:R-:W-:Y:S02]  /*09b0*/  FADD.FTZ R28, R25, R26 ;  /* 0x0000001a191c7221 */ /* 0x000fe40000010000 */
[----:B------:R-:W4:Y:S04]  /*09c0*/  LDG.E.U16 R26, desc[UR12][R6.64+-0x2] ;  /* 0xfffffe0c061a7981 */ /* 0x000f28000c1e1500 */
[----:B------:R-:W5:Y:S01]  /*09d0*/  LDG.E.U16 R25, desc[UR12][R6.64] ;  /* 0x0000000c06197981 */ /* 0x000f62000c1e1500 */
[----:B---3--:R-:W-:-:S05]  /*09e0*/  HADD2.F32 R17, -RZ, R17.H0_H0 ;  /* 0x20000011ff117230 */ /* 0x008fca0000004100 */
[----:B------:R-:W-:Y:S01]  /*09f0*/  FADD.FTZ R17, R28, R17 ;  /* 0x000000111c117221 */ /* 0x000fe20000010000 */
[----:B--2---:R-:W-:Y:S02]  /*0a00*/  HADD2.F32 R28, -RZ, R27.H0_H0 ;  /* 0x2000001bff1c7230 */ /* 0x004fe40000004100 */
[----:B----4-:R-:W-:Y:S01]  /*0a10*/  HADD2.F32 R26, -RZ, R26.H0_H0 ;  /* 0x2000001aff1a7230 */ /* 0x010fe20000004100 */
[----:B------:R-:W2:Y:S02]  /*0a20*/  LDG.E.U16 R27, desc[UR12][R6.64+0x4] ;  /* 0x0000040c061b7981 */ /* 0x000ea4000c1e1500 */
[----:B------:R-:W-:-:S04]  /*0a30*/  FADD.FTZ R17, R17, R28 ;  /* 0x0000001c11117221 */ /* 0x000fc80000010000 */
[----:B------:R-:W-:Y:S02]  /*0a40*/  FADD.FTZ R26, R17, R26 ;  /* 0x0000001a111a7221 */ /* 0x000fe40000010000 */
[----:B------:R-:W3:Y:S01]  /*0a50*/  LDG.E.U16 R17, desc[UR12][R6.64+0x2] ;  /* 0x0000020c06117981 */ /* 0x000ee2000c1e1500 */
[----:B-----5:R-:W-:-:S05]  /*0a60*/  HADD2.F32 R25, -RZ, R25.H0_H0 ;  /* 0x20000019ff197230 */ /* 0x020fca0000004100 */
        /* <DEDUP_REMOVED lines=8> */
[----:B------:R-:W-:Y:S02]  /*0af0*/  FADD.FTZ R17, R17, R28 ;  /* 0x0000001c11117221 */ /* 0x000fe40000010000 */
[----:B------:R-:W3:Y:S02]  /*0b00*/  LDG.E.U16 R28, desc[UR12][R6.64+0xe] ;  /* 0x00000e0c061c7981 */ /* 0x000ee4000c1e1500 */
[----:B------:R-:W-:Y:S01]  /*0b10*/  FADD.FTZ R17, R17, R26 ;  /* 0x0000001a11117221 */ /* 0x000fe20000010000 */
[----:B-----5:R-:W-:-:S02]  /*0b20*/  HADD2.F32 R26, -RZ, R25.H0_H0 ;  /* 0x20000019ff1a7230 */ /* 0x020fc40000004100 */
[----:B------:R-:W4:Y:S01]  /*0b30*/  LDG.E.U16 R25, desc[UR12][R6.64+0xa] ;  /* 0x00000a0c06197981 */ /* 0x000f22000c1e1500 */
[----:B------:R-:W-:Y:S02]  /*0b40*/  IADD3 R24, PT, PT, R24, 0x10, RZ ;  /* 0x0000001018187810 */ /* 0x000fe40007ffe0ff */
[----:B------:R-:W-:Y:S02]  /*0b50*/  FADD.FTZ R17, R17, R26 ;  /* 0x0000001a11117221 */ /* 0x000fe40000010000 */
[----:B------:R-:W-:Y:S02]  /*0b60*/  ISETP.NE.AND P5, PT, R24, RZ, PT ;  /* 0x000000ff1800720c */ /* 0x000fe40003fa5270 */
[----:B------:R-:W-:Y:S01]  /*0b70*/  IADD3 R21, PT, PT, R21, 0x10, RZ ;  /* 0x0000001015157810 */ /* 0x000fe20007ffe0ff */
[----:B----4-:R-:W-:-:S05]  /*0b80*/  HADD2.F32 R26, -RZ, R25.H0_H0 ;  /* 0x20000019ff1a7230 */ /* 0x010fca0000004100 */
[----:B------:R-:W-:Y:S01]  /*0b90*/  FADD.FTZ R17, R17, R26 ;  /* 0x0000001a11117221 */ /* 0x000fe20000010000 */
[----:B--2---:R-:W-:Y:S02]  /*0ba0*/  HADD2.F32 R26, -RZ, R27.H0_H0 ;  /* 0x2000001bff1a7230 */ /* 0x004fe40000004100 */
[----:B---3--:R-:W-:-:S03]  /*0bb0*/  HADD2.F32 R28, -RZ, R28.H0_H0 ;  /* 0x2000001cff1c7230 */ /* 0x008fc60000004100 */
[----:B------:R-:W-:-:S04]  /*0bc0*/  FADD.FTZ R17, R17, R26 ;  /* 0x0000001a11117221 */ /* 0x000fc80000010000 */
[----:B------:R-:W-:Y:S01]  /*0bd0*/  FADD.FTZ R17, R17, R28 ;  /* 0x0000001c11117221 */ /* 0x000fe20000010000 */
[----:B------:R-:W-:Y:S06]  /*0be0*/  @P5 BRA `(.L_x_316) ;  /* 0xfffffffc00205947 */ /* 0x000fec000383ffff */
.L_x_315:
[----:B------:R-:W-:Y:S05]  /*0bf0*/  BSYNC.RECONVERGENT B2 ;  /* 0x0000000000027941 */ /* 0x000fea0003800200 */
.L_x_314:
        /* <DEDUP_REMOVED lines=14> */
[----:B--2---:R-:W-:-:S02]  /*0ce0*/  HADD2.F32 R26, -RZ, R26.H0_H0 ;  /* 0x2000001aff1a7230 */ /* 0x004fc40000004100 */
[----:B---3--:R-:W-:-:S03]  /*0cf0*/  HADD2.F32 R27, -RZ, R27.H0_H0 ;  /* 0x2000001bff1b7230 */ /* 0x008fc60000004100 */
[----:B------:R-:W-:Y:S02]  /*0d00*/  FADD.FTZ R26, R17, R26 ;  /* 0x0000001a111a7221 */ /* 0x000fe40000010000 */
[----:B------:R-:W2:Y:S01]  /*0d10*/  LDG.E.U16 R17, desc[UR12][R6.64+0xc] ;  /* 0x00000c0c06117981 */ /* 0x000ea2000c1e1500 */
[----:B----4-:R-:W-:Y:S02]  /*0d20*/  HADD2.F32 R25, -RZ, R25.H0_H0 ;  /* 0x20000019ff197230 */ /* 0x010fe40000004100 */
[----:B------:R-:W-:Y:S02]  /*0d30*/  FADD.FTZ R26, R26, R27 ;  /* 0x0000001b1a1a7221 */ /* 0x000fe40000010000 */
[----:B------:R-:W3:Y:S01]  /*0d40*/  LDG.E.U16 R27, desc[UR12][R6.64+0xa] ;  /* 0x00000a0c061b7981 */ /* 0x000ee2000c1e1500 */
[----:B-----5:R-:W-:Y:S02]  /*0d50*/  HADD2.F32 R24, -RZ, R24.H0_H0 ;  /* 0x20000018ff187230 */ /* 0x020fe40000004100 */
[----:B------:R-:W-:-:S02]  /*0d60*/  FADD.FTZ R25, R26, R25 ;  /* 0x000000191a197221 */ /* 0x000fc40000010000 */
[----:B------:R-:W4:Y:S02]  /*0d70*/  LDG.E.U16 R26, desc[UR12][R6.64+0x8] ;  /* 0x0000080c061a7981 */ /* 0x000f24000c1e1500 */
[----:B------:R-:W-:Y:S02]  /*0d80*/  FADD.FTZ R25, R25, R24 ;  /* 0x0000001819197221 */ /* 0x000fe40000010000 */
[----:B------:R-:W5:Y:S01]  /*0d90*/  LDG.E.U16 R24, desc[UR12][R6.64+0xe] ;  /* 0x00000e0c06187981 */ /* 0x000f62000c1e1500 */
[----:B------:R-:W-:Y:S01]  /*0da0*/  IADD3 R21, PT, PT, R21, 0x8, RZ ;  /* 0x0000000815157810 */ /* 0x000fe20007ffe0ff */
[----:B----4-:R-:W-:-:S05]  /*0db0*/  HADD2.F32 R26, -RZ, R26.H0_H0 ;  /* 0x2000001aff1a7230 */ /* 0x010fca0000004100 */
[----:B------:R-:W-:Y:S01]  /*0dc0*/  FADD.FTZ R25, R25, R26 ;  /* 0x0000001a19197221 */ /* 0x000fe20000010000 */
[----:B---3--:R-:W-:Y:S02]  /*0dd0*/  HADD2.F32 R26, -RZ, R27.H0_H0 ;  /* 0x2000001bff1a7230 */ /* 0x008fe40000004100 */
[----:B--2---:R-:W-:-:S03]  /*0de0*/  HADD2.F32 R28, -RZ, R17.H0_H0 ;  /* 0x20000011ff1c7230 */ /* 0x004fc60000004100 */
[----:B------:R-:W-:Y:S01]  /*0df0*/  FADD.FTZ R25, R25, R26 ;  /* 0x0000001a19197221 */ /* 0x000fe20000010000 */
[----:B-----5:R-:W-:-:S03]  /*0e00*/  HADD2.F32 R24, -RZ, R24.H0_H0 ;  /* 0x20000018ff187230 */ /* 0x020fc60000004100 */
[----:B------:R-:W-:-:S04]  /*0e10*/  FADD.FTZ R25, R25, R28 ;  /* 0x0000001c19197221 */ /* 0x000fc80000010000 */
[----:B------:R-:W-:-:S07]  /*0e20*/  FADD.FTZ R17, R25, R24 ;  /* 0x0000001819117221 */ /* 0x000fce0000010000 */
.L_x_318:
[----:B------:R-:W-:Y:S05]  /*0e30*/  BSYNC.RECONVERGENT B2 ;  /* 0x0000000000027941 */ /* 0x000fea0003800200 */
.L_x_317:
        /* <DEDUP_REMOVED lines=13> */
[----:B------:R-:W-:-:S02]  /*0f10*/  VIADD R21, R21, 0x4 ;  /* 0x0000000415157836 */ /* 0x000fc40000000000 */
[----:B--2---:R-:W-:Y:S02]  /*0f20*/  HADD2.F32 R26, -RZ, R26.H0_H0 ;  /* 0x2000001aff1a7230 */ /* 0x004fe40000004100 */
[----:B---3--:R-:W-:-:S03]  /*0f30*/  HADD2.F32 R27, -RZ, R27.H0_H0 ;  /* 0x2000001bff1b7230 */ /* 0x008fc60000004100 */
[----:B------:R-:W-:Y:S01]  /*0f40*/  FADD.FTZ R26, R17, R26 ;  /* 0x0000001a111a7221 */ /* 0x000fe20000010000 */
[----:B----4-:R-:W-:-:S03]  /*0f50*/  HADD2.F32 R17, -RZ, R24.H0_H0 ;  /* 0x20000018ff117230 */ /* 0x010fc60000004100 */
[----:B------:R-:W-:Y:S01]  /*0f60*/  FADD.FTZ R26, R26, R27 ;  /* 0x0000001b1a1a7221 */ /* 0x000fe20000010000 */
[----:B-----5:R-:W-:-:S03]  /*0f70*/  HADD2.F32 R24, -RZ, R25.H0_H0 ;  /* 0x20000019ff187230 */ /* 0x020fc60000004100 */
[----:B------:R-:W-:-:S04]  /*0f80*/  FADD.FTZ R17, R26, R17 ;  /* 0x000000111a117221 */ /* 0x000fc80000010000 */
[----:B------:R-:W-:-:S07]  /*0f90*/  FADD.FTZ R17, R17, R24 ;  /* 0x0000001811117221 */ /* 0x000fce0000010000 */
.L_x_320:
[----:B------:R-:W-:Y:S05]  /*0fa0*/  BSYNC.RECONVERGENT B2 ;  /* 0x0000000000027941 */ /* 0x000fea0003800200 */
.L_x_319:
        /* <DEDUP_REMOVED lines=8> */
[----:B--2---:R-:W-:-:S05]  /*1030*/  HADD2.F32 R24, -RZ, R21.H0_H0 ;  /* 0x20000015ff187230 */ /* 0x004fca0000004100 */
[----:B------:R-:W-:-:S07]  /*1040*/  FADD.FTZ R17, R17, R24 ;  /* 0x0000001811117221 */ /* 0x000fce0000010000 */
[----:B------:R-:W-:Y:S05]  /*1050*/  @!P5 BRA `(.L_x_313) ;  /* 0x00000000001cd947 */ /* 0x000fea0003800000 */
[----:B------:R-:W-:Y:S01]  /*1060*/  ISETP.NE.AND P5, PT, R12, 0x2, PT ;  /* 0x000000020c00780c */ /* 0x000fe20003fa5270 */
[----:B------:R-:W2:-:S12]  /*1070*/  LDG.E.U16 R21, desc[UR12][R6.64+0x2] ;  /* 0x0000020c06157981 */ /* 0x000e98000c1e1500 */
[----:B------:R-:W3:Y:S01]  /*1080*/  @P5 LDG.E.U16 R25, desc[UR12][R6.64+0x4] ;  /* 0x0000040c06195981 */ /* 0x000ee2000c1e1500 */
[----:B--2---:R-:W-:-:S05]  /*1090*/  HADD2.F32 R24, -RZ, R21.H0_H0 ;  /* 0x20000015ff187230 */ /* 0x004fca0000004100 */
[----:B------:R-:W-:Y:S01]  /*10a0*/  FADD.FTZ R17, R17, R24 ;  /* 0x0000001811117221 */ /* 0x000fe20000010000 */
[----:B---3--:R-:W-:-:S05]  /*10b0*/  @P5 HADD2.F32 R26, -RZ, R25.H0_H0 ;  /* 0x20000019ff1a5230 */ /* 0x008fca0000004100 */
[----:B------:R-:W-:-:S07]  /*10c0*/  @P5 FADD.FTZ R17, R17, R26 ;  /* 0x0000001a11115221 */ /* 0x000fce0000010000 */
.L_x_313:
[----:B------:R-:W-:Y:S05]  /*10d0*/  BSYNC.RECONVERGENT B0 ;  /* 0x0000000000007941 */ /* 0x000fea0003800200 */
.L_x_312:
[----:B------:R-:W0:Y:S02]  /*10e0*/  LDCU UR7, c[0x0][0x3a0] ;  /* 0x00007400ff0777ac */ /* 0x000e240008000800 */
[----:B0-----:R-:W-:Y:S01]  /*10f0*/  IADD3 R0, PT, PT, R0, UR7, RZ ;  /* 0x0000000700007c10 */ /* 0x001fe2000fffe0ff */
[----:B------:R-:W-:Y:S06]  /*1100*/  @P4 BRA `(.L_x_321) ;  /* 0xfffffff400b04947 */ /* 0x000fec000383ffff */
.L_x_311:
[----:B------:R-:W-:Y:S05]  /*1110*/  BSYNC.RECONVERGENT B1 ;  /* 0x0000000000017941 */ /* 0x000fea0003800200 */
.L_x_310:
[----:B------:R-:W0:Y:S01]  /*1120*/  LDCU UR7, c[0x0][0x398] ;  /* 0x00007300ff0777ac */ /* 0x000e220008000800 */
[----:B------:R-:W0:Y:S02]  /*1130*/  LDCU UR11, c[0x0][0x3a0] ;  /* 0x00007400ff0b77ac */ /* 0x000e240008000800 */
[----:B0-----:R-:W-:Y:S01]  /*1140*/  UIMAD UR4, UR7, UR11, UR4 ;  /* 0x0000000b070472a4 */ /* 0x001fe2000f8e0204 */
[----:B------:R-:W-:Y:S11]  /*1150*/  @P0 BRA `(.L_x_322) ;  /* 0xfffffff400800947 */ /* 0x000ff6000383ffff */
.L_x_309:
        /* <DEDUP_REMOVED lines=16> */
[----:B------:R-:W-:Y:S02]  /*1260*/  F2FP.F16.F32.PACK_AB R17, RZ, R17 ;  /* 0x00000011ff11723e */ /* 0x000fe400000000ff */
[----:B------:R-:W-:Y:S01]  /*1270*/  IADD3 R3, PT, PT, R3, R5, RZ ;  /* 0x0000000503037210 */ /* 0x000fe20007ffe0ff */
[----:B------:R-:W-:Y:S01]  /*1280*/  UIMAD UR11, UR5, UR21, UR11 ;  /* 0x00000015050b72a4 */ /* 0x000fe2000f8e020b */
[----:B------:R-:W-:-:S05]  /*1290*/  MOV R5, UR22 ;  /* 0x0000001600057c02 */ /* 0x000fca0008000f00 */
[----:B------:R-:W-:-:S04]  /*12a0*/  IMAD.WIDE.U32 R2, R5, UR10, R2 ;  /* 0x0000000a05027c25 */ /* 0x000fc8000f8e0002 */
[----:B------:R-:W-:Y:S01]  /*12b0*/  IMAD.U32 R5, RZ, RZ, UR20 ;  /* 0x00000014ff057e24 */ /* 0x000fe2000f8e00ff */
[----:B------:R-:W-:-:S03]  /*12c0*/  IADD3 R3, PT, PT, R3, UR7, RZ ;  /* 0x0000000703037c10 */ /* 0x000fc6000fffe0ff */
[----:B------:R-:W-:-:S05]  /*12d0*/  IMAD.WIDE.U32 R2, R5, UR5, R2 ;  /* 0x0000000505027c25 */ /* 0x000fca000f8e0002 */
[----:B------:R-:W-:Y:S02]  /*12e0*/  IADD3 R3, PT, PT, R3, UR11, RZ ;  /* 0x0000000b03037c10 */ /* 0x000fe4000fffe0ff */
[----:B0-----:R-:W-:-:S04]  /*12f0*/  LEA R4, P0, R2, UR16, 0x1 ;  /* 0x0000001002047c11 */ /* 0x001fc8000f8008ff */
[----:B------:R-:W-:-:S05]  /*1300*/  LEA.HI.X R5, R2, UR17, R3, 0x1, P0 ;  /* 0x0000001102057c11 */ /* 0x000fca00080f0c03 */
[----:B------:R-:W-:Y:S01]  /*1310*/  STG.E.U16 desc[UR12][R4.64], R17 ;  /* 0x0000001104007986 */ /* 0x000fe2000c10150c */
[----:B------:R-:W-:Y:S05]  /*1320*/  EXIT ;  /* 0x000000000000794d */ /* 0x000fea0003800000 */
        .weak           $__internal_11_$__cuda_sm20_div_s64
        .type           $__internal_11_$__cuda_sm20_div_s64,@function
        .size           $__internal_11_$__cuda_sm20_div_s64,(.L_x_1010 - $__internal_11_$__cuda_sm20_div_s64)
$__internal_11_$__cuda_sm20_div_s64:
        /* <DEDUP_REMOVED lines=10> */
[----:B0-----:R-:W-:Y:S02]  /*13d0*/  R2UR UR4, R2 ;  /* 0x00000000020472ca */ /* 0x001fe400000e0000 */
[----:B------:R-:W-:Y:S01]  /*13e0*/  R2UR UR5, R3 ;  /* 0x00000000030572ca */ /* 0x000fe200000e0000 */
[----:B------:R-:W-:Y:S01]  /*13f0*/  HFMA2 R3, -RZ, RZ, 0, 0 ;  /* 0x00000000ff037431 */ /* 0x000fe200000001ff */
[----:B------:R-:W-:-:S09]  /*1400*/  MOV R2, R4 ;  /* 0x0000000400027202 */ /* 0x000fd20000000f00 */
        /* <DEDUP_REMOVED lines=59> */
[----:B------:R-:W-:Y:S11]  /*17c0*/  RET.REL.NODEC R2 `(_ZN2at6native49_GLOBAL__N__09e94e3a_16_AveragePool3d_cu_a8eae74c44avg_pool3d_single_backward_out_frame_stride1IN3c104HalfEfEEvNS_27GenericPackedTensorAccessorIKT_Lm4ENS_16DefaultPtrTraitsElEENS5_IS6_Lm4ES8_lEEiiiT0_i) ;  /* 0xffffffe8020c7950 */ /* 0x000ff60003c3ffff */
.L_x_323:
        /* <DEDUP_REMOVED lines=11> */
.L_x_1010:


//--------------------- .text._ZN2at6native49_GLOBAL__N__09e94e3a_16_AveragePool3d_cu_a8eae74c44avg_pool3d_single_backward_out_frame_stride1IffEEvNS_27GenericPackedTensorAccessorIKT_Lm4ENS_16DefaultPtrTraitsElEENS3_IS4_Lm4ES6_lEEiiiT0_i --------------------------
	.section	.text._ZN2at6native49_GLOBAL__N__09e94e3a_16_AveragePool3d_cu_a8eae74c44avg_pool3d_single_backward_out_frame_stride1IffEEvNS_27GenericPackedTensorAccessorIKT_Lm4ENS_16DefaultPtrTraitsElEENS3_IS4_Lm4ES6_lEEiiiT0_i,"ax",@progbits
	.align	128
.text._ZN2at6native49_GLOBAL__N__09e94e3a_16_AveragePool3d_cu_a8eae74c44avg_pool3d_single_backward_out_frame_stride1IffEEvNS_27GenericPackedTensorAccessorIKT_Lm4ENS_16DefaultPtrTraitsElEENS3_IS4_Lm4ES6_lEEiiiT0_i:
        .type           _ZN2at6native49_GLOBAL__N__09e94e3a_16_AveragePool3d_cu_a8eae74c44avg_pool3d_single_backward_out_frame_stride1IffEEvNS_27GenericPackedTensorAccessorIKT_Lm4ENS_16DefaultPtrTraitsElEENS3_IS4_Lm4ES6_lEEiiiT0_i,@function
        .size           _ZN2at6native49_GLOBAL__N__09e94e3a_16_AveragePool3d_cu_a8eae74c44avg_pool3d_single_backward_out_frame_stride1IffEEvNS_27GenericPackedTensorAccessorIKT_Lm4ENS_16DefaultPtrTraitsElEENS3_IS4_Lm4ES6_lEEiiiT0_i,(.L_x_1012 - _ZN2at6native49_GLOBAL__N__09e94e3a_16_AveragePool3d_cu_a8eae74c44avg_pool3d_single_backward_out_frame_stride1IffEEvNS_27GenericPackedTensorAccessorIKT_Lm4ENS_16DefaultPtrTraitsElEENS3_IS4_Lm4ES6_lEEiiiT0_i)
        .other          _ZN2at6native49_GLOBAL__N__09e94e3a_16_AveragePool3d_cu_a8eae74c44avg_pool3d_single_backward_out_frame_stride1IffEEvNS_27GenericPackedTensorAccessorIKT_Lm4ENS_16DefaultPtrTraitsElEENS3_IS4_Lm4ES6_lEEiiiT0_i,@"STO_CUDA_ENTRY STV_DEFAULT"
_ZN2at6native49_GLOBAL__N__09e94e3a_16_AveragePool3d_cu_a8eae74c44avg_pool3d_single_backward_out_frame_stride1IffEEvNS_27GenericPackedTensorAccessorIKT_Lm4ENS_16DefaultPtrTraitsElEENS3_IS4_Lm4ES6_lEEiiiT0_i:
        /* <DEDUP_REMOVED lines=38> */
.L_x_324:
[----:B------:R-:W-:-:S07]  /*0260*/  MOV R4, 0x280 ;  /* 0x0000028000047802 */ /* 0x000fce0000000f00 */
[----:B------:R-:W-:Y:S05]  /*0270*/  CALL.REL.NOINC `($__internal_12_$__cuda_sm20_div_s64) ;  /* 0x0000000c00ac7944 */ /* 0x000fea0003c00000 */
[----:B------:R-:W0:Y:S01]  /*0280*/  LDCU UR4, c[0x0][0x3d8] ;  /* 0x00007b00ff0477ac */ /* 0x000e220008000800 */
[----:B------:R-:W-:-:S04]  /*0290*/  UIADD3 UR10, UPT, UPT, -UR5, URZ, URZ ;  /* 0x000000ff050a7290 */ /* 0x000fc8000fffe1ff */
[----:B0-----:R-:W-:-:S12]  /*02a0*/  UIMAD UR10, UR10, UR4, UR8 ;  /* 0x000000040a0a72a4 */ /* 0x001fd8000f8e0208 */
.L_x_325:
        /* <DEDUP_REMOVED lines=75> */
.L_x_339:
[----:B------:R-:W-:Y:S01]  /*0760*/  ISETP.GE.AND P4, PT, R16, R13, PT ;  /* 0x0000000d1000720c */ /* 0x000fe20003f86270 */
[----:B------:R-:W-:Y:S01]  /*0770*/  UIADD3 UR6, UPT, UPT, UR6, 0x1, URZ ;  /* 0x0000000106067890 */ /* 0x000fe2000fffe0ff */
[----:B------:R-:W-:Y:S05]  /*0780*/  BSSY.RECONVERGENT B1, `(.L_x_327) ;  /* 0x000007a000017945 */ /* 0x000fea0003800200 */
[----:B------:R-:W-:-:S06]  /*0790*/  ISETP.NE.AND P0, PT, R18, UR6, PT ;  /* 0x0000000612007c0c */ /* 0x000fcc000bf05270 */
[----:B------:R-:W-:Y:S07]  /*07a0*/  @P4 BRA `(.L_x_328) ;  /* 0x0000000400dc4947 */ /* 0x000fee0003800000 */
[----:B------:R-:W-:Y:S01]  /*07b0*/  MOV R8, R16 ;  /* 0x0000001000087202 */ /* 0x000fe20000000f00 */
[----:B------:R-:W-:-:S07]  /*07c0*/  IMAD.U32 R0, RZ, RZ, UR4 ;  /* 0x00000004ff007e24 */ /* 0x000fce000f8e00ff */
.L_x_338:
[----:B------:R-:W-:Y:S01]  /*07d0*/  ISETP.GE.AND P5, PT, R15, R14, PT ;  /* 0x0000000e0f00720c */ /* 0x000fe20003fa6270 */
[----:B------:R-:W-:Y:S01]  /*07e0*/  BSSY.RECONVERGENT B0, `(.L_x_329) ;  /* 0x0000070000007945 */ /* 0x000fe20003800200 */
[----:B------:R-:W-:-:S04]  /*07f0*/  IADD3 R8, PT, PT, R8, 0x1, RZ ;  /* 0x0000000108087810 */ /* 0x000fc80007ffe0ff */
[----:B------:R-:W-:-:S07]  /*0800*/  ISETP.NE.AND P4, PT, R8, R13, PT ;  /* 0x0000000d0800720c */ /* 0x000fce0003f85270 */
[----:B------:R-:W-:Y:S06]  /*0810*/  @P5 BRA `(.L_x_330) ;  /* 0x0000000400b05947 */ /* 0x000fec0003800000 */
[----:B------:R-:W-:Y:S01]  /*0820*/  BSSY.RECONVERGENT B2, `(.L_x_331) ;  /* 0x000002d000027945 */ /* 0x000fe20003800200 */
[----:B------:R-:W-:-:S03]  /*0830*/  IMAD.MOV.U32 R21, RZ, RZ, R0 ;  /* 0x000000ffff157224 */ /* 0x000fc600078e0000 */
[----:B------:R-:W-:Y:S05]  /*0840*/  @!P1 BRA `(.L_x_332) ;  /* 0x0000000000a89947 */ /* 0x000fea0003800000 */
[----:B------:R-:W-:Y:S01]  /*0850*/  MOV R24, R11 ;  /* 0x0000000b00187202 */ /* 0x000fe20000000f00 */
[----:B------:R-:W-:-:S07]  /*0860*/  IMAD.MOV.U32 R21, RZ, RZ, R0 ;  /* 0x000000ffff157224 */ /* 0x000fce00078e0000 */
.L_x_333:
[----:B------:R-:W-:-:S04]  /*0870*/  IADD3 R7, P5, PT, R21, R2, RZ ;  /* 0x0000000215077210 */ /* 0x000fc80007fbe0ff */
[----:B------:R-:W-:Y:S02]  /*0880*/  LEA.HI.X.SX32 R26, R21, R10, 0x1, P5 ;  /* 0x0000000a151a7211 */ /* 0x000fe400028f0eff */
[----:B------:R-:W-:-:S04]  /*0890*/  LEA R6, P5, R7, UR8, 0x2 ;  /* 0x0000000807067c11 */ /* 0x000fc8000f8a10ff */
[----:B------:R-:W-:-:S05]  /*08a0*/  LEA.HI.X R7, R7, UR9, R26, 0x2, P5 ;  /* 0x0000000907077c11 */ /* 0x000fca000a8f141a */
[----:B------:R-:W2:Y:S04]  /*08b0*/  LDG.E R26, desc[UR12][R6.64+-0x20] ;  /* 0xffffe00c061a7981 */ /* 0x000ea8000c1e1900 */
[----:B------:R-:W3:Y:S04]  /*08c0*/  LDG.E R25, desc[UR12][R6.64+-0x1c] ;  /* 0xffffe40c06197981 */ /* 0x000ee8000c1e1900 */
[----:B------:R-:W4:Y:S01]  /*08d0*/  LDG.E R27, desc[UR12][R6.64+-0x18] ;  /* 0xffffe80c061b7981 */ /* 0x000f22000c1e1900 */
[----:B--2---:R-:W-:-:S03]  /*08e0*/  FADD.FTZ R28, R26, R17 ;  /* 0x000000111a1c7221 */ /* 0x004fc60000010000 */
[----:B------:R-:W2:Y:S04]  /*08f0*/  LDG.E R26, desc[UR12][R6.64+-0x14] ;  /* 0xffffec0c061a7981 */ /* 0x000ea8000c1e1900 */
[----:B------:R-:W5:Y:S01]  /*0900*/  LDG.E R17, desc[UR12][R6.64+-0x10] ;  /* 0xfffff00c06117981 */ /* 0x000f62000c1e1900 */
[----:B---3--:R-:W-:-:S04]  /*0910*/  FADD.FTZ R25, R28, R25 ;  /* 0x000000191c197221 */ /* 0x008fc80000010000 */
[----:B----4-:R-:W-:Y:S02]  /*0920*/  FADD.FTZ R25, R25, R27 ;  /* 0x0000001b19197221 */ /* 0x010fe40000010000 */
[----:B------:R-:W3:Y:S02]  /*0930*/  LDG.E R27, desc[UR12][R6.64+-0x8] ;  /* 0xfffff80c061b7981 */ /* 0x000ee4000c1e1900 */
[----:B--2---:R-:W-:Y:S02]  /*0940*/  FADD.FTZ R26, R25, R26 ;  /* 0x0000001a191a7221 */ /* 0x004fe40000010000 */
[----:B------:R-:W2:Y:S02]  /*0950*/  LDG.E R25, desc[UR12][R6.64+-0xc] ;  /* 0xfffff40c06197981 */ /* 0x000ea4000c1e1900 */
[----:B-----5:R-:W-:Y:S02]  /*0960*/  FADD.FTZ R28, R26, R17 ;  /* 0x000000111a1c7221 */ /* 0x020fe40000010000 */
[----:B------:R-:W4:Y:S04]  /*0970*/  LDG.E R26, desc[UR12][R6.64+-0x4] ;  /* 0xfffffc0c061a7981 */ /* 0x000f28000c1e1900 */
[----:B------:R-:W5:Y:S01]  /*0980*/  LDG.E R17, desc[UR12][R6.64] ;  /* 0x0000000c06117981 */ /* 0x000f62000c1e1900 */
[----:B--2---:R-:W-:-:S04]  /*0990*/  FADD.FTZ R25, R28, R25 ;  /* 0x000000191c197221 */ /* 0x004fc80000010000 */
[----:B---3--:R-:W-:Y:S02]  /*09a0*/  FADD.FTZ R25, R25, R27 ;  /* 0x0000001b19197221 */ /* 0x008fe40000010000 */
[----:B------:R-:W2:Y:S02]  /*09b0*/  LDG.E R27, desc[UR12][R6.64+0x8] ;  /* 0x0000080c061b7981 */ /* 0x000ea4000c1e1900 */
[----:B----4-:R-:W-:Y:S02]  /*09c0*/  FADD.FTZ R26, R25, R26 ;  /* 0x0000001a191a7221 */ /* 0x010fe40000010000 */
[----:B------:R-:W3:Y:S02]  /*09d0*/  LDG.E R25, desc[UR12][R6.64+0x4] ;  /* 0x0000040c06197981 */ /* 0x000ee4000c1e1900 */
[----:B-----5:R-:W-:Y:S02]  /*09e0*/  FADD.FTZ R28, R26, R17 ;  /* 0x000000111a1c7221 */ /* 0x020fe40000010000 */
[----:B------:R-:W4:Y:S04]  /*09f0*/  LDG.E R26, desc[UR12][R6.64+0xc] ;  /* 0x00000c0c061a7981 */ /* 0x000f28000c1e1900 */
[----:B------:R-:W5:Y:S01]  /*0a00*/  LDG.E R17, desc[UR12][R6.64+0x10] ;  /* 0x0000100c06117981 */ /* 0x000f62000c1e1900 */
[----:B---3--:R-:W-:-:S03]  /*0a10*/  FADD.FTZ R25, R28, R25 ;  /* 0x000000191c197221 */ /* 0x008fc60000010000 */
[----:B------:R-:W3:Y:S01]  /*0a20*/  LDG.E R28, desc[UR12][R6.64+0x14] ;  /* 0x0000140c061c7981 */ /* 0x000ee2000c1e1900 */
[----:B--2---:R-:W-:-:S04]  /*0a30*/  FADD.FTZ R25, R25, R27 ;  /* 0x0000001b19197221 */ /* 0x004fc80000010000 */
[----:B----4-:R-:W-:Y:S02]  /*0a40*/  FADD.FTZ R26, R25, R26 ;  /* 0x0000001a191a7221 */ /* 0x010fe40000010000 */
[----:B------:R-:W2:Y:S02]  /*0a50*/  LDG.E R25, desc[UR12][R6.64+0x1c] ;  /* 0x00001c0c06197981 */ /* 0x000ea4000c1e1900 */
[----:B-----5:R-:W-:Y:S02]  /*0a60*/  FADD.FTZ R17, R26, R17 ;  /* 0x000000111a117221 */ /* 0x020fe40000010000 */
[----:B------:R-:W4:Y:S01]  /*0a70*/  LDG.E R26, desc[UR12][R6.64+0x18] ;  /* 0x0000180c061a7981 */ /* 0x000f22000c1e1900 */
[----:B------:R-:W-:-:S04]  /*0a80*/  IADD3 R24, PT, PT, R24, 0x10, RZ ;  /* 0x0000001018187810 */ /* 0x000fc80007ffe0ff */
[----:B------:R-:W-:Y:S01]  /*0a90*/  ISETP.NE.AND P5, PT, R24, RZ, PT ;  /* 0x000000ff1800720c */ /* 0x000fe20003fa5270 */
[----:B------:R-:W-:Y:S02]  /*0aa0*/  VIADD R21, R21, 0x10 ;  /* 0x0000001015157836 */ /* 0x000fe40000000000 */
[----:B---3--:R-:W-:-:S04]  /*0ab0*/  FADD.FTZ R17, R17, R28 ;  /* 0x0000001c11117221 */ /* 0x008fc80000010000 */
[----:B----4-:R-:W-:-:S04]  /*0ac0*/  FADD.FTZ R17, R17, R26 ;  /* 0x0000001a11117221 */ /* 0x010fc80000010000 */
[----:B--2---:R-:W-:Y:S02]  /*0ad0*/  FADD.FTZ R17, R17, R25 ;  /* 0x0000001911117221 */ /* 0x004fe40000010000 */
[----:B------:R-:W-:Y:S05]  /*0ae0*/  @P5 BRA `(.L_x_333) ;  /* 0xfffffffc00605947 */ /* 0x000fea000383ffff */
.L_x_332:
[----:B------:R-:W-:Y:S05]  /*0af0*/  BSYNC.RECONVERGENT B2 ;  /* 0x0000000000027941 */ /* 0x000fea0003800200 */
.L_x_331:
        /* <DEDUP_REMOVED lines=10> */
[----:B------:R-:W2:Y:S04]  /*0ba0*/  LDG.E R26, desc[UR12][R6.64] ;  /* 0x0000000c061a7981 */ /* 0x000ea8000c1e1900 */
[----:B------:R-:W3:Y:S04]  /*0bb0*/  LDG.E R27, desc[UR12][R6.64+0x4] ;  /* 0x0000040c061b7981 */ /* 0x000ee8000c1e1900 */
[----:B------:R-:W4:Y:S04]  /*0bc0*/  LDG.E R25, desc[UR12][R6.64+0x8] ;  /* 0x0000080c06197981 */ /* 0x000f28000c1e1900 */
[----:B------:R-:W5:Y:S04]  /*0bd0*/  LDG.E R24, desc[UR12][R6.64+0xc] ;  /* 0x00000c0c06187981 */ /* 0x000f68000c1e1900 */
[----:B------:R-:W5:Y:S01]  /*0be0*/  LDG.E R29, desc[UR12][R6.64+0x1c] ;  /* 0x00001c0c061d7981 */ /* 0x000f62000c1e1900 */
[----:B--2---:R-:W-:-:S03]  /*0bf0*/  FADD.FTZ R26, R17, R26 ;  /* 0x0000001a111a7221 */ /* 0x004fc60000010000 */
[----:B------:R-:W2:Y:S01]  /*0c00*/  LDG.E R17, desc[UR12][R6.64+0x10] ;  /* 0x0000100c06117981 */ /* 0x000ea2000c1e1900 */
[----:B---3--:R-:W-:-:S04]  /*0c10*/  FADD.FTZ R26, R26, R27 ;  /* 0x0000001b1a1a7221 */ /* 0x008fc80000010000 */
[----:B----4-:R-:W-:Y:S02]  /*0c20*/  FADD.FTZ R27, R26, R25 ;  /* 0x000000191a1b7221 */ /* 0x010fe40000010000 */
[----:B------:R-:W3:Y:S02]  /*0c30*/  LDG.E R25, desc[UR12][R6.64+0x14] ;  /* 0x0000140c06197981 */ /* 0x000ee4000c1e1900 */
[----:B-----5:R-:W-:Y:S02]  /*0c40*/  FADD.FTZ R24, R27, R24 ;  /* 0x000000181b187221 */ /* 0x020fe40000010000 */
[----:B------:R-:W4:Y:S01]  /*0c50*/  LDG.E R27, desc[UR12][R6.64+0x18] ;  /* 0x0000180c061b7981 */ /* 0x000f22000c1e1900 */
[----:B------:R-:W-:Y:S01]  /*0c60*/  IADD3 R21, PT, PT, R21, 0x8, RZ ;  /* 0x0000000815157810 */ /* 0x000fe20007ffe0ff */
[----:B--2---:R-:W-:-:S04]  /*0c70*/  FADD.FTZ R24, R24, R17 ;  /* 0x0000001118187221 */ /* 0x004fc80000010000 */
[----:B---3--:R-:W-:-:S04]  /*0c80*/  FADD.FTZ R24, R24, R25 ;  /* 0x0000001918187221 */ /* 0x008fc80000010000 */
[----:B----4-:R-:W-:-:S04]  /*0c90*/  FADD.FTZ R24, R24, R27 ;  /* 0x0000001b18187221 */ /* 0x010fc80000010000 */
[----:B------:R-:W-:-:S07]  /*0ca0*/  FADD.FTZ R17, R24, R29 ;  /* 0x0000001d18117221 */ /* 0x000fce0000010000 */
.L_x_335:
[----:B------:R-:W-:Y:S05]  /*0cb0*/  BSYNC.RECONVERGENT B2 ;  /* 0x0000000000027941 */ /* 0x000fea0003800200 */
.L_x_334:
        /* <DEDUP_REMOVED lines=12> */
[----:B------:R-:W5:Y:S01]  /*0d80*/  LDG.E R29, desc[UR12][R6.64+0xc] ;  /* 0x00000c0c061d7981 */ /* 0x000f62000c1e1900 */
[----:B------:R-:W-:-:S02]  /*0d90*/  VIADD R21, R21, 0x4 ;  /* 0x0000000415157836 */ /* 0x000fc40000000000 */
[----:B--2---:R-:W-:-:S04]  /*0da0*/  FADD.FTZ R24, R17, R24 ;  /* 0x0000001811187221 */ /* 0x004fc80000010000 */
[----:B---3--:R-:W-:-:S04]  /*0db0*/  FADD.FTZ R24, R24, R25 ;  /* 0x0000001918187221 */ /* 0x008fc80000010000 */
[----:B----4-:R-:W-:-:S04]  /*0dc0*/  FADD.FTZ R24, R24, R27 ;  /* 0x0000001b18187221 */ /* 0x010fc80000010000 */
[----:B-----5:R-:W-:-:S07]  /*0dd0*/  FADD.FTZ R17, R24, R29 ;  /* 0x0000001d18117221 */ /* 0x020fce0000010000 */
.L_x_337:
[----:B------:R-:W-:Y:S05]  /*0de0*/  BSYNC.RECONVERGENT B2 ;  /* 0x0000000000027941 */ /* 0x000fea0003800200 */
.L_x_336:
[----:B------:R-:W-:Y:S05]  /*0df0*/  @!P5 BRA `(.L_x_330) ;  /* 0x000000000038d947 */ /* 0x000fea0003800000 */
[----:B------:R-:W0:Y:S01]  /*0e00*/  LDCU.64 UR14, c[0x0][0x380] ;  /* 0x00007000ff0e77ac */ /* 0x000e220008000a00 */
[----:B------:R-:W-:-:S04]  /*0e10*/  IADD3 R7, P5, PT, R21, R4, RZ ;  /* 0x0000000415077210 */ /* 0x000fc80007fbe0ff */
[----:B------:R-:W-:Y:S02]  /*0e20*/  LEA.HI.X.SX32 R24, R21, R9, 0x1, P5 ;  /* 0x0000000915187211 */ /* 0x000fe400028f0eff */
[----:B0-----:R-:W-:-:S04]  /*0e30*/  LEA R6, P5, R7, UR14, 0x2 ;  /* 0x0000000e07067c11 */ /* 0x001fc8000f8a10ff */
[----:B------:R-:W-:-:S05]  /*0e40*/  LEA.HI.X R7, R7, UR15, R24, 0x2, P5 ;  /* 0x0000000f07077c11 */ /* 0x000fca000a8f1418 */
[----:B------:R-:W2:Y:S01]  /*0e50*/  LDG.E R24, desc[UR12][R6.64] ;  /* 0x0000000c06187981 */ /* 0x000ea2000c1e1900 */
[----:B------:R-:W-:Y:S01]  /*0e60*/  ISETP.NE.AND P5, PT, R12, 0x1, PT ;  /* 0x000000010c00780c */ /* 0x000fe20003fa5270 */
[----:B--2---:R-:W-:-:S12]  /*0e70*/  FADD.FTZ R17, R17, R24 ;  /* 0x0000001811117221 */ /* 0x004fd80000010000 */
[----:B------:R-:W-:Y:S05]  /*0e80*/  @!P5 BRA `(.L_x_330) ;  /* 0x000000000014d947 */ /* 0x000fea0003800000 */
[----:B------:R-:W-:Y:S01]  /*0e90*/  ISETP.NE.AND P5, PT, R12, 0x2, PT ;  /* 0x000000020c00780c */ /* 0x000fe20003fa5270 */
[----:B------:R-:W2:-:S12]  /*0ea0*/  LDG.E R24, desc[UR12][R6.64+0x4] ;  /* 0x0000040c06187981 */ /* 0x000e98000c1e1900 */
[----:B------:R-:W3:Y:S01]  /*0eb0*/  @P5 LDG.E R26, desc[UR12][R6.64+0x8] ;  /* 0x0000080c061a5981 */ /* 0x000ee2000c1e1900 */
[----:B--2---:R-:W-:-:S04]  /*0ec0*/  FADD.FTZ R17, R17, R24 ;  /* 0x0000001811117221 */ /* 0x004fc80000010000 */
[----:B---3--:R-:W-:-:S07]  /*0ed0*/  @P5 FADD.FTZ R17, R17, R26 ;  /* 0x0000001a11115221 */ /* 0x008fce0000010000 */
.L_x_330:
[----:B------:R-:W-:Y:S05]  /*0ee0*/  BSYNC.RECONVERGENT B0 ;  /* 0x0000000000007941 */ /* 0x000fea0003800200 */
.L_x_329:
[----:B------:R-:W0:Y:S02]  /*0ef0*/  LDCU UR7, c[0x0][0x3a0] ;  /* 0x00007400ff0777ac */ /* 0x000e240008000800 */
[----:B0-----:R-:W-:Y:S01]  /*0f00*/  IADD3 R0, PT, PT, R0, UR7, RZ ;  /* 0x0000000700007c10 */ /* 0x001fe2000fffe0ff */
[----:B------:R-:W-:Y:S06]  /*0f10*/  @P4 BRA `(.L_x_338) ;  /* 0xfffffff8002c4947 */ /* 0x000fec000383ffff */
.L_x_328:
[----:B------:R-:W-:Y:S05]  /*0f20*/  BSYNC.RECONVERGENT B1 ;  /* 0x0000000000017941 */ /* 0x000fea0003800200 */
.L_x_327:
[----:B------:R-:W0:Y:S01]  /*0f30*/  LDCU UR7, c[0x0][0x398] ;  /* 0x00007300ff0777ac */ /* 0x000e220008000800 */
[----:B------:R-:W0:Y:S02]  /*0f40*/  LDCU UR11, c[0x0][0x3a0] ;  /* 0x00007400ff0b77ac */ /* 0x000e240008000800 */
[----:B0-----:R-:W-:Y:S01]  /*0f50*/  UIMAD UR4, UR7, UR11, UR4 ;  /* 0x0000000b070472a4 */ /* 0x001fe2000f8e0204 */
[----:B------:R-:W-:Y:S11]  /*0f60*/  @P0 BRA `(.L_x_339) ;  /* 0xfffffff400fc0947 */ /* 0x000ff6000383ffff */
.L_x_326:
[----:B------:R-:W0:Y:S01]  /*0f70*/  LDCU.128 UR16, c[0x0][0x400] ;  /* 0x00008000ff1077ac */ /* 0x000e220008000c00 */
[----:B------:R-:W-:Y:S01]  /*0f80*/  SHF.R.S32.HI R0, RZ, 0x1f, R19 ;  /* 0x0000001fff007819 */ /* 0x000fe20000011413 */
[----:B------:R-:W1:Y:S01]  /*0f90*/  LDCU.128 UR20, c[0x0][0x3f0] ;  /* 0x00007e00ff1477ac */ /* 0x000e620008000c00 */
[----:B------:R-:W-:Y:S02]  /*0fa0*/  USHF.R.S32.HI UR7, URZ, 0x1f, UR10 ;  /* 0x0000001fff077899 */ /* 0x000fe4000801140a */
[----:B------:R-:W-:Y:S01]  /*0fb0*/  USHF.R.S32.HI UR11, URZ, 0x1f, UR5 ;  /* 0x0000001fff0b7899 */ /* 0x000fe20008011405 */
[----:B------:R-:W2:Y:S01]  /*0fc0*/  LDCU UR14, c[0x0][0x41c] ;  /* 0x00008380ff0e77ac */ /* 0x000ea20008000800 */
[----:B0-----:R-:W-:-:S04]  /*0fd0*/  IMAD.WIDE.U32 R2, R20, UR16, RZ ;  /* 0x0000001014027c25 */ /* 0x001fc8000f8e00ff */
[----:B------:R-:W-:Y:S01]  /*0fe0*/  IMAD R0, R0, UR18, RZ ;  /* 0x0000001200007c24 */ /* 0x000fe2000f8e02ff */
[----:B-1----:R-:W-:Y:S01]  /*0ff0*/  UIMAD UR7, UR7, UR22, URZ ;  /* 0x00000016070772a4 */ /* 0x002fe2000f8e02ff */
[----:B------:R-:W-:Y:S01]  /*1000*/  IMAD R3, R20, UR17, R3 ;  /* 0x0000001114037c24 */ /* 0x000fe2000f8e0203 */
[----:B------:R-:W0:Y:S01]  /*1010*/  LDCU.64 UR16, c[0x0][0x3c8] ;  /* 0x00007900ff1077ac */ /* 0x000e220008000a00 */
[C---:B------:R-:W-:Y:S02]  /*1020*/  IMAD R5, R19.reuse, UR19, R0 ;  /* 0x0000001313057c24 */ /* 0x040fe4000f8e0200 */
[----:B------:R-:W-:Y:S01]  /*1030*/  IMAD.WIDE.U32 R2, R19, UR18, R2 ;  /* 0x0000001213027c25 */ /* 0x000fe2000f8e0002 */
[----:B------:R-:W-:-:S03]  /*1040*/  UIMAD UR7, UR10, UR23, UR7 ;  /* 0x000000170a0772a4 */ /* 0x000fc6000f8e0207 */
[----:B--2---:R-:W-:Y:S01]  /*1050*/  FMUL.FTZ R17, R17, UR14 ;  /* 0x0000000e11117c20 */ /* 0x004fe20008410000 */
[----:B------:R-:W-:Y:S01]  /*1060*/  UIMAD UR11, UR11, UR20, URZ ;  /* 0x000000140b0b72a4 */ /* 0x000fe2000f8e02ff */
[----:B------:R-:W-:Y:S01]  /*1070*/  IMAD.IADD R3, R3, 0x1, R5 ;  /* 0x0000000103037824 */ /* 0x000fe200078e0205 */
[----:B------:R-:W-:Y:S02]  /*1080*/  MOV R5, UR22 ;  /* 0x0000001600057c02 */ /* 0x000fe40008000f00 */
[----:B------:R-:W-:-:S03]  /*1090*/  UIMAD UR11, UR5, UR21, UR11 ;  /* 0x00000015050b72a4 */ /* 0x000fc6000f8e020b */
[----:B------:R-:W-:Y:S01]  /*10a0*/  IMAD.WIDE.U32 R2, R5, UR10, R2 ;  /* 0x0000000a05027c25 */ /* 0x000fe2000f8e0002 */
[----:B------:R-:W-:-:S03]  /*10b0*/  MOV R5, UR20 ;  /* 0x0000001400057c02 */ /* 0x000fc60008000f00 */
[----:B------:R-:W-:Y:S02]  /*10c0*/  VIADD R3, R3, UR7 ;  /* 0x0000000703037c36 */ /* 0x000fe40008000000 */
[----:B------:R-:W-:-:S04]  /*10d0*/  IMAD.WIDE.U32 R2, R5, UR5, R2 ;  /* 0x0000000505027c25 */ /* 0x000fc8000f8e0002 */
[----:B------:R-:W-:Y:S01]  /*10e0*/  VIADD R3, R3, UR11 ;  /* 0x0000000b03037c36 */ /* 0x000fe20008000000 */
[----:B0-----:R-:W-:-:S04]  /*10f0*/  LEA R4, P0, R2, UR16, 0x2 ;  /* 0x0000001002047c11 */ /* 0x001fc8000f8010ff */
[----:B------:R-:W-:-:S05]  /*1100*/  LEA.HI.X R5, R2, UR17, R3, 0x2, P0 ;  /* 0x0000001102057c11 */ /* 0x000fca00080f1403 */
[----:B------:R-:W-:Y:S01]  /*1110*/  STG.E desc[UR12][R4.64], R17 ;  /* 0x0000001104007986 */ /* 0x000fe2000c10190c */
[----:B------:R-:W-:Y:S05]  /*1120*/  EXIT ;  /* 0x000000000000794d */ /* 0x000fea0003800000 */
        .weak           $__internal_12_$__cuda_sm20_div_s64
        .type           $__internal_12_$__cuda_sm20_div_s64,@function
        .size           $__internal_12_$__cuda_sm20_div_s64,(.L_x_1012 - $__internal_12_$__cuda_sm20_div_s64)
$__internal_12_$__cuda_sm20_div_s64:
        /* <DEDUP_REMOVED lines=73> */
[----:B------:R-:W-:Y:S11]  /*15c0*/  RET.REL.NODEC R2 `(_ZN2at6native49_GLOBAL__N__09e94e3a_16_AveragePool3d_cu_a8eae74c44avg_pool3d_single_backward_out_frame_stride1IffEEvNS_27GenericPackedTensorAccessorIKT_Lm4ENS_16DefaultPtrTraitsElEENS3_IS4_Lm4ES6_lEEiiiT0_i) ;  /* 0xffffffe8028c7950 */ /* 0x000ff60003c3ffff */
.L_x_340:
        /* <DEDUP_REMOVED lines=11> */
.L_x_1012:


//--------------------- .text._ZN2at6native49_GLOBAL__N__09e94e3a_16_AveragePool3d_cu_a8eae74c44avg_pool3d_single_backward_out_frame_stride1IddEEvNS_27GenericPackedTensorAccessorIKT_Lm4ENS_16DefaultPtrTraitsElEENS3_IS4_Lm4ES6_lEEiiiT0_i --------------------------
	.section	.text._ZN2at6native49_GLOBAL__N__09e94e3a_16_AveragePool3d_cu_a8eae74c44avg_pool3d_single_backward_out_frame_stride1IddEEvNS_27GenericPackedTensorAccessorIKT_Lm4ENS_16DefaultPtrTraitsElEENS3_IS4_Lm4ES6_lEEiiiT0_i,"ax",@progbits
	.align	128
.text._ZN2at6native49_GLOBAL__N__09e94e3a_16_AveragePool3d_cu_a8eae74c44avg_pool3d_single_backward_out_frame_stride1IddEEvNS_27GenericPackedTensorAccessorIKT_Lm4ENS_16DefaultPtrTraitsElEENS3_IS4_Lm4ES6_lEEiiiT0_i:
        .type           _ZN2at6native49_GLOBAL__N__09e94e3a_16_AveragePool3d_cu_a8eae74c44avg_pool3d_single_backward_out_frame_stride1IddEEvNS_27GenericPackedTensorAccessorIKT_Lm4ENS_16DefaultPtrTraitsElEENS3_IS4_Lm4ES6_lEEiiiT0_i,@function
        .size           _ZN2at6native49_GLOBAL__N__09e94e3a_16_AveragePool3d_cu_a8eae74c44avg_pool3d_single_backward_out_frame_stride1IddEEvNS_27GenericPackedTensorAccessorIKT_Lm4ENS_16DefaultPtrTraitsElEENS3_IS4_Lm4ES6_lEEiiiT0_i,(.L_x_1014 - _ZN2at6native49_GLOBAL__N__09e94e3a_16_AveragePool3d_cu_a8eae74c44avg_pool3d_single_backward_out_frame_stride1IddEEvNS_27GenericPackedTensorAccessorIKT_Lm4ENS_16DefaultPtrTraitsElEENS3_IS4_Lm4ES6_lEEiiiT0_i)
        .other          _ZN2at6native49_GLOBAL__N__09e94e3a_16_AveragePool3d_cu_a8eae74c44avg_pool3d_single_backward_out_frame_stride1IddEEvNS_27GenericPackedTensorAccessorIKT_Lm4ENS_16DefaultPtrTraitsElEENS3_IS4_Lm4ES6_lEEiiiT0_i,@"STO_CUDA_ENTRY STV_DEFAULT"
_ZN2at6native49_GLOBAL__N__09e94e3a_16_AveragePool3d_cu_a8eae74c44avg_pool3d_single_backward_out_frame_stride1IddEEvNS_27GenericPackedTensorAccessorIKT_Lm4ENS_16DefaultPtrTraitsElEENS3_IS4_Lm4ES6_lEEiiiT0_i:
        /* <DEDUP_REMOVED lines=37> */
.L_x_341:
[----:B------:R-:W-:-:S07]  /*0250*/  MOV R8, 0x270 ;  /* 0x0000027000087802 */ /* 0x000fce0000000f00 */
[----:B------:R-:W-:Y:S05]  /*0260*/  CALL.REL.NOINC `($__internal_13_$__cuda_sm20_div_s64) ;  /* 0x0000000c009c7944 */ /* 0x000fea0003c00000 */
[----:B------:R-:W0:Y:S01]  /*0270*/  LDC R4, c[0x0][0x3d8] ;  /* 0x0000f600ff047b82 */ /* 0x000e220000000800 */
[----:B------:R-:W-:-:S04]  /*0280*/  IMAD.MOV R5, RZ, RZ, -R3 ;  /* 0x000000ffff057224 */ /* 0x000fc800078e0a03 */
[----:B0-----:R-:W-:-:S07]  /*0290*/  IMAD R5, R5, R4, UR4 ;  /* 0x0000000405057e24 */ /* 0x001fce000f8e0204 */
.L_x_342:
        /* <DEDUP_REMOVED lines=10> */
[----:B------:R-:W1:Y:S01]  /*0340*/  LDCU.64 UR10, c[0x0][0x358] ;  /* 0x00006b00ff0a77ac */ /* 0x000e620008000a00 */
[----:B------:R-:W-:Y:S02]  /*0350*/  SHF.R.S32.HI R16, RZ, 0x1f, R3 ;  /* 0x0000001fff107819 */ /* 0x000fe40000011403 */
[----:B------:R-:W-:-:S04]  /*0360*/  CS2R R28, SRZ ;  /* 0x00000000001c7805 */ /* 0x000fc8000001ff00 */
[----:B------:R-:W2:Y:S01]  /*0370*/  LDC R4, c[0x0][0x390] ;  /* 0x0000e400ff047b82 */ /* 0x000ea20000000800 */
[----:B0-----:R-:W-:-:S05]  /*0380*/  VIADDMNMX R10, R5, -R10, 0xffffffff, !PT ;  /* 0xffffffff050a7446 */ /* 0x001fca000780090a */
[----:B------:R-:W-:Y:S01]  /*0390*/  VIADD R10, R10, 0x1 ;  /* 0x000000010a0a7836 */ /* 0x000fe20000000000 */
[----:B--2---:R-:W-:-:S04]  /*03a0*/  VIADDMNMX R7, R5, 0x1, R4, PT ;  /* 0x0000000105077846 */ /* 0x004fc80003800104 */
[----:B------:R-:W-:-:S13]  /*03b0*/  ISETP.GE.AND P0, PT, R10, R7, PT ;  /* 0x000000070a00720c */ /* 0x000fda0003f06270 */
[----:B-1----:R-:W-:Y:S05]  /*03c0*/  @P0 BRA `(.L_x_343) ;  /* 0x0000000800dc0947 */ /* 0x002fea0003800000 */
[----:B------:R-:W0:Y:S01]  /*03d0*/  LDC R9, c[0x0][0x418] ;  /* 0x00010600ff097b82 */ /* 0x000e220000000800 */
[----:B------:R-:W1:Y:S01]  /*03e0*/  LDCU.64 UR4, c[0x0][0x3b8] ;  /* 0x00007700ff0477ac */ /* 0x000e620008000a00 */
[----:B------:R-:W-:Y:S02]  /*03f0*/  VIADDMNMX R4, R2, -R11, 0xffffffff, !PT ;  /* 0xffffffff02047446 */ /* 0x000fe4000780090b */
[----:B------:R-:W-:Y:S01]  /*0400*/  CS2R R28, SRZ ;  /* 0x00000000001c7805 */ /* 0x000fe2000001ff00 */
[----:B------:R-:W2:Y:S02]  /*0410*/  LDCU.64 UR6, c[0x0][0x3c0] ;  /* 0x00007800ff0677ac */ /* 0x000ea40008000a00 */
[----:B------:R-:W-:Y:S01]  /*0420*/  VIADD R7, R4, 0x1 ;  /* 0x0000000104077836 */ /* 0x000fe20000000000 */
[----:B------:R-:W3:Y:S01]  /*0430*/  LDC R17, c[0x0][0x3a0] ;  /* 0x0000e800ff117b82 */ /* 0x000ee20000000800 */
[----:B------:R-:W4:Y:S01]  /*0440*/  LDCU.64 UR8, c[0x0][0x3a8] ;  /* 0x00007500ff0877ac */ /* 0x000f220008000a00 */
[----:B0-----:R-:W-:Y:S01]  /*0450*/  VIADDMNMX R4, R0, -R9, 0xffffffff, !PT ;  /* 0xffffffff00047446 */ /* 0x001fe20007800909 */
[----:B-1----:R-:W-:Y:S01]  /*0460*/  IMAD.WIDE.U32 R8, R7, UR4, RZ ;  /* 0x0000000407087c25 */ /* 0x002fe2000f8e00ff */
[----:B------:R-:W-:-:S02]  /*0470*/  UMOV UR4, URZ ;  /* 0x000000ff00047c82 */ /* 0x000fc40008000000 */
[----:B------:R-:W-:Y:S01]  /*0480*/  IADD3 R6, PT, PT, R4, 0x1, RZ ;  /* 0x0000000104067810 */ /* 0x000fe20007ffe0ff */
[----:B------:R-:W-:Y:S02]  /*0490*/  IMAD R9, R7, UR5, R9 ;  /* 0x0000000507097c24 */ /* 0x000fe4000f8e0209 */
[----:B----4-:R-:W-:Y:S02]  /*04a0*/  IMAD R16, R16, UR8, RZ ;  /* 0x0000000810107c24 */ /* 0x010fe4000f8e02ff */
[C---:B--2---:R-:W-:Y:S02]  /*04b0*/  IMAD R7, R6.reuse, UR7, RZ ;  /* 0x0000000706077c24 */ /* 0x044fe4000f8e02ff */
[----:B------:R-:W-:-:S04]  /*04c0*/  IMAD.WIDE.U32 R12, R6, UR6, RZ ;  /* 0x00000006060c7c25 */ /* 0x000fc8000f8e00ff */
[----:B------:R-:W-:Y:S01]  /*04d0*/  IMAD.WIDE.U32 R14, R6, UR6, R8 ;  /* 0x00000006060e7c25 */ /* 0x000fe2000f8e0008 */
[----:B------:R-:W0:Y:S03]  /*04e0*/  LDCU.64 UR6, c[0x0][0x380] ;  /* 0x00007000ff0677ac */ /* 0x000e260008000a00 */
[----:B------:R-:W-:Y:S02]  /*04f0*/  IMAD.IADD R13, R13, 0x1, R7 ;  /* 0x000000010d0d7824 */ /* 0x000fe400078e0207 */
[----:B------:R-:W-:Y:S01]  /*0500*/  IMAD.IADD R15, R7, 0x1, R15 ;  /* 0x00000001070f7824 */ /* 0x000fe200078e020f */
[----:B---3--:R-:W-:Y:S01]  /*0510*/  VIADDMNMX R7, R0, 0x1, R17, PT ;  /* 0x0000000100077846 */ /* 0x008fe20003800111 */
[C---:B------:R-:W-:Y:S01]  /*0520*/  IMAD R11, R3.reuse, UR9, R16 ;  /* 0x00000009030b7c24 */ /* 0x040fe2000f8e0210 */
[----:B------:R-:W-:Y:S01]  /*0530*/  LOP3.LUT R16, RZ, R4, RZ, 0x33, !PT ;  /* 0x00000004ff107212 */ /* 0x000fe200078e33ff */
[----:B------:R-:W-:Y:S01]  /*0540*/  IMAD.WIDE.U32 R12, R3, UR8, R12 ;  /* 0x00000008030c7c25 */ /* 0x000fe2000f8e000c */
[----:B------:R-:W-:-:S03]  /*0550*/  IADD3 R4, PT, PT, R7, -0x2, -R4 ;  /* 0xfffffffe07047810 */ /* 0x000fc60007ffe804 */
[----:B------:R-:W-:Y:S01]  /*0560*/  IMAD.WIDE.U32 R14, R3, UR8, R14 ;  /* 0x00000008030e7c25 */ /* 0x000fe2000f8e000e */
[----:B------:R-:W1:Y:S01]  /*0570*/  LDCU.64 UR8, c[0x0][0x3b0] ;  /* 0x00007600ff0877ac */ /* 0x000e620008000a00 */
[----:B------:R-:W-:Y:S02]  /*0580*/  IADD3 R12, P0, PT, R8, R12, RZ ;  /* 0x0000000c080c7210 */ /* 0x000fe40007f1e0ff */
[----:B------:R-:W-:Y:S01]  /*0590*/  IMAD.IADD R16, R7, 0x1, R16 ;  /* 0x0000000107107824 */ /* 0x000fe200078e0210 */
[----:B0-----:R-:W-:Y:S01]  /*05a0*/  UIADD3 UR5, UP0, UPT, UR6, 0x40, URZ ;  /* 0x0000004006057890 */ /* 0x001fe2000ff1e0ff */
[----:B------:R-:W-:Y:S01]  /*05b0*/  IADD3.X R13, PT, PT, R9, R11, R13, P0, !PT ;  /* 0x0000000b090d7210 */ /* 0x000fe200007fe40d */
[----:B------:R-:W-:Y:S01]  /*05c0*/  IMAD.IADD R15, R15, 0x1, R11 ;  /* 0x000000010f0f7824 */ /* 0x000fe200078e020b */
[----:B------:R-:W-:Y:S01]  /*05d0*/  ISETP.GE.U32.AND P0, PT, R4, 0xf, PT ;  /* 0x0000000f0400780c */ /* 0x000fe20003f06070 */
[----:B------:R-:W-:Y:S01]  /*05e0*/  UIADD3.X UR6, UPT, UPT, URZ, UR7, URZ, UP0, !UPT ;  /* 0x00000007ff067290 */ /* 0x000fe200087fe4ff */
[----:B------:R-:W-:-:S02]  /*05f0*/  LOP3.LUT R8, R16, 0xf, RZ, 0xc0, !PT ;  /* 0x0000000f10087812 */ /* 0x000fc400078ec0ff */
[C---:B------:R-:W-:Y:S02]  /*0600*/  LOP3.LUT R9, R16.reuse, 0x7, RZ, 0xc0, !PT ;  /* 0x0000000710097812 */ /* 0x040fe400078ec0ff */
[----:B------:R-:W-:Y:S01]  /*0610*/  LOP3.LUT R30, R16, 0xfffffff0, RZ, 0xc0, !PT ;  /* 0xfffffff0101e7812 */ /* 0x000fe200078ec0ff */
[----:B------:R-:W-:Y:S01]  /*0620*/  VIADD R11, R8, 0xffffffff ;  /* 0xffffffff080b7836 */ /* 0x000fe20000000000 */
[----:B------:R-:W-:Y:S01]  /*0630*/  IADD3 R17, PT, PT, R9, -0x1, RZ ;  /* 0xffffffff09117810 */ /* 0x000fe20007ffe0ff */
[----:B-1----:R-:W-:-:S03]  /*0640*/  IMAD R33, R10, UR9, RZ ;  /* 0x000000090a217c24 */ /* 0x002fc6000f8e02ff */
[----:B------:R-:W-:Y:S01]  /*0650*/  ISETP.GE.U32.AND P1, PT, R11, 0x7, PT ;  /* 0x000000070b00780c */ /* 0x000fe20003f26070 */
[----:B------:R-:W-:Y:S01]  /*0660*/  IMAD.WIDE.U32 R12, R10, UR8, R12 ;  /* 0x000000080a0c7c25 */ /* 0x000fe2000f8e000c */
[----:B------:R-:W-:Y:S02]  /*0670*/  ISETP.GE.U32.AND P2, PT, R17, 0x3, PT ;  /* 0x000000031100780c */ /* 0x000fe40003f46070 */
[----:B------:R-:W-:Y:S01]  /*0680*/  LOP3.LUT R11, R16, 0x3, RZ, 0xc0, !PT ;  /* 0x00000003100b7812 */ /* 0x000fe200078ec0ff */
[----:B------:R-:W-:-:S04]  /*0690*/  IMAD.WIDE.U32 R14, R10, UR8, R14 ;  /* 0x000000080a0e7c25 */ /* 0x000fc8000f8e000e */
[----:B------:R-:W-:Y:S02]  /*06a0*/  IMAD.IADD R31, R33, 0x1, R13 ;  /* 0x00000001211f7824 */ /* 0x000fe400078e020d */
[----:B------:R-:W-:Y:S02]  /*06b0*/  IMAD.MOV R30, RZ, RZ, -R30 ;  /* 0x000000ffff1e7224 */ /* 0x000fe400078e0a1e */
[----:B------:R-:W-:-:S07]  /*06c0*/  IMAD.IADD R33, R15, 0x1, R33 ;  /* 0x000000010f217824 */ /* 0x000fce00078e0221 */
.L_x_356:
[----:B------:R-:W0:Y:S01]  /*06d0*/  LDC R17, c[0x0][0x414] ;  /* 0x00010500ff117b82 */ /* 0x000e220000000800 */
[----:B------:R-:W-:Y:S01]  /*06e0*/  VIADD R10, R10, 0x1 ;  /* 0x000000010a0a7836 */ /* 0x000fe20000000000 */
[----:B------:R-:W-:Y:S06]  /*06f0*/  BSSY.RECONVERGENT B1, `(.L_x_344) ;  /* 0x0000080000017945 */ /* 0x000fec0003800200 */
[----:B------:R-:W1:Y:S08]  /*0700*/  LDC R19, c[0x0][0x398] ;  /* 0x0000e600ff137b82 */ /* 0x000e700000000800 */
[----:B------:R-:W2:Y:S01]  /*0710*/  LDC R4, c[0x0][0x390] ;  /* 0x0000e400ff047b82 */ /* 0x000ea20000000800 */
[----:B0-----:R-:W-:-:S05]  /*0720*/  VIADDMNMX R17, R2, -R17, 0xffffffff, !PT ;  /* 0xffffffff02117446 */ /* 0x001fca0007800911 */
[----:B------:R-:W-:Y:S01]  /*0730*/  VIADD R35, R17, 0x1 ;  /* 0x0000000111237836 */ /* 0x000fe20000000000 */
[----:B-1----:R-:W-:-:S04]  /*0740*/  VIADDMNMX R32, R2, 0x1, R19, PT ;  /* 0x0000000102207846 */ /* 0x002fc80003800113 */
[----:B------:R-:W-:Y:S02]  /*0750*/  ISETP.GE.AND P4, PT, R35, R32, PT ;  /* 0x000000202300720c */ /* 0x000fe40003f86270 */
[----:B--2---:R-:W-:-:S04]  /*0760*/  VIADDMNMX R21, R5, 0x1, R4, PT ;  /* 0x0000000105157846 */ /* 0x004fc80003800104 */
[----:B------:R-:W-:-:S07]  /*0770*/  ISETP.NE.AND P3, PT, R10, R21, PT ;  /* 0x000000150a00720c */ /* 0x000fce0003f65270 */
[----:B------:R-:W-:Y:S06]  /*0780*/  @P4 BRA `(.L_x_345) ;  /* 0x0000000400d84947 */ /* 0x000fec0003800000 */
[----:B------:R-:W-:-:S07]  /*0790*/  MOV R34, UR4 ;  /* 0x0000000400227c02 */ /* 0x000fce0008000f00 */
.L_x_355:
[----:B------:R-:W-:Y:S01]  /*07a0*/  ISETP.GE.AND P5, PT, R6, R7, PT ;  /* 0x000000070600720c */ /* 0x000fe20003fa6270 */
[----:B------:R-:W-:Y:S01]  /*07b0*/  VIADD R35, R35, 0x1 ;  /* 0x0000000123237836 */ /* 0x000fe20000000000 */
[----:B------:R-:W-:Y:S04]  /*07c0*/  BSSY.RECONVERGENT B0, `(.L_x_346) ;  /* 0x000006f000007945 */ /* 0x000fe80003800200 */
[----:B------:R-:W-:-:S07]  /*07d0*/  ISETP.NE.AND P4, PT, R35, R32, PT ;  /* 0x000000202300720c */ /* 0x000fce0003f85270 */
[----:B------:R-:W-:Y:S06]  /*07e0*/  @P5 BRA `(.L_x_347) ;  /* 0x0000000400b05947 */ /* 0x000fec0003800000 */
[----:B------:R-:W-:Y:S01]  /*07f0*/  BSSY.RECONVERGENT B2, `(.L_x_348) ;  /* 0x000002d000027945 */ /* 0x000fe20003800200 */
[----:B------:R-:W-:-:S03]  /*0800*/  IMAD.MOV.U32 R4, RZ, RZ, R34 ;  /* 0x000000ffff047224 */ /* 0x000fc600078e0022 */
[----:B------:R-:W-:Y:S05]  /*0810*/  @!P0 BRA `(.L_x_349) ;  /* 0x0000000000a88947 */ /* 0x000fea0003800000 */
[----:B------:R-:W-:Y:S02]  /*0820*/  IMAD.MOV.U32 R36, RZ, RZ, R30 ;  /* 0x000000ffff247224 */ /* 0x000fe400078e001e */
[----:B------:R-:W-:-:S07]  /*0830*/  IMAD.MOV.U32 R4, RZ, RZ, R34 ;  /* 0x000000ffff047224 */ /* 0x000fce00078e0022 */
.L_x_350:
[----:B------:R-:W-:-:S04]  /*0840*/  IADD3 R16, P5, PT, R4, R12, RZ ;  /* 0x0000000c04107210 */ /* 0x000fc80007fbe0ff */
[----:B------:R-:W-:Y:S02]  /*0850*/  LEA.HI.X.SX32 R17, R4, R31, 0x1, P5 ;  /* 0x0000001f04117211 */ /* 0x000fe400028f0eff */
[----:B------:R-:W-:-:S04]  /*0860*/  LEA R26, P5, R16, UR5, 0x3 ;  /* 0x00000005101a7c11 */ /* 0x000fc8000f8a18ff */
[----:B------:R-:W-:-:S05]  /*0870*/  LEA.HI.X R27, R16, UR6, R17, 0x3, P5 ;  /* 0x00000006101b7c11 */ /* 0x000fca000a8f1c11 */
[----:B------:R-:W2:Y:S04]  /*0880*/  LDG.E.64 R22, desc[UR10][R26.64+-0x40] ;  /* 0xffffc00a1a167981 */ /* 0x000ea8000c1e1b00 */
[----:B------:R-:W3:Y:S04]  /*0890*/  LDG.E.64 R24, desc[UR10][R26.64+-0x38] ;  /* 0xffffc80a1a187981 */ /* 0x000ee8000c1e1b00 */
[----:B------:R-:W4:Y:S04]  /*08a0*/  LDG.E.64 R20, desc[UR10][R26.64+-0x30] ;  /* 0xffffd00a1a147981 */ /* 0x000f28000c1e1b00 */
[----:B------:R-:W5:Y:S04]  /*08b0*/  LDG.E.64 R18, desc[UR10][R26.64+-0x28] ;  /* 0xffffd80a1a127981 */ /* 0x000f68000c1e1b00 */
[----:B------:R-:W5:Y:S01]  /*08c0*/  LDG.E.64 R16, desc[UR10][R26.64+-0x20] ;  /* 0xffffe00a1a107981 */ /* 0x000f62000c1e1b00 */
[----:B--2---:R-:W-:-:S03]  /*08d0*/  DADD R22, R22, R28 ;  /* 0x0000000016167229 */ /* 0x004fc6000000001c */
[----:B------:R-:W2:Y:S05]  /*08e0*/  LDG.E.64 R28, desc[UR10][R26.64+0x38] ;  /* 0x0000380a1a1c7981 */ /* 0x000eaa000c1e1b00 */
[----:B---3--:R-:W-:Y:S02]  /*08f0*/  DADD R24, R22, R24 ;  /* 0x0000000016187229 */ /* 0x008fe40000000018 */
[----:B------:R-:W3:Y:S06]  /*0900*/  LDG.E.64 R22, desc[UR10][R26.64+-0x18] ;  /* 0xffffe80a1a167981 */ /* 0x000eec000c1e1b00 */
[----:B----4-:R-:W-:-:S02]  /*0910*/  DADD R20, R24, R20 ;  /* 0x0000000018147229 */ /* 0x010fc40000000014 */
[----:B------:R-:W4:Y:S06]  /*0920*/  LDG.E.64 R24, desc[UR10][R26.64+-0x10] ;  /* 0xfffff00a1a187981 */ /* 0x000f2c000c1e1b00 */
[----:B-----5:R-:W-:Y:S02]  /*0930*/  DADD R18, R20, R18 ;  /* 0x0000000014127229 */ /* 0x020fe40000000012 */
[----:B------:R-:W5:Y:S06]  /*0940*/  LDG.E.64 R20, desc[UR10][R26.64+-0x8] ;  /* 0xfffff80a1a147981 */ /* 0x000f6c000c1e1b00 */
[----:B------:R-:W-:-:S02]  /*0950*/  DADD R16, R18, R16 ;  /* 0x0000000012107229 */ /* 0x000fc40000000010 */
[----:B------:R-:W2:Y:S06]  /*0960*/  LDG.E.64 R18, desc[UR10][R26.64] ;  /* 0x0000000a1a127981 */ /* 0x000eac000c1e1b00 */
[----:B---3--:R-:W-:Y:S02]  /*0970*/  DADD R22, R16, R22 ;  /* 0x0000000010167229 */ /* 0x008fe40000000016 */
[----:B------:R-:W3:Y:S06]  /*0980*/  LDG.E.64 R16, desc[UR10][R26.64+0x8] ;  /* 0x0000080a1a107981 */ /* 0x000eec000c1e1b00 */
[----:B----4-:R-:W-:-:S02]  /*0990*/  DADD R24, R22, R24 ;  /* 0x0000000016187229 */ /* 0x010fc40000000018 */
[----:B------:R-:W4:Y:S06]  /*09a0*/  LDG.E.64 R22, desc[UR10][R26.64+0x10] ;  /* 0x0000100a1a167981 */ /* 0x000f2c000c1e1b00 */
[----:B-----5:R-:W-:Y:S02]  /*09b0*/  DADD R20, R24, R20 ;  /* 0x0000000018147229 */ /* 0x020fe40000000014 */
[----:B------:R-:W5:Y:S06]  /*09c0*/  LDG.E.64 R24, desc[UR10][R26.64+0x18] ;  /* 0x0000180a1a187981 */ /* 0x000f6c000c1e1b00 */
[----:B--2---:R-:W-:-:S02]  /*09d0*/  DADD R18, R20, R18 ;  /* 0x0000000014127229 */ /* 0x004fc40000000012 */
[----:B------:R-:W2:Y:S06]  /*09e0*/  LDG.E.64 R20, desc[UR10][R26.64+0x20] ;  /* 0x0000200a1a147981 */ /* 0x000eac000c1e1b00 */
[----:B---3--:R-:W-:Y:S02]  /*09f0*/  DADD R16, R18, R16 ;  /* 0x0000000012107229 */ /* 0x008fe40000000010 */
[----:B------:R-:W3:Y:S06]  /*0a00*/  LDG.E.64 R18, desc[UR10][R26.64+0x28] ;  /* 0x0000280a1a127981 */ /* 0x000eec000c1e1b00 */
[----:B----4-:R-:W-:-:S02]  /*0a10*/  DADD R22, R16, R22 ;  /* 0x0000000010167229 */ /* 0x010fc40000000016 */
[----:B------:R-:W4:Y:S06]  /*0a20*/  LDG.E.64 R16, desc[UR10][R26.64+0x30] ;  /* 0x0000300a1a107981 */ /* 0x000f2c000c1e1b00 */
[----:B-----5:R-:W-:Y:S01]  /*0a30*/  DADD R22, R22, R24 ;  /* 0x0000000016167229 */ /* 0x020fe20000000018 */
[----:B------:R-:W-:-:S07]  /*0a40*/  IADD3 R36, PT, PT, R36, 0x10, RZ ;  /* 0x0000001024247810 */ /* 0x000fce0007ffe0ff */
[----:B--2---:R-:W-:Y:S01]  /*0a50*/  DADD R20, R22, R20 ;  /* 0x0000000016147229 */ /* 0x004fe20000000014 */
[----:B------:R-:W-:Y:S01]  /*0a60*/  ISETP.NE.AND P5, PT, R36, RZ, PT ;  /* 0x000000ff2400720c */ /* 0x000fe20003fa5270 */
[----:B------:R-:W-:-:S06]  /*0a70*/  VIADD R4, R4, 0x10 ;  /* 0x0000001004047836 */ /* 0x000fcc0000000000 */
[----:B---3--:R-:W-:-:S08]  /*0a80*/  DADD R18, R20, R18 ;  /* 0x0000000014127229 */ /* 0x008fd00000000012 */
[----:B----4-:R-:W-:-:S08]  /*0a90*/  DADD R16, R18, R16 ;  /* 0x0000000012107229 */ /* 0x010fd00000000010 */
[----:B------:R-:W-:Y:S01]  /*0aa0*/  DADD R28, R16, R28 ;  /* 0x00000000101c7229 */ /* 0x000fe2000000001c */
[----:B------:R-:W-:Y:S10]  /*0ab0*/  @P5 BRA `(.L_x_350) ;  /* 0xfffffffc00605947 */ /* 0x000ff4000383ffff */
.L_x_349:
[----:B------:R-:W-:Y:S05]  /*0ac0*/  BSYNC.RECONVERGENT B2 ;  /* 0x0000000000027941 */ /* 0x000fea0003800200 */
.L_x_348:
        /* <DEDUP_REMOVED lines=21> */
[----:B-----5:R-:W-:-:S08]  /*0c20*/  DADD R16, R26, R16 ;  /* 0x000000001a107229 */ /* 0x020fd00000000010 */
[----:B------:R-:W-:Y:S01]  /*0c30*/  DADD R16, R16, R24 ;  /* 0x0000000010107229 */ /* 0x000fe20000000018 */
[----:B------:R-:W-:-:S07]  /*0c40*/  VIADD R4, R4, 0x8 ;  /* 0x0000000804047836 */ /* 0x000fce0000000000 */
[----:B--2---:R-:W-:-:S08]  /*0c50*/  DADD R16, R16, R22 ;  /* 0x0000000010107229 */ /* 0x004fd00000000016 */
[----:B----4-:R-:W-:-:S08]  /*0c60*/  DADD R16, R16, R20 ;  /* 0x0000000010107229 */ /* 0x010fd00000000014 */
[----:B---3--:R-:W-:-:S11]  /*0c70*/  DADD R28, R16, R28 ;  /* 0x00000000101c7229 */ /* 0x008fd6000000001c */
.L_x_352:
[----:B------:R-:W-:Y:S05]  /*0c80*/  BSYNC.RECONVERGENT B2 ;  /* 0x0000000000027941 */ /* 0x000fea0003800200 */
.L_x_351:
        /* <DEDUP_REMOVED lines=12> */
[----:B------:R-:W5:Y:S01]  /*0d50*/  LDG.E.64 R16, desc[UR10][R24.64+0x18] ;  /* 0x0000180a18107981 */ /* 0x000f62000c1e1b00 */
[----:B------:R-:W-:Y:S01]  /*0d60*/  VIADD R4, R4, 0x4 ;  /* 0x0000000404047836 */ /* 0x000fe20000000000 */
[----:B--2---:R-:W-:-:S08]  /*0d70*/  DADD R22, R28, R22 ;  /* 0x000000001c167229 */ /* 0x004fd00000000016 */
[----:B---3--:R-:W-:-:S08]  /*0d80*/  DADD R20, R22, R20 ;  /* 0x0000000016147229 */ /* 0x008fd00000000014 */
[----:B----4-:R-:W-:-:S08]  /*0d90*/  DADD R18, R20, R18 ;  /* 0x0000000014127229 */ /* 0x010fd00000000012 */
[----:B-----5:R-:W-:-:S11]  /*0da0*/  DADD R28, R18, R16 ;  /* 0x00000000121c7229 */ /* 0x020fd60000000010 */
.L_x_354:
[----:B------:R-:W-:Y:S05]  /*0db0*/  BSYNC.RECONVERGENT B2 ;  /* 0x0000000000027941 */ /* 0x000fea0003800200 */
.L_x_353:
[----:B------:R-:W-:Y:S05]  /*0dc0*/  @!P5 BRA `(.L_x_347) ;  /* 0x000000000038d947 */ /* 0x000fea0003800000 */
[----:B------:R-:W0:Y:S01]  /*0dd0*/  LDCU.64 UR8, c[0x0][0x380] ;  /* 0x00007000ff0877ac */ /* 0x000e220008000a00 */
[----:B------:R-:W-:-:S04]  /*0de0*/  IADD3 R17, P5, PT, R4, R14, RZ ;  /* 0x0000000e04117210 */ /* 0x000fc80007fbe0ff */
[----:B------:R-:W-:Y:S02]  /*0df0*/  LEA.HI.X.SX32 R4, R4, R33, 0x1, P5 ;  /* 0x0000002104047211 */ /* 0x000fe400028f0eff */
[----:B0-----:R-:W-:-:S04]  /*0e00*/  LEA R16, P5, R17, UR8, 0x3 ;  /* 0x0000000811107c11 */ /* 0x001fc8000f8a18ff */
[----:B------:R-:W-:-:S05]  /*0e10*/  LEA.HI.X R17, R17, UR9, R4, 0x3, P5 ;  /* 0x0000000911117c11 */ /* 0x000fca000a8f1c04 */
[----:B------:R-:W2:Y:S01]  /*0e20*/  LDG.E.64 R18, desc[UR10][R16.64] ;  /* 0x0000000a10127981 */ /* 0x000ea2000c1e1b00 */
[----:B------:R-:W-:Y:S01]  /*0e30*/  ISETP.NE.AND P5, PT, R11, 0x1, PT ;  /* 0x000000010b00780c */ /* 0x000fe20003fa5270 */
[----:B--2---:R-:W-:-:S12]  /*0e40*/  DADD R28, R28, R18 ;  /* 0x000000001c1c7229 */ /* 0x004fd80000000012 */
[----:B------:R-:W-:Y:S05]  /*0e50*/  @!P5 BRA `(.L_x_347) ;  /* 0x000000000014d947 */ /* 0x000fea0003800000 */
[----:B------:R-:W-:Y:S01]  /*0e60*/  ISETP.NE.AND P5, PT, R11, 0x2, PT ;  /* 0x000000020b00780c */ /* 0x000fe20003fa5270 */
[----:B------:R-:W2:-:S12]  /*0e70*/  LDG.E.64 R18, desc[UR10][R16.64+0x8] ;  /* 0x0000080a10127981 */ /* 0x000e98000c1e1b00 */
[----:B------:R-:W3:Y:S01]  /*0e80*/  @P5 LDG.E.64 R20, desc[UR10][R16.64+0x10] ;  /* 0x0000100a10145981 */ /* 0x000ee2000c1e1b00 */
[----:B--2---:R-:W-:-:S08]  /*0e90*/  DADD R28, R28, R18 ;  /* 0x000000001c1c7229 */ /* 0x004fd00000000012 */
[----:B---3--:R-:W-:-:S11]  /*0ea0*/  @P5 DADD R28, R28, R20 ;  /* 0x000000001c1c5229 */ /* 0x008fd60000000014 */
.L_x_347:
[----:B------:R-:W-:Y:S05]  /*0eb0*/  BSYNC.RECONVERGENT B0 ;  /* 0x0000000000007941 */ /* 0x000fea0003800200 */
.L_x_346:
[----:B------:R-:W0:Y:S02]  /*0ec0*/  LDCU UR7, c[0x0][0x3a0] ;  /* 0x00007400ff0777ac */ /* 0x000e240008000800 */
[----:B0-----:R-:W-:Y:S01]  /*0ed0*/  VIADD R34, R34, UR7 ;  /* 0x0000000722227c36 */ /* 0x001fe20008000000 */
[----:B------:R-:W-:Y:S06]  /*0ee0*/  @P4 BRA `(.L_x_355) ;  /* 0xfffffff8002c4947 */ /* 0x000fec000383ffff */
.L_x_345:
[----:B------:R-:W-:Y:S05]  /*0ef0*/  BSYNC.RECONVERGENT B1 ;  /* 0x0000000000017941 */ /* 0x000fea0003800200 */
.L_x_344:
[----:B------:R-:W0:Y:S01]  /*0f00*/  LDCU UR7, c[0x0][0x398] ;  /* 0x00007300ff0777ac */ /* 0x000e220008000800 */
[----:B------:R-:W0:Y:S02]  /*0f10*/  LDCU UR8, c[0x0][0x3a0] ;  /* 0x00007400ff0877ac */ /* 0x000e240008000800 */
[----:B0-----:R-:W-:Y:S01]  /*0f20*/  UIMAD UR4, UR7, UR8, UR4 ;  /* 0x00000008070472a4 */ /* 0x001fe2000f8e0204 */
[----:B------:R-:W-:Y:S11]  /*0f30*/  @P3 BRA `(.L_x_356) ;  /* 0xfffffff400e43947 */ /* 0x000ff6000383ffff */
.L_x_343:
[----:B------:R-:W0:Y:S01]  /*0f40*/  LDCU.128 UR12, c[0x0][0x400] ;  /* 0x00008000ff0c77ac */ /* 0x000e220008000c00 */
[----:B------:R-:W-:Y:S01]  /*0f50*/  SHF.R.S32.HI R9, RZ, 0x1f, R0 ;  /* 0x0000001fff097819 */ /* 0x000fe20000011400 */
[----:B------:R-:W1:Y:S01]  /*0f60*/  LDCU.128 UR16, c[0x0][0x3f0] ;  /* 0x00007e00ff1077ac */ /* 0x000e620008000c00 */
[----:B------:R-:W2:Y:S01]  /*0f70*/  LDCU.64 UR8, c[0x0][0x420] ;  /* 0x00008400ff0877ac */ /* 0x000ea20008000a00 */
[----:B0-----:R-:W-:-:S04]  /*0f80*/  IMAD.WIDE.U32 R6, R2, UR12, RZ ;  /* 0x0000000c02067c25 */ /* 0x001fc8000f8e00ff */
[----:B------:R-:W-:Y:S01]  /*0f90*/  IMAD R7, R2, UR13, R7 ;  /* 0x0000000d02077c24 */ /* 0x000fe2000f8e0207 */
[----:B------:R-:W-:Y:S01]  /*0fa0*/  SHF.R.S32.HI R2, RZ, 0x1f, R5 ;  /* 0x0000001fff027819 */ /* 0x000fe20000011405 */
[----:B------:R-:W-:Y:S01]  /*0fb0*/  IMAD R9, R9, UR14, RZ ;  /* 0x0000000e09097c24 */ /* 0x000fe2000f8e02ff */
[----:B------:R-:W0:Y:S01]  /*0fc0*/  LDCU.64 UR12, c[0x0][0x3c8] ;  /* 0x00007900ff0c77ac */ /* 0x000e220008000a00 */
[----:B------:R-:W-:Y:S01]  /*0fd0*/  IMAD.WIDE.U32 R6, R0, UR14, R6 ;  /* 0x0000000e00067c25 */ /* 0x000fe2000f8e0006 */
[----:B--2---:R-:W-:-:S03]  /*0fe0*/  DMUL R28, R28, UR8 ;  /* 0x000000081c1c7c28 */ /* 0x004fc60008000000 */
[----:B------:R-:W-:Y:S01]  /*0ff0*/  IMAD R9, R0, UR15, R9 ;  /* 0x0000000f00097c24 */ /* 0x000fe2000f8e0209 */
[----:B------:R-:W-:Y:S01]  /*1000*/  SHF.R.S32.HI R0, RZ, 0x1f, R3 ;  /* 0x0000001fff007819 */ /* 0x000fe20000011403 */
[----:B-1----:R-:W-:-:S03]  /*1010*/  IMAD R2, R2, UR18, RZ ;  /* 0x0000001202027c24 */ /* 0x002fc6000f8e02ff */
[----:B------:R-:W-:Y:S01]  /*1020*/  IADD3 R7, PT, PT, R7, R9, RZ ;  /* 0x0000000907077210 */ /* 0x000fe20007ffe0ff */
[C---:B------:R-:W-:Y:S02]  /*1030*/  IMAD R9, R5.reuse, UR19, R2 ;  /* 0x0000001305097c24 */ /* 0x040fe4000f8e0202 */
[----:B------:R-:W-:Y:S02]  /*1040*/  IMAD R0, R0, UR16, RZ ;  /* 0x0000001000007c24 */ /* 0x000fe4000f8e02ff */
[----:B------:R-:W-:-:S04]  /*1050*/  IMAD.WIDE.U32 R4, R5, UR18, R6 ;  /* 0x0000001205047c25 */ /* 0x000fc8000f8e0006 */
[----:B------:R-:W-:Y:S02]  /*1060*/  IMAD.IADD R5, R5, 0x1, R9 ;  /* 0x0000000105057824 */ /* 0x000fe400078e0209 */
[C---:B------:R-:W-:Y:S02]  /*1070*/  IMAD R7, R3.reuse, UR17, R0 ;  /* 0x0000001103077c24 */ /* 0x040fe4000f8e0200 */
[----:B------:R-:W-:-:S04]  /*1080*/  IMAD.WIDE.U32 R2, R3, UR16, R4 ;  /* 0x0000001003027c25 */ /* 0x000fc8000f8e0004 */
[----:B------:R-:W-:Y:S01]  /*1090*/  IMAD.IADD R3, R3, 0x1, R7 ;  /* 0x0000000103037824 */ /* 0x000fe200078e0207 */
[----:B0-----:R-:W-:-:S04]  /*10a0*/  LEA R4, P0, R2, UR12, 0x3 ;  /* 0x0000000c02047c11 */ /* 0x001fc8000f8018ff */
[----:B------:R-:W-:-:S05]  /*10b0*/  LEA.HI.X R5, R2, UR13, R3, 0x3, P0 ;  /* 0x0000000d02057c11 */ /* 0x000fca00080f1c03 */
[----:B------:R-:W-:Y:S01]  /*10c0*/  STG.E.64 desc[UR10][R4.64], R28 ;  /* 0x0000001c04007986 */ /* 0x000fe2000c101b0a */
[----:B------:R-:W-:Y:S05]  /*10d0*/  EXIT ;  /* 0x000000000000794d */ /* 0x000fea0003800000 */
        .weak           $__internal_13_$__cuda_sm20_div_s64
        .type           $__internal_13_$__cuda_sm20_div_s64,@function
        .size           $__internal_13_$__cuda_sm20_div_s64,(.L_x_1014 - $__internal_13_$__cuda_sm20_div_s64)
$__internal_13_$__cuda_sm20_div_s64:
        /* <DEDUP_REMOVED lines=11> */
[C---:B------:R-:W-:Y:S01]  /*1190*/  IMAD R9, R10.reuse, R7, R13 ;  /* 0x000000070a097224 */ /* 0x040fe200078e020d */
[----:B------:R-:W-:Y:S01]  /*11a0*/  IADD3 R15, P0, PT, RZ, -R12, RZ ;  /* 0x8000000cff0f7210 */ /* 0x000fe20007f1e0ff */
[----:B------:R-:W-:Y:S02]  /*11b0*/  IMAD.MOV.U32 R13, RZ, RZ, R10 ;  /* 0x000000ffff0d7224 */ /* 0x000fe400078e000a */
[----:B------:R-:W-:Y:S02]  /*11c0*/  IMAD R9, R11, R6, R9 ;  /* 0x000000060b097224 */ /* 0x000fe400078e0209 */
[----:B------:R-:W-:-:S03]  /*11d0*/  IMAD.HI.U32 R12, R10, R15, RZ ;  /* 0x0000000f0a0c7227 */ /* 0x000fc600078e00ff */
[----:B------:R-:W-:-:S05]  /*11e0*/  IADD3.X R9, PT, PT, RZ, ~R9, RZ, P0, !PT ;  /* 0x80000009ff097210 */ /* 0x000fca00007fe4ff */
        /* <DEDUP_REMOVED lines=15> */
[----:B------:R-:W-:Y:S01]  /*12e0*/  IMAD.HI.U32 R9, P2, R3, R11, R12 ;  /* 0x0000000b03097227 */ /* 0x000fe2000784000c */
[----:B------:R-:W-:-:S03]  /*12f0*/  MOV R11, RZ ;  /* 0x000000ff000b7202 */ /* 0x000fc60000000f00 */
[----:B------:R-:W-:Y:S01]  /*1300*/  IMAD.HI.U32 R12, R3, R10, RZ ;  /* 0x0000000a030c7227 */ /* 0x000fe200078e00ff */
[----:B------:R-:W-:-:S03]  /*1310*/  IADD3 R9, P3, PT, R14, R9, RZ ;  /* 0x000000090e097210 */ /* 0x000fc60007f7e0ff */
[----:B------:R-:W-:Y:S02]  /*1320*/  IMAD.X R3, R12, 0x1, R3, P0 ;  /* 0x000000010c037824 */ /* 0x000fe400000e0603 */
[----:B------:R-:W-:-:S03]  /*1330*/  IMAD.HI.U32 R10, R9, UR4, RZ ;  /* 0x00000004090a7c27 */ /* 0x000fc6000f8e00ff */
[----:B------:R-:W-:Y:S01]  /*1340*/  IADD3.X R3, PT, PT, RZ, RZ, R3, P3, P2 ;  /* 0x000000ffff037210 */ /* 0x000fe20001fe4403 */
[----:B------:R-:W-:-:S04]  /*1350*/  IMAD.WIDE.U32 R10, RZ, R9, R10 ;  /* 0x00000009ff0a7225 */ /* 0x000fc800078e000a */
[----:B------:R-:W-:-:S05]  /*1360*/  IMAD.HI.U32 R3, P0, R3, UR4, R10 ;  /* 0x0000000403037c27 */ /* 0x000fca000f80000a */
[----:B------:R-:W-:Y:S01]  /*1370*/  IADD3 R9, P2, PT, RZ, R3, RZ ;  /* 0x00000003ff097210 */ /* 0x000fe20007f5e0ff */
[----:B------:R-:W-:-:S04]  /*1380*/  IMAD.X R3, RZ, RZ, RZ, P0 ;  /* 0x000000ffff037224 */ /* 0x000fc800000e06ff */
        /* <DEDUP_REMOVED lines=12> */
[----:B------:R-:W-:Y:S01]  /*1450*/  SEL R10, R10, R9, P0 ;  /* 0x000000090a0a7207 */ /* 0x000fe20000000000 */
[----:B------:R-:W-:Y:S01]  /*1460*/  IMAD.MOV.U32 R9, RZ, RZ, 0x0 ;  /* 0x00000000ff097424 */ /* 0x000fe200078e00ff */
[----:B------:R-:W-:Y:S02]  /*1470*/  SEL R11, R11, R15, P0 ;  /* 0x0000000f0b0b7207 */ /* 0x000fe40000000000 */
[----:B------:R-:W-:Y:S01]  /*1480*/  ISETP.GE.U32.AND P0, PT, R3, R6, PT ;  /* 0x000000060300720c */ /* 0x000fe20003f06070 */
[----:B------:R-:W-:-:S03]  /*1490*/  VIADD R3, R10, 0x1 ;  /* 0x000000010a037836 */ /* 0x000fc60000000000 */
[----:B------:R-:W-:-:S04]  /*14a0*/  ISETP.GE.U32.AND.EX P0, PT, R11, R7, PT, P0 ;  /* 0x000000070b00720c */ /* 0x000fc80003f06100 */
[----:B------:R-:W-:Y:S02]  /*14b0*/  SEL R3, R3, R10, P0 ;  /* 0x0000000a03037207 */ /* 0x000fe40000000000 */
[----:B------:R-:W-:-:S03]  /*14c0*/  ISETP.NE.U32.AND P0, PT, R4, RZ, PT ;  /* 0x000000ff0400720c */ /* 0x000fc60003f05070 */
[----:B------:R-:W-:Y:S01]  /*14d0*/  IMAD.MOV R4, RZ, RZ, -R3 ;  /* 0x000000ffff047224 */ /* 0x000fe200078e0a03 */
[----:B------:R-:W-:-:S04]  /*14e0*/  ISETP.NE.AND.EX P0, PT, R5, RZ, PT, P0 ;  /* 0x000000ff0500720c */ /* 0x000fc80003f05300 */
[----:B------:R-:W-:-:S04]  /*14f0*/  SEL R3, R4, R3, !P1 ;  /* 0x0000000304037207 */ /* 0x000fc80004800000 */
[----:B------:R-:W-:Y:S01]  /*1500*/  SEL R3, R3, 0xffffffff, P0 ;  /* 0xffffffff03037807 */ /* 0x000fe20000000000 */
[----:B------:R-:W-:Y:S06]  /*1510*/  RET.REL.NODEC R8 `(_ZN2at6native49_GLOBAL__N__09e94e3a_16_AveragePool3d_cu_a8eae74c44avg_pool3d_single_backward_out_frame_stride1IddEEvNS_27GenericPackedTensorAccessorIKT_Lm4ENS_16DefaultPtrTraitsElEENS3_IS4_Lm4ES6_lEEiiiT0_i) ;  /* 0xffffffe808b87950 */ /* 0x000fec0003c3ffff */
.L_x_357:
        /* <DEDUP_REMOVED lines=14> */
.L_x_1014:


//--------------------- .text._ZN2at6native49_GLOBAL__N__09e94e3a_16_AveragePool3d_cu_a8eae74c29avg_pool3d_cuda_update_outputIN3c108BFloat16EfEEvNS_27GenericPackedTensorAccessorIKT_Lm4ENS_16DefaultPtrTraitsElEENS5_IS6_Lm4ES8_lEEiiiiiiiiibii --------------------------
	.section	.text._ZN2at6native49_GLOBAL__N__09e94e3a_16_AveragePool3d_cu_a8eae74c29avg_pool3d_cuda_update_outputIN3c108BFloat16EfEEvNS_27GenericPackedTensorAccessorIKT_Lm4ENS_16DefaultPtrTraitsElEENS5_IS6_Lm4ES8_lEEiiiiiiiiibii,"ax",@progbits
	.align	128
.text._ZN2at6native49_GLOBAL__N__09e94e3a_16_AveragePool3d_cu_a8eae74c29avg_pool3d_cuda_update_outputIN3c108BFloat16EfEEvNS_27GenericPackedTensorAccessorIKT_Lm4ENS_16DefaultPtrTraitsElEENS5_IS6_Lm4ES8_lEEiiiiiiiiibii:
        .type           _ZN2at6native49_GLOBAL__N__09e94e3a_16_AveragePool3d_cu_a8eae74c29avg_pool3d_cuda_update_outputIN3c108BFloat16EfEEvNS_27GenericPackedTensorAccessorIKT_Lm4ENS_16DefaultPtrTraitsElEENS5_IS6_Lm4ES8_lEEiiiiiiiiibii,@function
        .size           _ZN2at6native49_GLOBAL__N__09e94e3a_16_AveragePool3d_cu_a8eae74c29avg_pool3d_cuda_update_outputIN3c108BFloat16EfEEvNS_27GenericPackedTensorAccessorIKT_Lm4ENS_16DefaultPtrTraitsElEENS5_IS6_Lm4ES8_lEEiiiiiiiiibii,(.L_x_1016 - _ZN2at6native49_GLOBAL__N__09e94e3a_16_AveragePool3d_cu_a8eae74c29avg_pool3d_cuda_update_outputIN3c108BFloat16EfEEvNS_27GenericPackedTensorAccessorIKT_Lm4ENS_16DefaultPtrTraitsElEENS5_IS6_Lm4ES8_lEEiiiiiiiiibii)
        .other          _ZN2at6native49_GLOBAL__N__09e94e3a_16_AveragePool3d_cu_a8eae74c29avg_pool3d_cuda_update_outputIN3c108BFloat16EfEEvNS_27GenericPackedTensorAccessorIKT_Lm4ENS_16DefaultPtrTraitsElEENS5_IS6_Lm4ES8_lEEiiiiiiiiibii,@"STO_CUDA_ENTRY STV_DEFAULT"
_ZN2at6native49_GLOBAL__N__09e94e3a_16_AveragePool3d_cu_a8eae74c29avg_pool3d_cuda_update_outputIN3c108BFloat16EfEEvNS_27GenericPackedTensorAccessorIKT_Lm4ENS_16DefaultPtrTraitsElEENS5_IS6_Lm4ES8_lEEiiiiiiiiibii:
[----:B------:R-:W-:Y:S01]  /*0000*/  LDC R1, c[0x0][0x37c] ;  /* 0x0000df00ff017b82 */ /* 0x000fe20000000800 */
[----:B------:R-:W0:Y:S01]  /*0010*/  S2R R3, SR_TID.X ;  /* 0x0000000000037919 */ /* 0x000e220000002100 */
[----:B------:R-:W1:Y:S06]  /*0020*/  LDCU UR8, c[0x0][0x3dc] ;  /* 0x00007b80ff0877ac */ /* 0x000e6c0008000800 */
[----:B------:R-:W0:Y:S01]  /*0030*/  S2UR UR6, SR_CTAID.X ;  /* 0x00000000000679c3 */ /* 0x000e220000002500 */
[----:B------:R-:W2:Y:S01]  /*0040*/  S2R R5, SR_TID.Y ;  /* 0x0000000000057919 */ /* 0x000ea20000002200 */
[----:B------:R-:W3:Y:S01]  /*0050*/  LDCU UR9, c[0x0][0x43c] ;  /* 0x00008780ff0977ac */ /* 0x000ee20008000800 */
[----:B------:R-:W4:Y:S05]  /*0060*/  LDCU UR5, c[0x0][0x438] ;  /* 0x00008700ff0577ac */ /* 0x000f2a0008000800 */
[----:B------:R-:W0:Y:S08]  /*0070*/  LDC R0, c[0x0][0x360] ;  /* 0x0000d800ff007b82 */ /* 0x000e300000000800 */
[----:B------:R-:W2:Y:S01]  /*0080*/  S2UR UR7, SR_CTAID.Y ;  /* 0x00000000000779c3 */ /* 0x000ea20000002600 */
[----:B-1----:R-:W-:-:S07]  /*0090*/  UISETP.NE.U32.AND UP0, UPT, UR8, URZ, UPT ;  /* 0x000000ff0800728c */ /* 0x002fce000bf05070 */
[----:B------:R-:W2:Y:S08]  /*00a0*/  LDC R2, c[0x0][0x364] ;  /* 0x0000d900ff027b82 */ /* 0x000eb00000000800 */
[----:B------:R-:W4:Y:S01]  /*00b0*/  S2UR UR4, SR_CTAID.Z ;  /* 0x00000000000479c3 */ /* 0x000f220000002700 */
[----:B0-----:R-:W-:Y:S01]  /*00c0*/  IMAD R0, R0, UR6, R3 ;  /* 0x0000000600007c24 */ /* 0x001fe2000f8e0203 */
[----:B---3--:R-:W-:Y:S01]  /*00d0*/  MOV R3, UR9 ;  /* 0x0000000900037c02 */ /* 0x008fe20008000f00 */
[----:B--2---:R-:W-:Y:S01]  /*00e0*/  IMAD R2, R2, UR7, R5 ;  /* 0x0000000702027c24 */ /* 0x004fe2000f8e0205 */
[----:B----4-:R-:W-:Y:S01]  /*00f0*/  UIADD3 UR4, UPT, UPT, UR4, UR5, URZ ;  /* 0x0000000504047290 */ /* 0x010fe2000fffe0ff */
[----:B------:R-:W-:Y:S11]  /*0100*/  BRA.U UP0, `(.L_x_358) ;  /* 0x0000000100587547 */ /* 0x000ff6000b800000 */
[----:B------:R-:W0:Y:S02]  /*0110*/  LDC R8, c[0x0][0x3d8] ;  /* 0x0000f600ff087b82 */ /* 0x000e240000000800 */
[----:B0-----:R-:W0:Y:S01]  /*0120*/  I2F.U32.RP R6, R8 ;  /* 0x0000000800067306 */ /* 0x001e220000209000 */
[----:B------:R-:W-:-:S07]  /*0130*/  ISETP.NE.U32.AND P2, PT, R8, RZ, PT ;  /* 0x000000ff0800720c */ /* 0x000fce0003f45070 */
[----:B0-----:R-:W0:Y:S02]  /*0140*/  MUFU.RCP R6, R6 ;  /* 0x0000000600067308 */ /* 0x001e240000001000 */
[----:B0-----:R-:W-:-:S06]  /*0150*/  VIADD R4, R6, 0xffffffe ;  /* 0x0ffffffe06047836 */ /* 0x001fcc0000000000 */
[----:B------:R0:W1:Y:S02]  /*0160*/  F2I.FTZ.U32.TRUNC.NTZ R5, R4 ;  /* 0x0000000400057305 */ /* 0x000064000021f000 */
[----:B0-----:R-:W-:Y:S01]  /*0170*/  IMAD.MOV.U32 R4, RZ, RZ, RZ ;  /* 0x000000ffff047224 */ /* 0x001fe200078e00ff */
[----:B-1----:R-:W-:-:S05]  /*0180*/  IADD3 R7, PT, PT, RZ, -R5, RZ ;  /* 0x80000005ff077210 */ /* 0x002fca0007ffe0ff */
[----:B------:R-:W-:-:S04]  /*0190*/  IMAD R7, R7, R8, RZ ;  /* 0x0000000807077224 */ /* 0x000fc800078e02ff */
[----:B------:R-:W-:-:S06]  /*01a0*/  IMAD.HI.U32 R5, R5, R7, R4 ;  /* 0x0000000705057227 */ /* 0x000fcc00078e0004 */
[----:B------:R-:W-:-:S05]  /*01b0*/  IMAD.HI.U32 R4, R5, UR4, RZ ;  /* 0x0000000405047c27 */ /* 0x000fca000f8e00ff */
[----:B------:R-:W-:-:S05]  /*01c0*/  IADD3 R5, PT, PT, -R4, RZ, RZ ;  /* 0x000000ff04057210 */ /* 0x000fca0007ffe1ff */
[----:B------:R-:W-:-:S05]  /*01d0*/  IMAD R5, R8, R5, UR4 ;  /* 0x0000000408057e24 */ /* 0x000fca000f8e0205 */
[----:B------:R-:W-:-:S13]  /*01e0*/  ISETP.GE.U32.AND P0, PT, R5, R8, PT ;  /* 0x000000080500720c */ /* 0x000fda0003f06070 */
[----:B------:R-:W-:Y:S01]  /*01f0*/  @P0 IMAD.IADD R5, R5, 0x1, -R8 ;  /* 0x0000000105050824 */ /* 0x000fe200078e0a08 */
[----:B------:R-:W-:-:S04]  /*0200*/  @P0 IADD3 R4, PT, PT, R4, 0x1, RZ ;  /* 0x0000000104040810 */ /* 0x000fc80007ffe0ff */
[----:B------:R-:W-:-:S13]  /*0210*/  ISETP.GE.U32.AND P1, PT, R5, R8, PT ;  /* 0x000000080500720c */ /* 0x000fda0003f26070 */
[----:B------:R-:W-:Y:S01]  /*0220*/  @P1 VIADD R4, R4, 0x1 ;  /* 0x0000000104041836 */ /* 0x000fe20000000000 */
[----:B------:R-:W-:-:S04]  /*0230*/  @!P2 LOP3.LUT R4, RZ, R8, RZ, 0x33, !PT ;  /* 0x00000008ff04a212 */ /* 0x000fc800078e33ff */
[----:B------:R-:W-:-:S05]  /*0240*/  IADD3 R5, PT, PT, -R4, RZ, RZ ;  /* 0x000000ff04057210 */ /* 0x000fca0007ffe1ff */
[----:B------:R-:W-:Y:S01]  /*0250*/  IMAD R5, R8, R5, UR4 ;  /* 0x0000000408057e24 */ /* 0x000fe2000f8e0205 */
[----:B------:R-:W-:Y:S06]  /*0260*/  BRA `(.L_x_359) ;  /* 0x0000000000147947 */ /* 0x000fec0003800000 */
.L_x_358:
[----:B------:R-:W-:-:S07]  /*0270*/  MOV R8, 0x290 ;  /* 0x0000029000087802 */ /* 0x000fce0000000f00 */
[----:B------:R-:W-:Y:S05]  /*0280*/  CALL.REL.NOINC `($__internal_14_$__cuda_sm20_div_s64) ;  /* 0x0000001800487944 */ /* 0x000fea0003c00000 */
[----:B------:R-:W0:Y:S01]  /*0290*/  LDC R6, c[0x0][0x3d8] ;  /* 0x0000f600ff067b82 */ /* 0x000e220000000800 */
[----:B------:R-:W-:-:S04]  /*02a0*/  IMAD.MOV R5, RZ, RZ, -R4 ;  /* 0x000000ffff057224 */ /* 0x000fc800078e0a04 */
[----:B0-----:R-:W-:-:S07]  /*02b0*/  IMAD R5, R5, R6, UR4 ;  /* 0x0000000405057e24 */ /* 0x001fce000f8e0206 */
.L_x_359:
        /* <DEDUP_REMOVED lines=10> */
[----:B------:R-:W1:Y:S01]  /*0360*/  LDCU UR6, c[0x0][0x398] ;  /* 0x00007300ff0677ac */ /* 0x000e620008000800 */
[----:B------:R-:W0:Y:S06]  /*0370*/  LDCU UR4, c[0x0][0x430] ;  /* 0x00008600ff0477ac */ /* 0x000e2c0008000800 */
[----:B------:R-:W2:Y:S01]  /*0380*/  LDC.64 R12, c[0x0][0x428] ;  /* 0x00010a00ff0c7b82 */ /* 0x000ea20000000a00 */
[----:B------:R-:W3:Y:S01]  /*0390*/  LDCU.128 UR8, c[0x0][0x410] ;  /* 0x00008200ff0877ac */ /* 0x000ee20008000c00 */
[----:B------:R-:W4:Y:S06]  /*03a0*/  LDCU UR5, c[0x0][0x390] ;  /* 0x00007200ff0577ac */ /* 0x000f2c0008000800 */
[----:B------:R-:W5:Y:S01]  /*03b0*/  LDC R21, c[0x0][0x3a0] ;  /* 0x0000e800ff157b82 */ /* 0x000f620000000800 */
[----:B0-----:R-:W-:-:S05]  /*03c0*/  IMAD R15, R0, R15, -UR4 ;  /* 0x80000004000f7e24 */ /* 0x001fca000f8e020f */
[----:B------:R-:W-:Y:S01]  /*03d0*/  VIMNMX R20, PT, PT, RZ, R15, !PT ;  /* 0x0000000fff147248 */ /* 0x000fe20007fe0100 */
[----:B--2---:R-:W-:Y:S01]  /*03e0*/  IMAD R11, R2, R14, -R13 ;  /* 0x0000000e020b7224 */ /* 0x004fe200078e0a0d */
[----:B-1----:R-:W-:Y:S01]  /*03f0*/  IADD3 R6, PT, PT, R13, UR6, RZ ;  /* 0x000000060d067c10 */ /* 0x002fe2000fffe0ff */
[----:B---3--:R-:W-:Y:S02]  /*0400*/  IMAD R10, R5, UR11, -R12 ;  /* 0x0000000b050a7c24 */ /* 0x008fe4000f8e0a0c */
[----:B----4-:R-:W-:Y:S01]  /*0410*/  VIADD R7, R12, UR5 ;  /* 0x000000050c077c36 */ /* 0x010fe20008000000 */
[----:B------:R-:W-:Y:S02]  /*0420*/  VIADDMNMX R16, R11, UR9, R6, PT ;  /* 0x000000090b107c46 */ /* 0x000fe4000b800106 */
[----:B------:R-:W-:Y:S02]  /*0430*/  VIMNMX R19, PT, PT, RZ, R11, !PT ;  /* 0x0000000bff137248 */ /* 0x000fe40007fe0100 */
[----:B-----5:R-:W-:-:S02]  /*0440*/  IADD3 R8, PT, PT, R21, UR4, RZ ;  /* 0x0000000415087c10 */ /* 0x020fc4000fffe0ff */
[----:B------:R-:W-:Y:S02]  /*0450*/  VIADDMNMX R17, R10, UR8, R7, PT ;  /* 0x000000080a117c46 */ /* 0x000fe4000b800107 */
[----:B------:R-:W-:Y:S02]  /*0460*/  VIADDMNMX R18, R15, UR10, R8, PT ;  /* 0x0000000a0f127c46 */ /* 0x000fe4000b800108 */
[----:B------:R-:W-:Y:S01]  /*0470*/  VIMNMX R6, PT, PT, R16, UR6, PT ;  /* 0x0000000610067c48 */ /* 0x000fe2000bfe0100 */
[----:B------:R-:W0:Y:S01]  /*0480*/  LDCU.64 UR6, c[0x0][0x358] ;  /* 0x00006b00ff0677ac */ /* 0x000e220008000a00 */
[----:B------:R-:W-:Y:S02]  /*0490*/  VIMNMX R7, PT, PT, RZ, R10, !PT ;  /* 0x0000000aff077248 */ /* 0x000fe40007fe0100 */
[----:B------:R-:W-:Y:S02]  /*04a0*/  VIMNMX R22, PT, PT, R17, UR5, PT ;  /* 0x0000000511167c48 */ /* 0x000fe4000bfe0100 */
[----:B------:R-:W-:-:S02]  /*04b0*/  VIMNMX R21, PT, PT, R18, R21, PT ;  /* 0x0000001512157248 */ /* 0x000fc40003fe0100 */
[----:B------:R-:W-:Y:S02]  /*04c0*/  ISETP.GT.AND P0, PT, R6, R19, PT ;  /* 0x000000130600720c */ /* 0x000fe40003f04270 */
[----:B------:R-:W-:Y:S02]  /*04d0*/  ISETP.GT.AND P1, PT, R21, R20, PT ;  /* 0x000000141500720c */ /* 0x000fe40003f24270 */
[----:B------:R-:W-:-:S13]  /*04e0*/  ISETP.GT.AND P0, PT, R22, R7, P0 ;  /* 0x000000071600720c */ /* 0x000fda0000704270 */
[----:B0-----:R-:W-:Y:S05]  /*04f0*/  @P0 BRA P1, `(.L_x_360) ;  /* 0x00000000005c0947 */ /* 0x001fea0000800000 */
[----:B------:R-:W0:Y:S01]  /*0500*/  LDCU.128 UR8, c[0x0][0x400] ;  /* 0x00008000ff0877ac */ /* 0x000e220008000c00 */
[----:B------:R-:W1:Y:S01]  /*0510*/  LDCU.128 UR12, c[0x0][0x3f0] ;  /* 0x00007e00ff0c77ac */ /* 0x000e620008000c00 */
[----:B------:R-:W2:Y:S01]  /*0520*/  LDCU.64 UR4, c[0x0][0x3c8] ;  /* 0x00007900ff0477ac */ /* 0x000ea20008000a00 */
[----:B0-----:R-:W-:-:S04]  /*0530*/  IMAD.WIDE.U32 R6, R2, UR8, RZ ;  /* 0x0000000802067c25 */ /* 0x001fc8000f8e00ff */
[----:B------:R-:W-:Y:S02]  /*0540*/  IMAD R9, R9, UR10, RZ ;  /* 0x0000000a09097c24 */ /* 0x000fe4000f8e02ff */
[----:B------:R-:W-:Y:S02]  /*0550*/  IMAD R7, R2, UR9, R7 ;  /* 0x0000000902077c24 */ /* 0x000fe4000f8e0207 */
[C---:B------:R-:W-:Y:S02]  /*0560*/  IMAD R9, R0.reuse, UR11, R9 ;  /* 0x0000000b00097c24 */ /* 0x040fe4000f8e0209 */
[----:B------:R-:W-:Y:S01]  /*0570*/  IMAD.WIDE.U32 R2, R0, UR10, R6 ;  /* 0x0000000a00027c25 */ /* 0x000fe2000f8e0006 */
[----:B------:R-:W-:-:S03]  /*0580*/  SHF.R.S32.HI R0, RZ, 0x1f, R5 ;  /* 0x0000001fff007819 */ /* 0x000fc60000011405 */
[----:B------:R-:W-:Y:S02]  /*0590*/  IMAD.IADD R3, R3, 0x1, R9 ;  /* 0x0000000103037824 */ /* 0x000fe400078e0209 */
[----:B-1----:R-:W-:Y:S01]  /*05a0*/  IMAD R6, R0, UR14, RZ ;  /* 0x0000000e00067c24 */ /* 0x002fe2000f8e02ff */
[----:B------:R-:W-:Y:S01]  /*05b0*/  SHF.R.S32.HI R0, RZ, 0x1f, R4 ;  /* 0x0000001fff007819 */ /* 0x000fe20000011404 */
[----:B------:R-:W-:-:S04]  /*05c0*/  IMAD.WIDE.U32 R2, R5, UR14, R2 ;  /* 0x0000000e05027c25 */ /* 0x000fc8000f8e0002 */
[----:B------:R-:W-:Y:S02]  /*05d0*/  IMAD R7, R5, UR15, R6 ;  /* 0x0000000f05077c24 */ /* 0x000fe4000f8e0206 */
[----:B------:R-:W-:-:S03]  /*05e0*/  IMAD R5, R0, UR12, RZ ;  /* 0x0000000c00057c24 */ /* 0x000fc6000f8e02ff */
[----:B------:R-:W-:Y:S01]  /*05f0*/  IADD3 R3, PT, PT, R3, R7, RZ ;  /* 0x0000000703037210 */ /* 0x000fe20007ffe0ff */
[C---:B------:R-:W-:Y:S02]  /*0600*/  IMAD R7, R4.reuse, UR13, R5 ;  /* 0x0000000d04077c24 */ /* 0x040fe4000f8e0205 */
[----:B------:R-:W-:-:S04]  /*0610*/  IMAD.WIDE.U32 R4, R4, UR12, R2 ;  /* 0x0000000c04047c25 */ /* 0x000fc8000f8e0002 */
[----:B------:R-:W-:Y:S01]  /*0620*/  IMAD.IADD R3, R5, 0x1, R7 ;  /* 0x0000000105037824 */ /* 0x000fe200078e0207 */
[----:B--2---:R-:W-:-:S04]  /*0630*/  LEA R2, P0, R4, UR4, 0x1 ;  /* 0x0000000404027c11 */ /* 0x004fc8000f8008ff */
[----:B------:R-:W-:-:S05]  /*0640*/  LEA.HI.X R3, R4, UR5, R3, 0x1, P0 ;  /* 0x0000000504037c11 */ /* 0x000fca00080f0c03 */
[----:B------:R-:W-:Y:S01]  /*0650*/  STG.E.U16 desc[UR6][R2.64], RZ ;  /* 0x000000ff02007986 */ /* 0x000fe2000c101506 */
[----:B------:R-:W-:Y:S05]  /*0660*/  EXIT ;  /* 0x000000000000794d */ /* 0x000fea0003800000 */
.L_x_360:
[----:B------:R-:W0:Y:S01]  /*0670*/  LDCU UR4, c[0x0][0x43c] ;  /* 0x00008780ff0477ac */ /* 0x000e220008000800 */
[----:B------:R-:W1:Y:S01]  /*0680*/  LDC.64 R12, c[0x0][0x3c0] ;  /* 0x0000f000ff0c7b82 */ /* 0x000e620000000a00 */
[----:B------:R-:W-:Y:S01]  /*0690*/  IADD3 R14, PT, PT, -R20, R21, RZ ;  /* 0x00000015140e7210 */ /* 0x000fe20007ffe1ff */
[----:B------:R-:W-:Y:S01]  /*06a0*/  IMAD.IADD R11, R16, 0x1, -R11 ;  /* 0x00000001100b7824 */ /* 0x000fe200078e0a0b */
[----:B------:R-:W-:Y:S01]  /*06b0*/  IADD3 R10, PT, PT, -R10, R17, RZ ;  /* 0x000000110a0a7210 */ /* 0x000fe20007ffe1ff */
[----:B------:R-:W-:Y:S01]  /*06c0*/  IMAD.IADD R18, R18, 0x1, -R15 ;  /* 0x0000000112127824 */ /* 0x000fe200078e0a0f */
[C---:B------:R-:W-:Y:S02]  /*06d0*/  LOP3.LUT R8, R14.reuse, 0xf, RZ, 0xc0, !PT ;  /* 0x0000000f0e087812 */ /* 0x040fe400078ec0ff */
[----:B------:R-:W-:Y:S01]  /*06e0*/  LOP3.LUT R9, R14, 0x7, RZ, 0xc0, !PT ;  /* 0x000000070e097812 */ /* 0x000fe200078ec0ff */
[----:B------:R-:W-:Y:S01]  /*06f0*/  IMAD R11, R11, R18, RZ ;  /* 0x000000120b0b7224 */ /* 0x000fe200078e02ff */
[----:B------:R-:W-:Y:S01]  /*0700*/  IADD3 R24, PT, PT, R20, -R21, RZ ;  /* 0x8000001514187210 */ /* 0x000fe20007ffe0ff */
[----:B------:R-:W-:Y:S01]  /*0710*/  VIADD R16, R8, 0xffffffff ;  /* 0xffffffff08107836 */ /* 0x000fe20000000000 */
[----:B------:R-:W-:Y:S01]  /*0720*/  IADD3 R23, PT, PT, R9, -0x1, RZ ;  /* 0xffffffff09177810 */ /* 0x000fe20007ffe0ff */
[----:B------:R-:W-:Y:S01]  /*0730*/  IMAD R10, R10, R11, RZ ;  /* 0x0000000b0a0a7224 */ /* 0x000fe200078e02ff */
[----:B------:R-:W-:-:S02]  /*0740*/  ISETP.GT.U32.AND P0, PT, R24, -0x10, PT ;  /* 0xfffffff01800780c */ /* 0x000fc40003f04070 */
[----:B------:R-:W-:Y:S01]  /*0750*/  ISETP.GE.U32.AND P1, PT, R16, 0x7, PT ;  /* 0x000000071000780c */ /* 0x000fe20003f26070 */
[----:B0-----:R-:W-:Y:S01]  /*0760*/  UISETP.NE.AND UP0, UPT, UR4, URZ, UPT ;  /* 0x000000ff0400728c */ /* 0x001fe2000bf05270 */
[----:B------:R-:W-:-:S08]  /*0770*/  ISETP.GE.U32.AND P2, PT, R23, 0x3, PT ;  /* 0x000000031700780c */ /* 0x000fd00003f46070 */
[----:B------:R-:W-:Y:S05]  /*0780*/  BRA.U UP0, `(.L_x_361) ;  /* 0x0000000100247547 */ /* 0x000fea000b800000 */
[----:B------:R-:W0:Y:S01]  /*0790*/  LDCU.U8 UR4, c[0x0][0x434] ;  /* 0x00008680ff0477ac */ /* 0x000e220008000000 */
[----:B------:R-:W-:Y:S01]  /*07a0*/  IMAD.MOV.U32 R3, RZ, RZ, R10 ;  /* 0x000000ffff037224 */ /* 0x000fe200078e000a */
[----:B0-----:R-:W-:-:S06]  /*07b0*/  UPRMT UR4, UR4, 0x8880, URZ ;  /* 0x0000888004047896 */ /* 0x001fcc00080000ff */
[----:B------:R-:W-:-:S13]  /*07c0*/  ISETP.NE.AND P3, PT, RZ, UR4, PT ;  /* 0x00000004ff007c0c */ /* 0x000fda000bf65270 */
[----:B------:R-:W-:Y:S01]  /*07d0*/  @!P3 IADD3 R19, PT, PT, -R19, R6, RZ ;  /* 0x000000061313b210 */ /* 0x000fe20007ffe1ff */
[----:B------:R-:W-:Y:S01]  /*07e0*/  @!P3 IMAD.IADD R20, R21, 0x1, -R20 ;  /* 0x000000011514b824 */ /* 0x000fe200078e0a14 */
[----:B------:R-:W-:-:S03]  /*07f0*/  @!P3 IADD3 R10, PT, PT, R22, -R7, RZ ;  /* 0x80000007160ab210 */ /* 0x000fc60007ffe0ff */
[----:B------:R-:W-:-:S04]  /*0800*/  @!P3 IMAD R19, R19, R20, RZ ;  /* 0x000000141313b224 */ /* 0x000fc800078e02ff */
[----:B------:R-:W-:-:S07]  /*0810*/  @!P3 IMAD R3, R10, R19, RZ ;  /* 0x000000130a03b224 */ /* 0x000fce00078e02ff */
.L_x_361:
[----:B------:R-:W-:Y:S01]  /*0820*/  LOP3.LUT R15, R14, 0xfffffff0, RZ, 0xc0, !PT ;  /* 0xfffffff00e0f7812 */ /* 0x000fe200078ec0ff */
[----:B------:R-:W-:Y:S01]  /*0830*/  HFMA2 R34, -RZ, RZ, 0, 0 ;  /* 0x00000000ff227431 */ /* 0x000fe200000001ff */
[----:B------:R-:W-:Y:S01]  /*0840*/  BSSY.RECONVERGENT B1, `(.L_x_362) ;  /* 0x000011a000017945 */ /* 0x000fe20003800200 */
[C---:B-1----:R-:W-:Y:S01]  /*0850*/  SHF.L.U64.HI R10, R12.reuse, 0x1, R13 ;  /* 0x000000010c0a7819 */ /* 0x042fe2000001020d */
[----:B------:R-:W-:Y:S01]  /*0860*/  IMAD.SHL.U32 R11, R12, 0x2, RZ ;  /* 0x000000020c0b7824 */ /* 0x000fe200078e00ff */
[----:B------:R-:W-:Y:S01]  /*0870*/  LOP3.LUT R12, R14, 0x3, RZ, 0xc0, !PT ;  /* 0x000000030e0c7812 */ /* 0x000fe200078ec0ff */
[----:B------:R-:W-:-:S07]  /*0880*/  IMAD.MOV R13, RZ, RZ, -R15 ;  /* 0x000000ffff0d7224 */ /* 0x000fce00078e0a0f */
.L_x_374:
[----:B------:R-:W0:Y:S01]  /*0890*/  LDCU.64 UR8, c[0x0][0x3a8] ;  /* 0x00007500ff0877ac */ /* 0x000e220008000a00 */
[----:B------:R-:W1:Y:S01]  /*08a0*/  LDC.64 R16, c[0x0][0x428] ;  /* 0x00010a00ff107b82 */ /* 0x000e620000000a00 */
[----:B------:R-:W-:Y:S01]  /*08b0*/  SHF.R.S32.HI R14, RZ, 0x1f, R4 ;  /* 0x0000001fff0e7819 */ /* 0x000fe20000011404 */
[----:B------:R-:W-:Y:S01]  /*08c0*/  BSSY.RECONVERGENT B0, `(.L_x_363) ;  /* 0x0000110000007945 */ /* 0x000fe20003800200 */
[----:B------:R-:W1:Y:S01]  /*08d0*/  LDCU UR10, c[0x0][0x41c] ;  /* 0x00008380ff0a77ac */ /* 0x000e620008000800 */
[----:B------:R-:W2:Y:S04]  /*08e0*/  LDCU UR12, c[0x0][0x390] ;  /* 0x00007200ff0c77ac */ /* 0x000ea80008000800 */
[----:B------:R-:W3:Y:S01]  /*08f0*/  LDC.64 R18, c[0x0][0x420] ;  /* 0x00010800ff127b82 */ /* 0x000ee20000000a00 */
[----:B------:R-:W4:Y:S01]  /*0900*/  LDCU.64 UR4, c[0x0][0x3b0] ;  /* 0x00007600ff0477ac */ /* 0x000f220008000a00 */
[----:B------:R-:W5:Y:S01]  /*0910*/  LDCU UR11, c[0x0][0x410] ;  /* 0x00008200ff0b77ac */ /* 0x000f620008000800 */
[----:B0-----:R-:W-:-:S02]  /*0920*/  IMAD R21, R14, UR8, RZ ;  /* 0x000000080e157c24 */ /* 0x001fc4000f8e02ff */
[----:B------:R-:W-:-:S04]  /*0930*/  IMAD.WIDE.U32 R14, R4, UR8, RZ ;  /* 0x00000008040e7c25 */ /* 0x000fc8000f8e00ff */
[----:B------:R-:W-:Y:S02]  /*0940*/  IMAD R21, R4, UR9, R21 ;  /* 0x0000000904157c24 */ /* 0x000fe4000f8e0215 */
[----:B-1----:R-:W-:-:S03]  /*0950*/  IMAD R20, R5, UR10, -R16 ;  /* 0x0000000a05147c24 */ /* 0x002fc6000f8e0a10 */
[----:B------:R-:W-:Y:S01]  /*0960*/  IADD3 R15, PT, PT, R15, R21, RZ ;  /* 0x000000150f0f7210 */ /* 0x000fe20007ffe0ff */
[----:B--2---:R-:W-:Y:S02]  /*0970*/  VIADD R21, R16, UR12 ;  /* 0x0000000c10157c36 */ /* 0x004fe40008000000 */
[----:B---3--:R-:W-:Y:S02]  /*0980*/  IMAD R18, R2, R18, -R17 ;  /* 0x0000001202127224 */ /* 0x008fe400078e0a11 */
[C---:B----4-:R-:W-:Y:S01]  /*0990*/  IMAD.WIDE.U32 R14, R7.reuse, UR4, R14 ;  /* 0x00000004070e7c25 */ /* 0x050fe2000f8e000e */
[----:B-----5:R-:W-:Y:S02]  /*09a0*/  VIADDMNMX R20, R20, UR11, R21, PT ;  /* 0x0000000b14147c46 */ /* 0x020fe4000b800115 */
[----:B------:R-:W-:Y:S01]  /*09b0*/  VIMNMX R18, PT, PT, RZ, R18, !PT ;  /* 0x00000012ff127248 */ /* 0x000fe20007fe0100 */
[----:B------:R-:W-:Y:S01]  /*09c0*/  IMAD R26, R7, UR5, R15 ;  /* 0x00000005071a7c24 */ /* 0x000fe2000f8e020f */
[----:B------:R-:W-:-:S02]  /*09d0*/  VIMNMX R20, PT, PT, R20, UR12, PT ;  /* 0x0000000c14147c48 */ /* 0x000fc4000bfe0100 */
[----:B------:R-:W-:-:S04]  /*09e0*/  IADD3 R7, PT, PT, R7, 0x1, RZ ;  /* 0x0000000107077810 */ /* 0x000fc80007ffe0ff */
[----:B------:R-:W-:-:S13]  /*09f0*/  ISETP.NE.AND P3, PT, R7, R20, PT ;  /* 0x000000140700720c */ /* 0x000fda0003f65270 */
.L_x_373:
[----:B------:R-:W0:Y:S01]  /*0a00*/  LDCU.64 UR4, c[0x0][0x3b8] ;  /* 0x00007700ff0477ac */ /* 0x000e220008000a00 */
[----:B------:R-:W-:Y:S01]  /*0a10*/  MOV R17, R26 ;  /* 0x0000001a00117202 */ /* 0x000fe20000000f00 */
[----:B------:R-:W-:Y:S01]  /*0a20*/  IMAD.MOV.U32 R16, RZ, RZ, R14 ;  /* 0x000000ffff107224 */ /* 0x000fe200078e000e */
[----:B------:R-:W-:Y:S01]  /*0a30*/  BSSY.RECONVERGENT B2, `(.L_x_364) ;  /* 0x0000065000027945 */ /* 0x000fe20003800200 */
[----:B------:R-:W1:Y:S01]  /*0a40*/  LDCU UR8, c[0x0][0x430] ;  /* 0x00008600ff0877ac */ /* 0x000e620008000800 */
[----:B------:R-:W-:Y:S01]  /*0a50*/  ISETP.NE.AND P5, PT, R8, RZ, PT ;  /* 0x000000ff0800720c */ /* 0x000fe20003fa5270 */
[----:B0-----:R-:W-:-:S04]  /*0a60*/  IMAD.WIDE.U32 R16, R18, UR4, R16 ;  /* 0x0000000412107c25 */ /* 0x001fc8000f8e0010 */
[C---:B------:R-:W-:Y:S02]  /*0a70*/  IMAD R27, R18.reuse, UR5, R17 ;  /* 0x00000005121b7c24 */ /* 0x040fe4000f8e0211 */
[----:B------:R-:W-:Y:S02]  /*0a80*/  VIADD R18, R18, 0x1 ;  /* 0x0000000112127836 */ /* 0x000fe40000000000 */
[----:B-1----:R-:W-:-:S03]  /*0a90*/  IMAD R20, R0, R19, -UR8 ;  /* 0x8000000800147e24 */ /* 0x002fc6000f8e0213 */
[----:B------:R-:W-:Y:S02]  /*0aa0*/  ISETP.NE.AND P4, PT, R18, R6, PT ;  /* 0x000000061200720c */ /* 0x000fe40003f85270 */
[----:B------:R-:W-:Y:S01]  /*0ab0*/  VIMNMX R28, PT, PT, RZ, R20, !PT ;  /* 0x00000014ff1c7248 */ /* 0x000fe20007fe0100 */
[----:B------:R-:W-:Y:S10]  /*0ac0*/  @P0 BRA `(.L_x_365) ;  /* 0x00000004006c0947 */ /* 0x000ff40003800000 */
[----:B------:R-:W-:-:S07]  /*0ad0*/  MOV R24, R13 ;  /* 0x0000000d00187202 */ /* 0x000fce0000000f00 */
.L_x_366:
[----:B------:R-:W0:Y:S01]  /*0ae0*/  LDCU.64 UR8, c[0x0][0x3c0] ;  /* 0x00007800ff0877ac */ /* 0x000e220008000a00 */
[----:B------:R-:W-:Y:S01]  /*0af0*/  MOV R21, R27 ;  /* 0x0000001b00157202 */ /* 0x000fe20000000f00 */
[----:B------:R-:W-:Y:S01]  /*0b00*/  IMAD.MOV.U32 R20, RZ, RZ, R16 ;  /* 0x000000ffff147224 */ /* 0x000fe200078e0010 */
[----:B------:R-:W1:Y:S03]  /*0b10*/  LDCU.64 UR4, c[0x0][0x380] ;  /* 0x00007000ff0477ac */ /* 0x000e660008000a00 */
[----:B0-----:R-:W-:-:S04]  /*0b20*/  IMAD.WIDE.U32 R22, R28, UR8, R20 ;  /* 0x000000081c167c25 */ /* 0x001fc8000f8e0014 */
[----:B------:R-:W-:Y:S01]  /*0b30*/  IMAD R21, R28, UR9, R23 ;  /* 0x000000091c157c24 */ /* 0x000fe2000f8e0217 */
[----:B-1----:R-:W-:-:S04]  /*0b40*/  LEA R20, P6, R22, UR4, 0x1 ;  /* 0x0000000416147c11 */ /* 0x002fc8000f8c08ff */
[----:B------:R-:W-:-:S05]  /*0b50*/  LEA.HI.X R21, R22, UR5, R21, 0x1, P6 ;  /* 0x0000000516157c11 */ /* 0x000fca000b0f0c15 */
[----:B------:R0:W2:Y:S02]  /*0b60*/  LDG.E.U16 R29, desc[UR6][R20.64] ;  /* 0x00000006141d7981 */ /* 0x0000a4000c1e1500 */
[----:B0-----:R-:W-:-:S05]  /*0b70*/  IADD3 R20, P6, PT, R20, R11, RZ ;  /* 0x0000000b14147210 */ /* 0x001fca0007fde0ff */
[----:B------:R-:W-:Y:S01]  /*0b80*/  IMAD.X R21, R21, 0x1, R10, P6 ;  /* 0x0000000115157824 */ /* 0x000fe200030e060a */
[----:B------:R-:W-:-:S04]  /*0b90*/  IADD3 R22, P6, PT, R20, R11, RZ ;  /* 0x0000000b14167210 */ /* 0x000fc80007fde0ff */
[----:B------:R-:W-:Y:S01]  /*0ba0*/  IADD3.X R23, PT, PT, R21, R10, RZ, P6, !PT ;  /* 0x0000000a15177210 */ /* 0x000fe200037fe4ff */
[----:B------:R0:W3:Y:S04]  /*0bb0*/  LDG.E.U16 R25, desc[UR6][R20.64] ;  /* 0x0000000614197981 */ /* 0x0000e8000c1e1500 */
[----:B------:R1:W4:Y:S01]  /*0bc0*/  LDG.E.U16 R30, desc[UR6][R22.64] ;  /* 0x00000006161e7981 */ /* 0x000322000c1e1500 */
[----:B0-----:R-:W-:-:S05]  /*0bd0*/  IADD3 R20, P6, PT, R22, R11, RZ ;  /* 0x0000000b16147210 */ /* 0x001fca0007fde0ff */
[----:B------:R-:W-:Y:S01]  /*0be0*/  IMAD.X R21, R23, 0x1, R10, P6 ;  /* 0x0000000117157824 */ /* 0x000fe200030e060a */
[----:B-1----:R-:W-:-:S04]  /*0bf0*/  IADD3 R22, P6, PT, R20, R11, RZ ;  /* 0x0000000b14167210 */ /* 0x002fc80007fde0ff */
[----:B------:R0:W5:Y:S01]  /*0c00*/  LDG.E.U16 R31, desc[UR6][R20.64] ;  /* 0x00000006141f7981 */ /* 0x000162000c1e1500 */
[----:B------:R-:W-:-:S05]  /*0c10*/  IADD3.X R23, PT, PT, R21, R10, RZ, P6, !PT ;  /* 0x0000000a15177210 */ /* 0x000fca00037fe4ff */
[----:B------:R1:W5:Y:S01]  /*0c20*/  LDG.E.U16 R32, desc[UR6][R22.64] ;  /* 0x0000000616207981 */ /* 0x000362000c1e1500 */
[----:B0-----:R-:W-:-:S05]  /*0c30*/  IADD3 R20, P6, PT, R22, R11, RZ ;  /* 0x0000000b16147210 */ /* 0x001fca0007fde0ff */
[----:B------:R-:W-:Y:S01]  /*0c40*/  IMAD.X R21, R23, 0x1, R10, P6 ;  /* 0x0000000117157824 */ /* 0x000fe200030e060a */
[----:B-1----:R-:W-:-:S04]  /*0c50*/  IADD3 R22, P6, PT, R20, R11, RZ ;  /* 0x0000000b14167210 */ /* 0x002fc80007fde0ff */
[-C--:B------:R-:W-:Y:S01]  /*0c60*/  IADD3.X R23, PT, PT, R21, R10.reuse, RZ, P6, !PT ;  /* 0x0000000a15177210 */ /* 0x080fe200037fe4ff */
[----:B------:R0:W5:Y:S02]  /*0c70*/  LDG.E.U16 R33, desc[UR6][R20.64] ;  /* 0x0000000614217981 */ /* 0x000164000c1e1500 */
[----:B0-----:R-:W-:Y:S02]  /*0c80*/  IADD3 R20, P6, PT, R22, R11, RZ ;  /* 0x0000000b16147210 */ /* 0x001fe40007fde0ff */
[----:B------:R-:W5:Y:S02]  /*0c90*/  LDG.E.U16 R22, desc[UR6][R22.64] ;  /* 0x0000000616167981 */ /* 0x000f64000c1e1500 */
[----:B------:R-:W-:-:S05]  /*0ca0*/  IADD3.X R21, PT, PT, R23, R10, RZ, P6, !PT ;  /* 0x0000000a17157210 */ /* 0x000fca00037fe4ff */
[----:B------:R0:W5:Y:S02]  /*0cb0*/  LDG.E.U16 R23, desc[UR6][R20.64] ;  /* 0x0000000614177981 */ /* 0x000164000c1e1500 */
[----:B0-----:R-:W-:-:S05]  /*0cc0*/  IADD3 R20, P6, PT, R20, R11, RZ ;  /* 0x0000000b14147210 */ /* 0x001fca0007fde0ff */
[----:B------:R-:W-:Y:S02]  /*0cd0*/  IMAD.X R21, R21, 0x1, R10, P6 ;  /* 0x0000000115157824 */ /* 0x000fe400030e060a */
[----:B--2---:R-:W-:-:S04]  /*0ce0*/  IMAD.U32 R29, R29, 0x10000, RZ ;  /* 0x000100001d1d7824 */ /* 0x004fc800078e00ff */
[----:B------:R-:W-:Y:S01]  /*0cf0*/  FADD.FTZ R29, R29, R34 ;  /* 0x000000221d1d7221 */ /* 0x000fe20000010000 */
[----:B---3--:R-:W-:Y:S02]  /*0d00*/  IMAD.U32 R34, R25, 0x10000, RZ ;  /* 0x0001000019227824 */ /* 0x008fe400078e00ff */
[----:B------:R0:W2:Y:S01]  /*0d10*/  LDG.E.U16 R25, desc[UR6][R20.64] ;  /* 0x0000000614197981 */ /* 0x0000a2000c1e1500 */
[----:B----4-:R-:W-:Y:S01]  /*0d20*/  SHF.L.U32 R30, R30, 0x10, RZ ;  /* 0x000000101e1e7819 */ /* 0x010fe200000006ff */
[----:B------:R-:W-:-:S04]  /*0d30*/  FADD.FTZ R29, R29, R34 ;  /* 0x000000221d1d7221 */ /* 0x000fc80000010000 */
[----:B------:R-:W-:Y:S01]  /*0d40*/  FADD.FTZ R29, R29, R30 ;  /* 0x0000001e1d1d7221 */ /* 0x000fe20000010000 */
[----:B------:R-:W-:Y:S02]  /*0d50*/  IADD3 R30, P6, PT, R20, R11, RZ ;  /* 0x0000000b141e7210 */ /* 0x000fe40007fde0ff */
[----:B-----5:R-:W-:-:S03]  /*0d60*/  SHF.L.U32 R34, R31, 0x10, RZ ;  /* 0x000000101f227819 */ /* 0x020fc600000006ff */
[----:B------:R-:W-:Y:S01]  /*0d70*/  IMAD.X R31, R21, 0x1, R10, P6 ;  /* 0x00000001151f7824 */ /* 0x000fe200030e060a */
[----:B0-----:R-:W-:Y:S01]  /*0d80*/  IADD3 R20, P6, PT, R30, R11, RZ ;  /* 0x0000000b1e147210 */ /* 0x001fe20007fde0ff */
[----:B------:R-:W-:Y:S01]  /*0d90*/  FADD.FTZ R34, R29, R34 ;  /* 0x000000221d227221 */ /* 0x000fe20000010000 */
[----:B------:R-:W-:Y:S02]  /*0da0*/  SHF.L.U32 R35, R32, 0x10, RZ ;  /* 0x0000001020237819 */ /* 0x000fe400000006ff */
[----:B------:R0:W3:Y:S01]  /*0db0*/  LDG.E.U16 R29, desc[UR6][R30.64] ;  /* 0x000000061e1d7981 */ /* 0x0000e2000c1e1500 */
[----:B------:R-:W-:Y:S02]  /*0dc0*/  IMAD.X R21, R31, 0x1, R10, P6 ;  /* 0x000000011f157824 */ /* 0x000fe400030e060a */
[----:B------:R-:W-:-:S03]  /*0dd0*/  FADD.FTZ R34, R34, R35 ;  /* 0x0000002322227221 */ /* 0x000fc60000010000 */
[----:B------:R1:W4:Y:S01]  /*0de0*/  LDG.E.U16 R32, desc[UR6][R20.64] ;  /* 0x0000000614207981 */ /* 0x000322000c1e1500 */
[----:B0-----:R-:W-:Y:S02]  /*0df0*/  IADD3 R30, P6, PT, R20, R11, RZ ;  /* 0x0000000b141e7210 */ /* 0x001fe40007fde0ff */
[----:B------:R-:W-:-:S03]  /*0e00*/  SHF.L.U32 R33, R33, 0x10, RZ ;  /* 0x0000001021217819 */ /* 0x000fc600000006ff */
[----:B------:R-:W-:Y:S01]  /*0e10*/  IMAD.X R31, R21, 0x1, R10, P6 ;  /* 0x00000001151f7824 */ /* 0x000fe200030e060a */
[----:B-1----:R-:W-:Y:S01]  /*0e20*/  IADD3 R20, P6, PT, R30, R11, RZ ;  /* 0x0000000b1e147210 */ /* 0x002fe20007fde0ff */
[----:B------:R-:W-:-:S03]  /*0e30*/  FADD.FTZ R33, R34, R33 ;  /* 0x0000002122217221 */ /* 0x000fc60000010000 */
[----:B------:R-:W5:Y:S01]  /*0e40*/  LDG.E.U16 R30, desc[UR6][R30.64] ;  /* 0x000000061e1e7981 */ /* 0x000f62000c1e1500 */
[----:B------:R-:W-:Y:S01]  /*0e50*/  IMAD.X R21, R31, 0x1, R10, P6 ;  /* 0x000000011f157824 */ /* 0x000fe200030e060a */
[----:B------:R-:W-:-:S05]  /*0e60*/  SHF.L.U32 R22, R22, 0x10, RZ ;  /* 0x0000001016167819 */ /* 0x000fca00000006ff */
[----:B------:R-:W-:Y:S01]  /*0e70*/  FADD.FTZ R35, R33, R22 ;  /* 0x0000001621237221 */ /* 0x000fe20000010000 */
[----:B------:R-:W-:Y:S01]  /*0e80*/  IADD3 R22, P6, PT, R20, R11, RZ ;  /* 0x0000000b14167210 */ /* 0x000fe20007fde0ff */
[----:B------:R0:W5:Y:S01]  /*0e90*/  LDG.E.U16 R33, desc[UR6][R20.64] ;  /* 0x0000000614217981 */ /* 0x000162000c1e1500 */
[----:B------:R-:W-:-:S03]  /*0ea0*/  SHF.L.U32 R34, R23, 0x10, RZ ;  /* 0x0000001017227819 */ /* 0x000fc600000006ff */
[----:B------:R-:W-:Y:S01]  /*0eb0*/  IMAD.X R23, R21, 0x1, R10, P6 ;  /* 0x0000000115177824 */ /* 0x000fe200030e060a */
[----:B0-----:R-:W-:Y:S01]  /*0ec0*/  IADD3 R20, P6, PT, R22, R11, RZ ;  /* 0x0000000b16147210 */ /* 0x001fe20007fde0ff */
[----:B------:R-:W-:-:S03]  /*0ed0*/  FADD.FTZ R35, R35, R34 ;  /* 0x0000002223237221 */ /* 0x000fc60000010000 */
[----:B------:R0:W5:Y:S01]  /*0ee0*/  LDG.E.U16 R34, desc[UR6][R22.64] ;  /* 0x0000000616227981 */ /* 0x000162000c1e1500 */
[----:B------:R-:W-:-:S05]  /*0ef0*/  IADD3.X R21, PT, PT, R23, R10, RZ, P6, !PT ;  /* 0x0000000a17157210 */ /* 0x000fca00037fe4ff */
[----:B------:R-:W5:Y:S01]  /*0f00*/  LDG.E.U16 R31, desc[UR6][R20.64] ;  /* 0x00000006141f7981 */ /* 0x000f62000c1e1500 */
[----:B0-----:R-:W-:-:S05]  /*0f10*/  IADD3 R22, P6, PT, R20, R11, RZ ;  /* 0x0000000b14167210 */ /* 0x001fca0007fde0ff */
[----:B------:R-:W-:-:S05]  /*0f20*/  IMAD.X R23, R21, 0x1, R10, P6 ;  /* 0x0000000115177824 */ /* 0x000fca00030e060a */
[----:B------:R-:W5:Y:S01]  /*0f30*/  LDG.E.U16 R36, desc[UR6][R22.64] ;  /* 0x0000000616247981 */ /* 0x000f62000c1e1500 */
[----:B------:R-:W-:-:S04]  /*0f40*/  IADD3 R24, PT, PT, R24, 0x10, RZ ;  /* 0x0000001018187810 */ /* 0x000fc80007ffe0ff */
[----:B------:R-:W-:Y:S01]  /*0f50*/  ISETP.NE.AND P6, PT, R24, RZ, PT ;  /* 0x000000ff1800720c */ /* 0x000fe20003fc5270 */
[----:B------:R-:W-:Y:S01]  /*0f60*/  VIADD R28, R28, 0x10 ;  /* 0x000000101c1c7836 */ /* 0x000fe20000000000 */
[----:B--2---:R-:W-:-:S05]  /*0f70*/  SHF.L.U32 R25, R25, 0x10, RZ ;  /* 0x0000001019197819 */ /* 0x004fca00000006ff */
[----:B------:R-:W-:Y:S01]  /*0f80*/  FADD.FTZ R25, R35, R25 ;  /* 0x0000001923197221 */ /* 0x000fe20000010000 */
[----:B---3--:R-:W-:-:S04]  /*0f90*/  IMAD.U32 R29, R29, 0x10000, RZ ;  /* 0x000100001d1d7824 */ /* 0x008fc800078e00ff */
[----:B------:R-:W-:Y:S01]  /*0fa0*/  FADD.FTZ R25, R25, R29 ;  /* 0x0000001d19197221 */ /* 0x000fe20000010000 */
[----:B----4-:R-:W-:-:S05]  /*0fb0*/  SHF.L.U32 R32, R32, 0x10, RZ ;  /* 0x0000001020207819 */ /* 0x010fca00000006ff */
[----:B------:R-:W-:Y:S01]  /*0fc0*/  FADD.FTZ R25, R25, R32 ;  /* 0x0000002019197221 */ /* 0x000fe20000010000 */
[----:B-----5:R-:W-:-:S04]  /*0fd0*/  IMAD.U32 R30, R30, 0x10000, RZ ;  /* 0x000100001e1e7824 */ /* 0x020fc800078e00ff */
[----:B------:R-:W-:Y:S01]  /*0fe0*/  FADD.FTZ R25, R25, R30 ;  /* 0x0000001e19197221 */ /* 0x000fe20000010000 */
[----:B------:R-:W-:-:S05]  /*0ff0*/  SHF.L.U32 R32, R33, 0x10, RZ ;  /* 0x0000001021207819 */ /* 0x000fca00000006ff */
[----:B------:R-:W-:Y:S01]  /*1000*/  FADD.FTZ R25, R25, R32 ;  /* 0x0000002019197221 */ /* 0x000fe20000010000 */
[----:B------:R-:W-:-:S04]  /*1010*/  IMAD.U32 R34, R34, 0x10000, RZ ;  /* 0x0001000022227824 */ /* 0x000fc800078e00ff */
[----:B------:R-:W-:Y:S01]  /*1020*/  FADD.FTZ R25, R25, R34 ;  /* 0x0000002219197221 */ /* 0x000fe20000010000 */
[----:B------:R-:W-:-:S04]  /*1030*/  IMAD.U32 R20, R31, 0x10000, RZ ;  /* 0x000100001f147824 */ /* 0x000fc800078e00ff */
[----:B------:R-:W-:Y:S01]  /*1040*/  FADD.FTZ R20, R25, R20 ;  /* 0x0000001419147221 */ /* 0x000fe20000010000 */
[----:B------:R-:W-:-:S05]  /*1050*/  SHF.L.U32 R21, R36, 0x10, RZ ;  /* 0x0000001024157819 */ /* 0x000fca00000006ff */
[----:B------:R-:W-:Y:S01]  /*1060*/  FADD.FTZ R34, R20, R21 ;  /* 0x0000001514227221 */ /* 0x000fe20000010000 */
[----:B------:R-:W-:Y:S06]  /*1070*/  @P6 BRA `(.L_x_366) ;  /* 0xfffffff800986947 */ /* 0x000fec000383ffff */
.L_x_365:
[----:B------:R-:W-:Y:S05]  /*1080*/  BSYNC.RECONVERGENT B2 ;  /* 0x0000000000027941 */ /* 0x000fea0003800200 */
.L_x_364:
[----:B------:R-:W-:Y:S04]  /*1090*/  BSSY.RECONVERGENT B2, `(.L_x_367) ;  /* 0x0000091000027945 */ /* 0x000fe80003800200 */
[----:B------:R-:W-:Y:S05]  /*10a0*/  @!P5 BRA `(.L_x_368) ;  /* 0x00000008003cd947 */ /* 0x000fea0003800000 */
[----:B------:R-:W-:Y:S01]  /*10b0*/  BSSY.RECONVERGENT B3, `(.L_x_369) ;  /* 0x0000047000037945 */ /* 0x000fe20003800200 */
[----:B------:R-:W-:-:S03]  /*10c0*/  ISETP.NE.AND P5, PT, R9, RZ, PT ;  /* 0x000000ff0900720c */ /* 0x000fc60003fa5270 */
[----:B------:R-:W-:Y:S10]  /*10d0*/  @!P1 BRA `(.L_x_370) ;  /* 0x0000000400109947 */ /* 0x000ff40003800000 */
[----:B------:R-:W0:Y:S01]  /*10e0*/  LDCU.64 UR4, c[0x0][0x3c0] ;  /* 0x00007800ff0477ac */ /* 0x000e220008000a00 */
[----:B------:R-:W-:Y:S01]  /*10f0*/  MOV R22, R16 ;  /* 0x0000001000167202 */ /* 0x000fe20000000f00 */
[----:B------:R-:W-:Y:S01]  /*1100*/  IMAD.MOV.U32 R23, RZ, RZ, R27 ;  /* 0x000000ffff177224 */ /* 0x000fe200078e001b */
[----:B------:R-:W1:Y:S03]  /*1110*/  LDCU.64 UR8, c[0x0][0x380] ;  /* 0x00007000ff0877ac */ /* 0x000e660008000a00 */
[----:B0-----:R-:W-:-:S04]  /*1120*/  IMAD.WIDE.U32 R24, R28, UR4, R22 ;  /* 0x000000041c187c25 */ /* 0x001fc8000f8e0016 */
[----:B------:R-:W-:Y:S01]  /*1130*/  IMAD R21, R28, UR5, R25 ;  /* 0x000000051c157c24 */ /* 0x000fe2000f8e0219 */
[----:B-1----:R-:W-:Y:S02]  /*1140*/  LEA R20, P6, R24, UR8, 0x1 ;  /* 0x0000000818147c11 */ /* 0x002fe4000f8c08ff */
[----:B------:R-:W-:Y:S02]  /*1150*/  IADD3 R25, PT, PT, R28, 0x1, RZ ;  /* 0x000000011c197810 */ /* 0x000fe40007ffe0ff */
[----:B------:R-:W-:-:S05]  /*1160*/  LEA.HI.X R21, R24, UR9, R21, 0x1, P6 ;  /* 0x0000000918157c11 */ /* 0x000fca000b0f0c15 */
[----:B------:R0:W2:Y:S01]  /*1170*/  LDG.E.U16 R35, desc[UR6][R20.64] ;  /* 0x0000000614237981 */ /* 0x0000a2000c1e1500 */
[----:B------:R-:W-:Y:S02]  /*1180*/  VIADD R29, R28, 0x2 ;  /* 0x000000021c1d7836 */ /* 0x000fe40000000000 */
[----:B0-----:R-:W-:-:S04]  /*1190*/  IMAD.WIDE.U32 R20, R25, UR4, R22 ;  /* 0x0000000419147c25 */ /* 0x001fc8000f8e0016 */
[----:B------:R-:W-:Y:S01]  /*11a0*/  IMAD R25, R25, UR5, R21 ;  /* 0x0000000519197c24 */ /* 0x000fe2000f8e0215 */
[----:B------:R-:W-:-:S04]  /*11b0*/  LEA R30, P6, R20, UR8, 0x1 ;  /* 0x00000008141e7c11 */ /* 0x000fc8000f8c08ff */
[----:B------:R-:W-:Y:S01]  /*11c0*/  LEA.HI.X R31, R20, UR9, R25, 0x1, P6 ;  /* 0x00000009141f7c11 */ /* 0x000fe2000b0f0c19 */
[----:B------:R-:W-:-:S04]  /*11d0*/  IMAD.WIDE.U32 R24, R29, UR4, R22 ;  /* 0x000000041d187c25 */ /* 0x000fc8000f8e0016 */
[----:B------:R-:W-:Y:S01]  /*11e0*/  IMAD R25, R29, UR5, R25 ;  /* 0x000000051d197c24 */ /* 0x000fe2000f8e0219 */
[C---:B------:R-:W-:Y:S01]  /*11f0*/  IADD3 R29, PT, PT, R28.reuse, 0x3, RZ ;  /* 0x000000031c1d7810 */ /* 0x040fe20007ffe0ff */
[----:B------:R-:W-:Y:S01]  /*1200*/  VIADD R37, R28, 0x4 ;  /* 0x000000041c257836 */ /* 0x000fe20000000000 */
[C---:B------:R-:W-:Y:S01]  /*1210*/  LEA R20, P6, R24.reuse, UR8, 0x1 ;  /* 0x0000000818147c11 */ /* 0x040fe2000f8c08ff */
[----:B------:R-:W3:Y:S03]  /*1220*/  LDG.E.U16 R30, desc[UR6][R30.64] ;  /* 0x000000061e1e7981 */ /* 0x000ee6000c1e1500 */
[----:B------:R-:W-:Y:S01]  /*1230*/  LEA.HI.X R21, R24, UR9, R25, 0x1, P6 ;  /* 0x0000000918157c11 */ /* 0x000fe2000b0f0c19 */
[----:B------:R-:W-:-:S04]  /*1240*/  IMAD.WIDE.U32 R24, R29, UR4, R22 ;  /* 0x000000041d187c25 */ /* 0x000fc8000f8e0016 */
[----:B------:R-:W-:Y:S01]  /*1250*/  IMAD R29, R29, UR5, R25 ;  /* 0x000000051d1d7c24 */ /* 0x000fe2000f8e0219 */
[----:B------:R-:W-:-:S04]  /*1260*/  LEA R32, P6, R24, UR8, 0x1 ;  /* 0x0000000818207c11 */ /* 0x000fc8000f8c08ff */
[----:B------:R-:W-:Y:S01]  /*1270*/  LEA.HI.X R33, R24, UR9, R29, 0x1, P6 ;  /* 0x0000000918217c11 */ /* 0x000fe2000b0f0c1d */
[C---:B------:R-:W-:Y:S01]  /*1280*/  IMAD.WIDE.U32 R24, R37.reuse, UR4, R22 ;  /* 0x0000000425187c25 */ /* 0x040fe2000f8e0016 */
[----:B------:R0:W4:Y:S03]  /*1290*/  LDG.E.U16 R29, desc[UR6][R20.64] ;  /* 0x00000006141d7981 */ /* 0x000126000c1e1500 */
[----:B------:R-:W-:Y:S01]  /*12a0*/  IMAD R37, R37, UR5, R25 ;  /* 0x0000000525257c24 */ /* 0x000fe2000f8e0219 */
[----:B------:R-:W5:Y:S01]  /*12b0*/  LDG.E.U16 R33, desc[UR6][R32.64] ;  /* 0x0000000620217981 */ /* 0x000f62000c1e1500 */
[----:B0-----:R-:W-:-:S04]  /*12c0*/  LEA R20, P6, R24, UR8, 0x1 ;  /* 0x0000000818147c11 */ /* 0x001fc8000f8c08ff */
[----:B------:R-:W-:Y:S02]  /*12d0*/  LEA.HI.X R21, R24, UR9, R37, 0x1, P6 ;  /* 0x0000000918157c11 */ /* 0x000fe4000b0f0c25 */
[----:B------:R-:W-:-:S03]  /*12e0*/  IADD3 R37, PT, PT, R28, 0x5, RZ ;  /* 0x000000051c257810 */ /* 0x000fc60007ffe0ff */
[----:B------:R0:W5:Y:S02]  /*12f0*/  LDG.E.U16 R32, desc[UR6][R20.64] ;  /* 0x0000000614207981 */ /* 0x000164000c1e1500 */
[----:B------:R-:W-:-:S04]  /*1300*/  IMAD.WIDE.U32 R24, R37, UR4, R22 ;  /* 0x0000000425187c25 */ /* 0x000fc8000f8e0016 */
[----:B------:R-:W-:Y:S01]  /*1310*/  IMAD R37, R37, UR5, R25 ;  /* 0x0000000525257c24 */ /* 0x000fe2000f8e0219 */
[----:B0-----:R-:W-:-:S04]  /*1320*/  LEA R20, P6, R24, UR8, 0x1 ;  /* 0x0000000818147c11 */ /* 0x001fc8000f8c08ff */
[----:B------:R-:W-:Y:S02]  /*1330*/  LEA.HI.X R21, R24, UR9, R37, 0x1, P6 ;  /* 0x0000000918157c11 */ /* 0x000fe4000b0f0c25 */
[----:B------:R-:W-:-:S03]  /*1340*/  IADD3 R37, PT, PT, R28, 0x6, RZ ;  /* 0x000000061c257810 */ /* 0x000fc60007ffe0ff */
[----:B------:R0:W5:Y:S02]  /*1350*/  LDG.E.U16 R31, desc[UR6][R20.64] ;  /* 0x00000006141f7981 */ /* 0x000164000c1e1500 */
[----:B------:R-:W-:-:S04]  /*1360*/  IMAD.WIDE.U32 R24, R37, UR4, R22 ;  /* 0x0000000425187c25 */ /* 0x000fc8000f8e0016 */
[----:B------:R-:W-:Y:S02]  /*1370*/  IMAD R37, R37, UR5, R25 ;  /* 0x0000000525257c24 */ /* 0x000fe4000f8e0219 */
[----:B------:R-:W-:Y:S01]  /*1380*/  VIADD R25, R28, 0x7 ;  /* 0x000000071c197836 */ /* 0x000fe20000000000 */
[----:B0-----:R-:W-:-:S03]  /*1390*/  LEA R20, P6, R24, UR8, 0x1 ;  /* 0x0000000818147c11 */ /* 0x001fc6000f8c08ff */
[----:B------:R-:W-:Y:S01]  /*13a0*/  IMAD.WIDE.U32 R22, R25, UR4, R22 ;  /* 0x0000000419167c25 */ /* 0x000fe2000f8e0016 */
[----:B------:R-:W-:-:S03]  /*13b0*/  LEA.HI.X R21, R24, UR9, R37, 0x1, P6 ;  /* 0x0000000918157c11 */ /* 0x000fc6000b0f0c25 */
[----:B------:R-:W-:Y:S01]  /*13c0*/  IMAD R25, R25, UR5, R23 ;  /* 0x0000000519197c24 */ /* 0x000fe2000f8e0217 */
[C---:B------:R-:W-:Y:S01]  /*13d0*/  LEA R24, P6, R22.reuse, UR8, 0x1 ;  /* 0x0000000816187c11 */ /* 0x040fe2000f8c08ff */
[----:B------:R-:W5:Y:S03]  /*13e0*/  LDG.E.U16 R20, desc[UR6][R20.64] ;  /* 0x0000000614147981 */ /* 0x000f66000c1e1500 */
[----:B------:R-:W-:-:S05]  /*13f0*/  LEA.HI.X R25, R22, UR9, R25, 0x1, P6 ;  /* 0x0000000916197c11 */ /* 0x000fca000b0f0c19 */
[----:B------:R-:W5:Y:S01]  /*1400*/  LDG.E.U16 R24, desc[UR6][R24.64] ;  /* 0x0000000618187981 */ /* 0x000f62000c1e1500 */
[----:B------:R-:W-:Y:S02]  /*1410*/  VIADD R28, R28, 0x8 ;  /* 0x000000081c1c7836 */ /* 0x000fe40000000000 */
[----:B--2---:R-:W-:-:S04]  /*1420*/  IMAD.U32 R35, R35, 0x10000, RZ ;  /* 0x0001000023237824 */ /* 0x004fc800078e00ff */
[----:B------:R-:W-:Y:S01]  /*1430*/  FADD.FTZ R34, R34, R35 ;  /* 0x0000002322227221 */ /* 0x000fe20000010000 */
[----:B---3--:R-:W-:-:S05]  /*1440*/  SHF.L.U32 R23, R30, 0x10, RZ ;  /* 0x000000101e177819 */ /* 0x008fca00000006ff */
[----:B------:R-:W-:Y:S01]  /*1450*/  FADD.FTZ R23, R34, R23 ;  /* 0x0000001722177221 */ /* 0x000fe20000010000 */
[----:B----4-:R-:W-:Y:S01]  /*1460*/  IMAD.U32 R22, R29, 0x10000, RZ ;  /* 0x000100001d167824 */ /* 0x010fe200078e00ff */
[----:B-----5:R-:W-:-:S03]  /*1470*/  SHF.L.U32 R33, R33, 0x10, RZ ;  /* 0x0000001021217819 */ /* 0x020fc600000006ff */
[----:B------:R-:W-:-:S04]  /*1480*/  FADD.FTZ R22, R23, R22 ;  /* 0x0000001617167221 */ /* 0x000fc80000010000 */
[----:B------:R-:W-:Y:S01]  /*1490*/  FADD.FTZ R22, R22, R33 ;  /* 0x0000002116167221 */ /* 0x000fe20000010000 */
[----:B------:R-:W-:-:S04]  /*14a0*/  IMAD.U32 R23, R32, 0x10000, RZ ;  /* 0x0001000020177824 */ /* 0x000fc800078e00ff */
[----:B------:R-:W-:Y:S01]  /*14b0*/  FADD.FTZ R22, R22, R23 ;  /* 0x0000001716167221 */ /* 0x000fe20000010000 */
[----:B------:R-:W-:-:S05]  /*14c0*/  SHF.L.U32 R31, R31, 0x10, RZ ;  /* 0x000000101f1f7819 */ /* 0x000fca00000006ff */
[----:B------:R-:W-:Y:S01]  /*14d0*/  FADD.FTZ R22, R22, R31 ;  /* 0x0000001f16167221 */ /* 0x000fe20000010000 */
[----:B------:R-:W-:-:S04]  /*14e0*/  IMAD.U32 R21, R20, 0x10000, RZ ;  /* 0x0001000014157824 */ /* 0x000fc800078e00ff */
[----:B------:R-:W-:Y:S01]  /*14f0*/  FADD.FTZ R21, R22, R21 ;  /* 0x0000001516157221 */ /* 0x000fe20000010000 */
[----:B------:R-:W-:-:S05]  /*1500*/  SHF.L.U32 R24, R24, 0x10, RZ ;  /* 0x0000001018187819 */ /* 0x000fca00000006ff */
[----:B------:R-:W-:-:S07]  /*1510*/  FADD.FTZ R34, R21, R24 ;  /* 0x0000001815227221 */ /* 0x000fce0000010000 */
.L_x_370:
[----:B------:R-:W-:Y:S05]  /*1520*/  BSYNC.RECONVERGENT B3 ;  /* 0x0000000000037941 */ /* 0x000fea0003800200 */
.L_x_369:
[----:B------:R-:W-:Y:S05]  /*1530*/  @!P5 BRA `(.L_x_368) ;  /* 0x000000040018d947 */ /* 0x000fea0003800000 */
[----:B------:R-:W-:Y:S01]  /*1540*/  BSSY.RECONVERGENT B3, `(.L_x_371) ;  /* 0x0000027000037945 */ /* 0x000fe20003800200 */
[----:B------:R-:W-:-:S03]  /*1550*/  ISETP.NE.AND P5, PT, R12, RZ, PT ;  /* 0x000000ff0c00720c */ /* 0x000fc60003fa5270 */
[----:B------:R-:W-:Y:S10]  /*1560*/  @!P2 BRA `(.L_x_372) ;  /* 0x000000000090a947 */ /* 0x000ff40003800000 */
[----:B------:R-:W0:Y:S01]  /*1570*/  LDCU.64 UR4, c[0x0][0x3c0] ;  /* 0x00007800ff0477ac */ /* 0x000e220008000a00 */
[----:B------:R-:W-:Y:S01]  /*1580*/  MOV R20, R16 ;  /* 0x0000001000147202 */ /* 0x000fe20000000f00 */
[----:B------:R-:W-:Y:S01]  /*1590*/  IMAD.MOV.U32 R21, RZ, RZ, R27 ;  /* 0x000000ffff157224 */ /* 0x000fe200078e001b */
[C---:B------:R-:W-:Y:S01]  /*15a0*/  IADD3 R29, PT, PT, R28.reuse, 0x1, RZ ;  /* 0x000000011c1d7810 */ /* 0x040fe20007ffe0ff */
[----:B------:R-:W1:Y:S01]  /*15b0*/  LDCU.64 UR8, c[0x0][0x380] ;  /* 0x00007000ff0877ac */ /* 0x000e620008000a00 */
[C---:B------:R-:W-:Y:S02]  /*15c0*/  VIADD R35, R28.reuse, 0x2 ;  /* 0x000000021c237836 */ /* 0x040fe40000000000 */
[----:B0-----:R-:W-:-:S04]  /*15d0*/  IMAD.WIDE.U32 R24, R28, UR4, R20 ;  /* 0x000000041c187c25 */ /* 0x001fc8000f8e0014 */
[----:B------:R-:W-:Y:S01]  /*15e0*/  IMAD R25, R28, UR5, R25 ;  /* 0x000000051c197c24 */ /* 0x000fe2000f8e0219 */
[----:B-1----:R-:W-:Y:S01]  /*15f0*/  LEA R32, P6, R24, UR8, 0x1 ;  /* 0x0000000818207c11 */ /* 0x002fe2000f8c08ff */
[----:B------:R-:W-:-:S03]  /*1600*/  IMAD.WIDE.U32 R22, R29, UR4, R20 ;  /* 0x000000041d167c25 */ /* 0x000fc6000f8e0014 */
[----:B------:R-:W-:Y:S01]  /*1610*/  LEA.HI.X R33, R24, UR9, R25, 0x1, P6 ;  /* 0x0000000918217c11 */ /* 0x000fe2000b0f0c19 */
[----:B------:R-:W-:Y:S01]  /*1620*/  IMAD.WIDE.U32 R24, R35, UR4, R20 ;  /* 0x0000000423187c25 */ /* 0x000fe2000f8e0014 */
[----:B------:R-:W-:-:S03]  /*1630*/  LEA R30, P6, R22, UR8, 0x1 ;  /* 0x00000008161e7c11 */ /* 0x000fc6000f8c08ff */
[----:B------:R-:W-:Y:S01]  /*1640*/  IMAD R29, R29, UR5, R23 ;  /* 0x000000051d1d7c24 */ /* 0x000fe2000f8e0217 */
[----:B------:R-:W2:Y:S01]  /*1650*/  LDG.E.U16 R32, desc[UR6][R32.64] ;  /* 0x0000000620207981 */ /* 0x000ea2000c1e1500 */
[----:B------:R-:W-:Y:S01]  /*1660*/  IMAD R35, R35, UR5, R25 ;  /* 0x0000000523237c24 */ /* 0x000fe2000f8e0219 */
[----:B------:R-:W-:Y:S02]  /*1670*/  IADD3 R25, PT, PT, R28, 0x3, RZ ;  /* 0x000000031c197810 */ /* 0x000fe40007ffe0ff */
[----:B------:R-:W-:Y:S02]  /*1680*/  LEA.HI.X R31, R22, UR9, R29, 0x1, P6 ;  /* 0x00000009161f7c11 */ /* 0x000fe4000b0f0c1d */
[C---:B------:R-:W-:Y:S01]  /*1690*/  LEA R22, P6, R24.reuse, UR8, 0x1 ;  /* 0x0000000818167c11 */ /* 0x040fe2000f8c08ff */
[C---:B------:R-:W-:Y:S02]  /*16a0*/  IMAD.WIDE.U32 R20, R25.reuse, UR4, R20 ;  /* 0x0000000419147c25 */ /* 0x040fe4000f8e0014 */
[----:B------:R-:W3:Y:S01]  /*16b0*/  LDG.E.U16 R30, desc[UR6][R30.64] ;  /* 0x000000061e1e7981 */ /* 0x000ee2000c1e1500 */
[----:B------:R-:W-:Y:S01]  /*16c0*/  LEA.HI.X R23, R24, UR9, R35, 0x1, P6 ;  /* 0x0000000918177c11 */ /* 0x000fe2000b0f0c23 */
[----:B------:R-:W-:Y:S01]  /*16d0*/  IMAD R25, R25, UR5, R21 ;  /* 0x0000000519197c24 */ /* 0x000fe2000f8e0215 */
[----:B------:R-:W-:-:S03]  /*16e0*/  LEA R24, P6, R20, UR8, 0x1 ;  /* 0x0000000814187c11 */ /* 0x000fc6000f8c08ff */
[----:B------:R-:W4:Y:S01]  /*16f0*/  LDG.E.U16 R22, desc[UR6][R22.64] ;  /* 0x0000000616167981 */ /* 0x000f22000c1e1500 */
[----:B------:R-:W-:-:S05]  /*1700*/  LEA.HI.X R25, R20, UR9, R25, 0x1, P6 ;  /* 0x0000000914197c11 */ /* 0x000fca000b0f0c19 */
[----:B------:R-:W5:Y:S01]  /*1710*/  LDG.E.U16 R24, desc[UR6][R24.64] ;  /* 0x0000000618187981 */ /* 0x000f62000c1e1500 */
[----:B------:R-:W-:Y:S02]  /*1720*/  VIADD R28, R28, 0x4 ;  /* 0x000000041c1c7836 */ /* 0x000fe40000000000 */
[----:B--2---:R-:W-:-:S04]  /*1730*/  IMAD.U32 R21, R32, 0x10000, RZ ;  /* 0x0001000020157824 */ /* 0x004fc800078e00ff */
[----:B------:R-:W-:Y:S01]  /*1740*/  FADD.FTZ R21, R34, R21 ;  /* 0x0000001522157221 */ /* 0x000fe20000010000 */
[----:B---3--:R-:W-:-:S05]  /*1750*/  SHF.L.U32 R20, R30, 0x10, RZ ;  /* 0x000000101e147819 */ /* 0x008fca00000006ff */
[----:B------:R-:W-:Y:S01]  /*1760*/  FADD.FTZ R20, R21, R20 ;  /* 0x0000001415147221 */ /* 0x000fe20000010000 */
[----:B----4-:R-:W-:-:S04]  /*1770*/  IMAD.U32 R29, R22, 0x10000, RZ ;  /* 0x00010000161d7824 */ /* 0x010fc800078e00ff */
[----:B------:R-:W-:Y:S01]  /*1780*/  FADD.FTZ R20, R20, R29 ;  /* 0x0000001d14147221 */ /* 0x000fe20000010000 */
[----:B-----5:R-:W-:-:S05]  /*1790*/  SHF.L.U32 R21, R24, 0x10, RZ ;  /* 0x0000001018157819 */ /* 0x020fca00000006ff */
[----:B------:R-:W-:-:S07]  /*17a0*/  FADD.FTZ R34, R20, R21 ;  /* 0x0000001514227221 */ /* 0x000fce0000010000 */
.L_x_372:
[----:B------:R-:W-:Y:S05]  /*17b0*/  BSYNC.RECONVERGENT B3 ;  /* 0x0000000000037941 */ /* 0x000fea0003800200 */
.L_x_371:
[----:B------:R-:W-:Y:S05]  /*17c0*/  @!P5 BRA `(.L_x_368) ;  /* 0x000000000074d947 */ /* 0x000fea0003800000 */
[----:B------:R-:W0:Y:S01]  /*17d0*/  LDC.64 R20, c[0x0][0x3c0] ;  /* 0x0000f000ff147b82 */ /* 0x000e220000000a00 */
[----:B------:R-:W-:-:S07]  /*17e0*/  MOV R17, R27 ;  /* 0x0000001b00117202 */ /* 0x000fce0000000f00 */
[----:B------:R-:W1:Y:S01]  /*17f0*/  LDC.64 R22, c[0x0][0x380] ;  /* 0x0000e000ff167b82 */ /* 0x000e620000000a00 */
[----:B0-----:R-:W-:-:S04]  /*1800*/  IMAD.WIDE.U32 R30, R28, R20, R16 ;  /* 0x000000141c1e7225 */ /* 0x001fc800078e0010 */
[----:B------:R-:W-:Y:S01]  /*1810*/  IMAD R25, R28, R21, R31 ;  /* 0x000000151c197224 */ /* 0x000fe200078e021f */
[----:B-1----:R-:W-:-:S04]  /*1820*/  LEA R24, P5, R30, R22, 0x1 ;  /* 0x000000161e187211 */ /* 0x002fc800078a08ff */
[----:B------:R-:W-:-:S05]  /*1830*/  LEA.HI.X R25, R30, R23, R25, 0x1, P5 ;  /* 0x000000171e197211 */ /* 0x000fca00028f0c19 */
[----:B------:R-:W2:Y:S01]  /*1840*/  LDG.E.U16 R24, desc[UR6][R24.64] ;  /* 0x0000000618187981 */ /* 0x000ea2000c1e1500 */
[----:B------:R-:W-:Y:S01]  /*1850*/  ISETP.NE.AND P5, PT, R12, 0x1, PT ;  /* 0x000000010c00780c */ /* 0x000fe20003fa5270 */
[----:B--2---:R-:W-:-:S04]  /*1860*/  IMAD.U32 R27, R24, 0x10000, RZ ;  /* 0x00010000181b7824 */ /* 0x004fc800078e00ff */
[----:B------:R-:W-:-:S08]  /*1870*/  FADD.FTZ R34, R34, R27 ;  /* 0x0000001b22227221 */ /* 0x000fd00000010000 */
[----:B------:R-:W-:Y:S05]  /*1880*/  @!P5 BRA `(.L_x_368) ;  /* 0x000000000044d947 */ /* 0x000fea0003800000 */
[----:B------:R-:W-:Y:S02]  /*1890*/  ISETP.NE.AND P5, PT, R12, 0x2, PT ;  /* 0x000000020c00780c */ /* 0x000fe40003fa5270 */
[----:B------:R-:W-:-:S05]  /*18a0*/  IADD3 R27, PT, PT, R28, 0x1, RZ ;  /* 0x000000011c1b7810 */ /* 0x000fca0007ffe0ff */
[----:B------:R-:W-:-:S04]  /*18b0*/  IMAD.WIDE.U32 R24, R27, R20, R16 ;  /* 0x000000141b187225 */ /* 0x000fc800078e0010 */
[----:B------:R-:W-:Y:S02]  /*18c0*/  IMAD R27, R27, R21, R25 ;  /* 0x000000151b1b7224 */ /* 0x000fe400078e0219 */
[----:B------:R-:W-:Y:S01]  /*18d0*/  @P5 VIADD R31, R28, 0x2 ;  /* 0x000000021c1f5836 */ /* 0x000fe20000000000 */
[----:B------:R-:W-:-:S03]  /*18e0*/  LEA R28, P6, R24, R22, 0x1 ;  /* 0x00000016181c7211 */ /* 0x000fc600078c08ff */
[----:B------:R-:W-:Y:S01]  /*18f0*/  @P5 IMAD.WIDE.U32 R16, R31, R20, R16 ;  /* 0x000000141f105225 */ /* 0x000fe200078e0010 */
[----:B------:R-:W-:-:S03]  /*1900*/  LEA.HI.X R29, R24, R23, R27, 0x1, P6 ;  /* 0x00000017181d7211 */ /* 0x000fc600030f0c1b */
[----:B------:R-:W-:Y:S01]  /*1910*/  @P5 IMAD R21, R31, R21, R17 ;  /* 0x000000151f155224 */ /* 0x000fe200078e0211 */
[C---:B------:R-:W-:Y:S01]  /*1920*/  @P5 LEA R22, P6, R16.reuse, R22, 0x1 ;  /* 0x0000001610165211 */ /* 0x040fe200078c08ff */
[----:B------:R-:W2:Y:S03]  /*1930*/  LDG.E.U16 R28, desc[UR6][R28.64] ;  /* 0x000000061c1c7981 */ /* 0x000ea6000c1e1500 */
[----:B------:R-:W-:-:S05]  /*1940*/  @P5 LEA.HI.X R23, R16, R23, R21, 0x1, P6 ;  /* 0x0000001710175211 */ /* 0x000fca00030f0c15 */
[----:B------:R-:W3:Y:S01]  /*1950*/  @P5 LDG.E.U16 R22, desc[UR6][R22.64] ;  /* 0x0000000616165981 */ /* 0x000ee2000c1e1500 */
[----:B--2---:R-:W-:-:S05]  /*1960*/  SHF.L.U32 R17, R28, 0x10, RZ ;  /* 0x000000101c117819 */ /* 0x004fca00000006ff */
[----:B------:R-:W-:Y:S01]  /*1970*/  FADD.FTZ R34, R34, R17 ;  /* 0x0000001122227221 */ /* 0x000fe20000010000 */
[----:B---3--:R-:W-:-:S04]  /*1980*/  @P5 IMAD.U32 R21, R22, 0x10000, RZ ;  /* 0x0001000016155824 */ /* 0x008fc800078e00ff */
[----:B------:R-:W-:-:S07]  /*1990*/  @P5 FADD.FTZ R34, R34, R21 ;  /* 0x0000001522225221 */ /* 0x000fce0000010000 */
.L_x_368:
[----:B------:R-:W-:Y:S05]  /*19a0*/  BSYNC.RECONVERGENT B2 ;  /* 0x0000000000027941 */ /* 0x000fea0003800200 */
.L_x_367:
[----:B------:R-:W-:Y:S05]  /*19b0*/  @P4 BRA `(.L_x_373) ;  /* 0xfffffff000104947 */ /* 0x000fea000383ffff */
[----:B------:R-:W-:Y:S05]  /*19c0*/  BSYNC.RECONVERGENT B0 ;  /* 0x0000000000007941 */ /* 0x000fea0003800200 */
.L_x_363:
[----:B------:R-:W-:Y:S05]  /*19d0*/  @P3 BRA `(.L_x_374) ;  /* 0xffffffec00ac3947 */ /* 0x000fea000383ffff */
[----:B------:R-:W-:Y:S05]  /*19e0*/  BSYNC.RECONVERGENT B1 ;  /* 0x0000000000017941 */ /* 0x000fea0003800200 */
.L_x_362:
[----:B------:R-:W0:Y:S01]  /*19f0*/  LDCU.128 UR8, c[0x0][0x400] ;  /* 0x00008000ff0877ac */ /* 0x000e220008000c00 */
[----:B------:R-:W-:Y:S02]  /*1a00*/  SHF.R.S32.HI R9, RZ, 0x1f, R0 ;  /* 0x0000001fff097819 */ /* 0x000fe40000011400 */
[----:B------:R-:W-:Y:S01]  /*1a10*/  I2FP.F32.S32 R3, R3 ;  /* 0x0000000300037245 */ /* 0x000fe20000201400 */
[----:B------:R-:W1:Y:S01]  /*1a20*/  LDCU.128 UR12, c[0x0][0x3f0] ;  /* 0x00007e00ff0c77ac */ /* 0x000e620008000c00 */
[----:B------:R-:W2:Y:S04]  /*1a30*/  LDCU.64 UR4, c[0x0][0x3c8] ;  /* 0x00007900ff0477ac */ /* 0x000ea80008000a00 */
[----:B------:R-:W3:Y:S01]  /*1a40*/  MUFU.RCP R3, R3 ;  /* 0x0000000300037308 */ /* 0x000ee20000001000 */
[----:B0-----:R-:W-:-:S04]  /*1a50*/  IMAD.WIDE.U32 R6, R2, UR8, RZ ;  /* 0x0000000802067c25 */ /* 0x001fc8000f8e00ff */
[----:B------:R-:W-:Y:S01]  /*1a60*/  IMAD R7, R2, UR9, R7 ;  /* 0x0000000902077c24 */ /* 0x000fe2000f8e0207 */
[----:B------:R-:W-:Y:S01]  /*1a70*/  SHF.R.S32.HI R2, RZ, 0x1f, R5 ;  /* 0x0000001fff027819 */ /* 0x000fe20000011405 */
[----:B------:R-:W-:Y:S02]  /*1a80*/  IMAD R9, R9, UR10, RZ ;  /* 0x0000000a09097c24 */ /* 0x000fe4000f8e02ff */
[----:B------:R-:W-:-:S04]  /*1a90*/  IMAD.WIDE.U32 R6, R0, UR10, R6 ;  /* 0x0000000a00067c25 */ /* 0x000fc8000f8e0006 */
[----:B---3--:R-:W-:Y:S01]  /*1aa0*/  FMUL.FTZ R34, R34, R3 ;  /* 0x0000000322227220 */ /* 0x008fe20000410000 */
[----:B------:R-:W-:Y:S02]  /*1ab0*/  IMAD R9, R0, UR11, R9 ;  /* 0x0000000b00097c24 */ /* 0x000fe4000f8e0209 */
[----:B-1----:R-:W-:Y:S02]  /*1ac0*/  IMAD R2, R2, UR14, RZ ;  /* 0x0000000e02027c24 */ /* 0x002fe4000f8e02ff */
[----:B------:R-:W-:Y:S02]  /*1ad0*/  F2FP.BF16.F32.PACK_AB R34, RZ, R34 ;  /* 0x00000022ff22723e */ /* 0x000fe400000010ff */
[----:B------:R-:W-:Y:S01]  /*1ae0*/  IADD3 R7, PT, PT, R7, R9, RZ ;  /* 0x0000000907077210 */ /* 0x000fe20007ffe0ff */
[C---:B------:R-:W-:Y:S02]  /*1af0*/  IMAD R9, R5.reuse, UR15, R2 ;  /* 0x0000000f05097c24 */ /* 0x040fe4000f8e0202 */
[----:B------:R-:W-:Y:S01]  /*1b00*/  IMAD.WIDE.U32 R6, R5, UR14, R6 ;  /* 0x0000000e05067c25 */ /* 0x000fe2000f8e0006 */
[----:B------:R-:W-:-:S03]  /*1b10*/  SHF.R.S32.HI R5, RZ, 0x1f, R4 ;  /* 0x0000001fff057819 */ /* 0x000fc60000011404 */
[----:B------:R-:W-:Y:S02]  /*1b20*/  IMAD.IADD R7, R7, 0x1, R9 ;  /* 0x0000000107077824 */ /* 0x000fe400078e0209 */
[----:B------:R-:W-:-:S04]  /*1b30*/  IMAD R5, R5, UR12, RZ ;  /* 0x0000000c05057c24 */ /* 0x000fc8000f8e02ff */
[C---:B------:R-:W-:Y:S02]  /*1b40*/  IMAD R9, R4.reuse, UR13, R5 ;  /* 0x0000000d04097c24 */ /* 0x040fe4000f8e0205 */
[----:B------:R-:W-:-:S05]  /*1b50*/  IMAD.WIDE.U32 R4, R4, UR12, R6 ;  /* 0x0000000c04047c25 */ /* 0x000fca000f8e0006 */
[----:B------:R-:W-:Y:S02]  /*1b60*/  IADD3 R3, PT, PT, R5, R9, RZ ;  /* 0x0000000905037210 */ /* 0x000fe40007ffe0ff */
[----:B--2---:R-:W-:-:S04]  /*1b70*/  LEA R2, P0, R4, UR4, 0x1 ;  /* 0x0000000404027c11 */ /* 0x004fc8000f8008ff */
[----:B------:R-:W-:-:S05]  /*1b80*/  LEA.HI.X R3, R4, UR5, R3, 0x1, P0 ;  /* 0x0000000504037c11 */ /* 0x000fca00080f0c03 */
[----:B------:R-:W-:Y:S01]  /*1b90*/  STG.E.U16 desc[UR6][R2.64], R34 ;  /* 0x0000002202007986 */ /* 0x000fe2000c101506 */
[----:B------:R-:W-:Y:S05]  /*1ba0*/  EXIT ;  /* 0x000000000000794d */ /* 0x000fea0003800000 */
        .weak           $__internal_14_$__cuda_sm20_div_s64
        .type           $__internal_14_$__cuda_sm20_div_s64,@function
        .size           $__internal_14_$__cuda_sm20_div_s64,(.L_x_1016 - $__internal_14_$__cuda_sm20_div_s64)
$__internal_14_$__cuda_sm20_div_s64:
        /* <DEDUP_REMOVED lines=14> */
[----:B------:R-:W-:-:S03]  /*1c90*/  IMAD.HI.U32 R12, R10, R15, RZ ;  /* 0x0000000f0a0c7227 */ /* 0x000fc600078e00ff */
[----:B------:R-:W-:Y:S02]  /*1ca0*/  IADD3.X R17, PT, PT, RZ, ~R13, RZ, P0, !PT ;  /* 0x8000000dff117210 */ /* 0x000fe400007fe4ff */
[----:B------:R-:W-:-:S03]  /*1cb0*/  MOV R13, R10 ;  /* 0x0000000a000d7202 */ /* 0x000fc60000000f00 */
[-C--:B------:R-:W-:Y:S02]  /*1cc0*/  IMAD R19, R11, R17.reuse, RZ ;  /* 0x000000110b137224 */ /* 0x080fe400078e02ff */
[----:B------:R-:W-:-:S04]  /*1cd0*/  IMAD.WIDE.U32 R12, P0, R10, R17, R12 ;  /* 0x000000110a0c7225 */ /* 0x000fc8000780000c */
[----:B------:R-:W-:-:S04]  /*1ce0*/  IMAD.HI.U32 R9, R11, R17, RZ ;  /* 0x000000110b097227 */ /* 0x000fc800078e00ff */
[----:B------:R-:W-:-:S04]  /*1cf0*/  IMAD.HI.U32 R12, P2, R11, R15, R12 ;  /* 0x0000000f0b0c7227 */ /* 0x000fc8000784000c */
[----:B------:R-:W-:Y:S01]  /*1d00*/  IMAD.X R9, R9, 0x1, R11, P0 ;  /* 0x0000000109097824 */ /* 0x000fe200000e060b */
[----:B------:R-:W-:-:S04]  /*1d10*/  IADD3 R13, P3, PT, R19, R12, RZ ;  /* 0x0000000c130d7210 */ /* 0x000fc80007f7e0ff */
[----:B------:R-:W-:Y:S01]  /*1d20*/  IADD3.X R9, PT, PT, RZ, RZ, R9, P3, P2 ;  /* 0x000000ffff097210 */ /* 0x000fe20001fe4409 */
[----:B------:R-:W-:-:S04]  /*1d30*/  IMAD.WIDE.U32 R10, R13, R6, RZ ;  /* 0x000000060d0a7225 */ /* 0x000fc800078e00ff */
[----:B------:R-:W-:Y:S01]  /*1d40*/  IMAD R11, R13, R7, R11 ;  /* 0x000000070d0b7224 */ /* 0x000fe200078e020b */
[----:B------:R-:W-:-:S03]  /*1d50*/  IADD3 R15, P0, PT, RZ, -R10, RZ ;  /* 0x8000000aff0f7210 */ /* 0x000fc60007f1e0ff */
[----:B------:R-:W-:Y:S02]  /*1d60*/  IMAD R11, R9, R6, R11 ;  /* 0x00000006090b7224 */ /* 0x000fe400078e020b */
[----:B------:R-:W-:-:S03]  /*1d70*/  IMAD.HI.U32 R12, R13, R15, RZ ;  /* 0x0000000f0d0c7227 */ /* 0x000fc600078e00ff */
[----:B------:R-:W-:Y:S01]  /*1d80*/  IADD3.X R10, PT, PT, RZ, ~R11, RZ, P0, !PT ;  /* 0x8000000bff0a7210 */ /* 0x000fe200007fe4ff */
[----:B------:R-:W-:-:S04]  /*1d90*/  IMAD.MOV.U32 R11, RZ, RZ, RZ ;  /* 0x000000ffff0b7224 */ /* 0x000fc800078e00ff */
        /* <DEDUP_REMOVED lines=9> */
[----:B------:R-:W-:-:S05]  /*1e30*/  IMAD.HI.U32 R9, P0, R9, UR4, R10 ;  /* 0x0000000409097c27 */ /* 0x000fca000f80000a */
[----:B------:R-:W-:Y:S02]  /*1e40*/  IADD3 R13, P2, PT, RZ, R9, RZ ;  /* 0x00000009ff0d7210 */ /* 0x000fe40007f5e0ff */
[----:B------:R-:W-:-:S03]  /*1e50*/  IADD3.X R9, PT, PT, RZ, RZ, RZ, P0, !PT ;  /* 0x000000ffff097210 */ /* 0x000fc600007fe4ff */
        /* <DEDUP_REMOVED lines=15> */
[----:B------:R-:W-:-:S02]  /*1f50*/  VIADD R6, R13, 0x1 ;  /* 0x000000010d067836 */ /* 0x000fc40000000000 */
[----:B------:R-:W-:Y:S01]  /*1f60*/  HFMA2 R9, -RZ, RZ, 0, 0 ;  /* 0x00000000ff097431 */ /* 0x000fe200000001ff */
[----:B------:R-:W-:-:S04]  /*1f70*/  ISETP.GE.U32.AND.EX P0, PT, R11, R7, PT, P0 ;  /* 0x000000070b00720c */ /* 0x000fc80003f06100 */
[----:B------:R-:W-:Y:S02]  /*1f80*/  SEL R6, R6, R13, P0 ;  /* 0x0000000d06067207 */ /* 0x000fe40000000000 */
[----:B------:R-:W-:Y:S02]  /*1f90*/  ISETP.NE.U32.AND P0, PT, R4, RZ, PT ;  /* 0x000000ff0400720c */ /* 0x000fe40003f05070 */
[-C--:B------:R-:W-:Y:S02]  /*1fa0*/  IADD3 R7, PT, PT, RZ, -R6.reuse, RZ ;  /* 0x80000006ff077210 */ /* 0x080fe40007ffe0ff */
[----:B------:R-:W-:Y:S02]  /*1fb0*/  ISETP.NE.AND.EX P0, PT, R5, RZ, PT, P0 ;  /* 0x000000ff0500720c */ /* 0x000fe40003f05300 */
[----:B------:R-:W-:-:S04]  /*1fc0*/  SEL R4, R7, R6, !P1 ;  /* 0x0000000607047207 */ /* 0x000fc80004800000 */
[----:B------:R-:W-:Y:S01]  /*1fd0*/  SEL R4, R4, 0xffffffff, P0 ;  /* 0xffffffff04047807 */ /* 0x000fe20000000000 */
[----:B------:R-:W-:Y:S06]  /*1fe0*/  RET.REL.NODEC R8 `(_ZN2at6native49_GLOBAL__N__09e94e3a_16_AveragePool3d_cu_a8eae74c29avg_pool3d_cuda_update_outputIN3c108BFloat16EfEEvNS_27GenericPackedTensorAccessorIKT_Lm4ENS_16DefaultPtrTraitsElEENS5_IS6_Lm4ES8_lEEiiiiiiiiibii) ;  /* 0xffffffe008047950 */ /* 0x000fec0003c3ffff */
.L_x_375:
        /* <DEDUP_REMOVED lines=9> */
.L_x_1016:


//--------------------- .text._ZN2at6native49_GLOBAL__N__09e94e3a_16_AveragePool3d_cu_a8eae74c29avg_pool3d_cuda_update_outputILi7EN3c108BFloat16EfEEvNS_27GenericPackedTensorAccessorIKT0_Lm4ENS_16DefaultPtrTraitsElEENS5_IS6_Lm4ES8_lEEiiiiiiiibii --------------------------
	.section	.text._ZN2at6native49_GLOBAL__N__09e94e3a_16_AveragePool3d_cu_a8eae74c29avg_pool3d_cuda_update_outputILi7EN3c108BFloat16EfEEvNS_27GenericPackedTensorAccessorIKT0_Lm4ENS_16DefaultPtrTraitsElEENS5_IS6_Lm4ES8_lEEiiiiiiiibii,"ax",@progbits
	.align	128
.text._ZN2at6native49_GLOBAL__N__09e94e3a_16_AveragePool3d_cu_a8eae74c29avg_pool3d_cuda_update_outputILi7EN3c108BFloat16EfEEvNS_27GenericPackedTensorAccessorIKT0_Lm4ENS_16DefaultPtrTraitsElEENS5_IS6_Lm4ES8_lEEiiiiiiiibii:
        .type           _ZN2at6native49_GLOBAL__N__09e94e3a_16_AveragePool3d_cu_a8eae74c29avg_pool3d_cuda_update_outputILi7EN3c108BFloat16EfEEvNS_27GenericPackedTensorAccessorIKT0_Lm4ENS_16DefaultPtrTraitsElEENS5_IS6_Lm4ES8_lEEiiiiiiiibii,@function
        .size           _ZN2at6native49_GLOBAL__N__09e94e3a_16_AveragePool3d_cu_a8eae74c29avg_pool3d_cuda_update_outputILi7EN3c108BFloat16EfEEvNS_27GenericPackedTensorAccessorIKT0_Lm4ENS_16DefaultPtrTraitsElEENS5_IS6_Lm4ES8_lEEiiiiiiiibii,(.L_x_1018 - _ZN2at6native49_GLOBAL__N__09e94e3a_16_AveragePool3d_cu_a8eae74c29avg_pool3d_cuda_update_outputILi7EN3c108BFloat16EfEEvNS_27GenericPackedTensorAccessorIKT0_Lm4ENS_16DefaultPtrTraitsElEENS5_IS6_Lm4ES8_lEEiiiiiiiibii)
        .other          _ZN2at6native49_GLOBAL__N__09e94e3a_16_AveragePool3d_cu_a8eae74c29avg_pool3d_cuda_update_outputILi7EN3c108BFloat16EfEEvNS_27GenericPackedTensorAccessorIKT0_Lm4ENS_16DefaultPtrTraitsElEENS5_IS6_Lm4ES8_lEEiiiiiiiibii,@"STO_CUDA_ENTRY STV_DEFAULT"
_ZN2at6native49_GLOBAL__N__09e94e3a_16_AveragePool3d_cu_a8eae74c29avg_pool3d_cuda_update_outputILi7EN3c108BFloat16EfEEvNS_27GenericPackedTensorAccessorIKT0_Lm4ENS_16DefaultPtrTraitsElEENS5_IS6_Lm4ES8_lEEiiiiiiiibii:
        /* <DEDUP_REMOVED lines=12> */
[----:B0-----:R-:W-:Y:S02]  /*00c0*/  IMAD R0, R0, UR6, R3 ;  /* 0x0000000600007c24 */ /* 0x001fe4000f8e0203 */
[----:B--2---:R-:W-:Y:S01]  /*00d0*/  IMAD R3, R2, UR7, R5 ;  /* 0x0000000702037c24 */ /* 0x004fe2000f8e0205 */
[----:B---3--:R-:W-:Y:S01]  /*00e0*/  MOV R2, UR9 ;  /* 0x0000000900027c02 */ /* 0x008fe20008000f00 */
        /* <DEDUP_REMOVED lines=24> */
.L_x_376:
[----:B------:R-:W-:-:S07]  /*0270*/  MOV R8, 0x290 ;  /* 0x0000029000087802 */ /* 0x000fce0000000f00 */
[----:B------:R-:W-:Y:S05]  /*0280*/  CALL.REL.NOINC `($__internal_15_$__cuda_sm20_div_s64) ;  /* 0x00000018003c7944 */ /* 0x000fea0003c00000 */
[----:B------:R-:W0:Y:S01]  /*0290*/  LDC R5, c[0x0][0x3d8] ;  /* 0x0000f600ff057b82 */ /* 0x000e220000000800 */
[----:B------:R-:W-:-:S04]  /*02a0*/  IMAD.MOV R6, RZ, RZ, -R4 ;  /* 0x000000ffff067224 */ /* 0x000fc800078e0a04 */
[----:B0-----:R-:W-:-:S07]  /*02b0*/  IMAD R6, R6, R5, UR4 ;  /* 0x0000000406067e24 */ /* 0x001fce000f8e0205 */
.L_x_377:
        /* <DEDUP_REMOVED lines=10> */
[----:B------:R-:W0:Y:S01]  /*0360*/  LDCU.128 UR8, c[0x0][0x410] ;  /* 0x00008200ff0877ac */ /* 0x000e220008000c00 */
[----:B------:R-:W1:Y:S06]  /*0370*/  LDCU UR5, c[0x0][0x398] ;  /* 0x00007300ff0577ac */ /* 0x000e6c0008000800 */
[----:B------:R-:W2:Y:S01]  /*0380*/  LDC.64 R14, c[0x0][0x420] ;  /* 0x00010800ff0e7b82 */ /* 0x000ea20000000a00 */
[----:B------:R-:W3:Y:S01]  /*0390*/  LDCU UR6, c[0x0][0x3a0] ;  /* 0x00007400ff0677ac */ /* 0x000ee20008000800 */
[----:B------:R-:W4:Y:S01]  /*03a0*/  LDCU UR4, c[0x0][0x390] ;  /* 0x00007200ff0477ac */ /* 0x000f220008000800 */
[----:B0-----:R-:W-:-:S02]  /*03b0*/  IMAD R11, R3, UR11, -R8 ;  /* 0x0000000b030b7c24 */ /* 0x001fc4000f8e0a08 */
[----:B-1----:R-:W-:Y:S01]  /*03c0*/  VIADD R8, R8, UR5 ;  /* 0x0000000508087c36 */ /* 0x002fe20008000000 */
[----:B---3--:R-:W-:Y:S02]  /*03d0*/  IADD3 R7, PT, PT, R9, UR6, RZ ;  /* 0x0000000609077c10 */ /* 0x008fe4000fffe0ff */
[----:B------:R-:W-:Y:S02]  /*03e0*/  VIMNMX R18, PT, PT, RZ, R11, !PT ;  /* 0x0000000bff127248 */ /* 0x000fe40007fe0100 */
[----:B------:R-:W-:Y:S01]  /*03f0*/  VIADDMNMX R16, R11, UR9, R8, PT ;  /* 0x000000090b107c46 */ /* 0x000fe2000b800108 */
[----:B--2---:R-:W-:Y:S01]  /*0400*/  IMAD R14, R0, R14, -R9 ;  /* 0x0000000e000e7224 */ /* 0x004fe200078e0a09 */
[----:B----4-:R-:W-:Y:S01]  /*0410*/  IADD3 R5, PT, PT, R15, UR4, RZ ;  /* 0x000000040f057c10 */ /* 0x010fe2000fffe0ff */
[----:B------:R-:W-:-:S03]  /*0420*/  IMAD R10, R6, UR10, -R15 ;  /* 0x0000000a060a7c24 */ /* 0x000fc6000f8e0a0f */
[----:B------:R-:W-:Y:S02]  /*0430*/  VIADDMNMX R17, R14, 0x7, R7, PT ;  /* 0x000000070e117846 */ /* 0x000fe40003800107 */
[----:B------:R-:W-:Y:S02]  /*0440*/  VIADDMNMX R15, R10, UR8, R5, PT ;  /* 0x000000080a0f7c46 */ /* 0x000fe4000b800105 */
[----:B------:R-:W-:Y:S02]  /*0450*/  VIMNMX R7, PT, PT, R16, UR5, PT ;  /* 0x0000000510077c48 */ /* 0x000fe4000bfe0100 */
[----:B------:R-:W-:Y:S02]  /*0460*/  VIMNMX R5, PT, PT, RZ, R10, !PT ;  /* 0x0000000aff057248 */ /* 0x000fe40007fe0100 */
[----:B------:R-:W-:Y:S02]  /*0470*/  VIMNMX R19, PT, PT, RZ, R14, !PT ;  /* 0x0000000eff137248 */ /* 0x000fe40007fe0100 */
[----:B------:R-:W-:-:S02]  /*0480*/  VIMNMX R22, PT, PT, R15, UR4, PT ;  /* 0x000000040f167c48 */ /* 0x000fc4000bfe0100 */
[----:B------:R-:W-:Y:S01]  /*0490*/  VIMNMX R20, PT, PT, R17, UR6, PT ;  /* 0x0000000611147c48 */ /* 0x000fe2000bfe0100 */
[----:B------:R-:W0:Y:S01]  /*04a0*/  LDCU.64 UR6, c[0x0][0x358] ;  /* 0x00006b00ff0677ac */ /* 0x000e220008000a00 */
        /* <DEDUP_REMOVED lines=15> */
[----:B------:R-:W-:-:S03]  /*05a0*/  SHF.R.S32.HI R0, RZ, 0x1f, R4 ;  /* 0x0000001fff007819 */ /* 0x000fc60000011404 */
[C---:B------:R-:W-:Y:S02]  /*05b0*/  IMAD R5, R6.reuse, UR15, R5 ;  /* 0x0000000f06057c24 */ /* 0x040fe4000f8e0205 */
[----:B------:R-:W-:-:S04]  /*05c0*/  IMAD.WIDE.U32 R6, R6, UR14, R2 ;  /* 0x0000000e06067c25 */ /* 0x000fc8000f8e0002 */
[----:B------:R-:W-:Y:S01]  /*05d0*/  IMAD R3, R0, UR12, RZ ;  /* 0x0000000c00037c24 */ /* 0x000fe2000f8e02ff */
[----:B------:R-:W-:-:S03]  /*05e0*/  IADD3 R7, PT, PT, R7, R5, RZ ;  /* 0x0000000507077210 */ /* 0x000fc60007ffe0ff */
[C---:B------:R-:W-:Y:S02]  /*05f0*/  IMAD R3, R4.reuse, UR13, R3 ;  /* 0x0000000d04037c24 */ /* 0x040fe4000f8e0203 */
[----:B------:R-:W-:-:S04]  /*0600*/  IMAD.WIDE.U32 R4, R4, UR12, R6 ;  /* 0x0000000c04047c25 */ /* 0x000fc8000f8e0006 */
[----:B------:R-:W-:Y:S01]  /*0610*/  IMAD.IADD R3, R5, 0x1, R3 ;  /* 0x0000000105037824 */ /* 0x000fe200078e0203 */
[----:B--2---:R-:W-:-:S04]  /*0620*/  LEA R2, P0, R4, UR4, 0x1 ;  /* 0x0000000404027c11 */ /* 0x004fc8000f8008ff */
[----:B------:R-:W-:-:S05]  /*0630*/  LEA.HI.X R3, R4, UR5, R3, 0x1, P0 ;  /* 0x0000000504037c11 */ /* 0x000fca00080f0c03 */
[----:B------:R-:W-:Y:S01]  /*0640*/  STG.E.U16 desc[UR6][R2.64], RZ ;  /* 0x000000ff02007986 */ /* 0x000fe2000c101506 */
[----:B------:R-:W-:Y:S05]  /*0650*/  EXIT ;  /* 0x000000000000794d */ /* 0x000fea0003800000 */
.L_x_378:
        /* <DEDUP_REMOVED lines=27> */
.L_x_379:
[----:B------:R-:W-:Y:S01]  /*0810*/  LOP3.LUT R27, R26, 0xfffffff0, RZ, 0xc0, !PT ;  /* 0xfffffff01a1b7812 */ /* 0x000fe200078ec0ff */
[----:B------:R-:W-:Y:S01]  /*0820*/  HFMA2 R32, -RZ, RZ, 0, 0 ;  /* 0x00000000ff207431 */ /* 0x000fe200000001ff */
[----:B------:R-:W-:Y:S01]  /*0830*/  BSSY.RECONVERGENT B1, `(.L_x_380) ;  /* 0x0000118000017945 */ /* 0x000fe20003800200 */
[C---:B-1----:R-:W-:Y:S01]  /*0840*/  SHF.L.U64.HI R10, R12.reuse, 0x1, R13 ;  /* 0x000000010c0a7819 */ /* 0x042fe2000001020d */
[----:B------:R-:W-:Y:S01]  /*0850*/  IMAD.SHL.U32 R11, R12, 0x2, RZ ;  /* 0x000000020c0b7824 */ /* 0x000fe200078e00ff */
[----:B------:R-:W-:Y:S01]  /*0860*/  LOP3.LUT R26, R26, 0x3, RZ, 0xc0, !PT ;  /* 0x000000031a1a7812 */ /* 0x000fe200078ec0ff */
[----:B------:R-:W-:-:S07]  /*0870*/  IMAD.MOV R27, RZ, RZ, -R27 ;  /* 0x000000ffff1b7224 */ /* 0x000fce00078e0a1b */
.L_x_392:
[----:B------:R-:W0:Y:S01]  /*0880*/  LDCU.64 UR12, c[0x0][0x3a8] ;  /* 0x00007500ff0c77ac */ /* 0x000e220008000a00 */
[----:B------:R-:W1:Y:S01]  /*0890*/  LDC.64 R16, c[0x0][0x420] ;  /* 0x00010800ff107b82 */ /* 0x000e620000000a00 */
[----:B------:R-:W-:Y:S01]  /*08a0*/  SHF.R.S32.HI R12, RZ, 0x1f, R4 ;  /* 0x0000001fff0c7819 */ /* 0x000fe20000011404 */
[----:B------:R-:W-:Y:S01]  /*08b0*/  BSSY.RECONVERGENT B0, `(.L_x_381) ;  /* 0x000010e000007945 */ /* 0x000fe20003800200 */
[----:B------:R-:W1:Y:S01]  /*08c0*/  LDCU.64 UR8, c[0x0][0x418] ;  /* 0x00008300ff0877ac */ /* 0x000e620008000a00 */
[----:B------:R-:W2:Y:S04]  /*08d0*/  LDCU UR11, c[0x0][0x390] ;  /* 0x00007200ff0b77ac */ /* 0x000ea80008000800 */
[----:B------:R-:W3:Y:S01]  /*08e0*/  LDC.64 R18, c[0x0][0x428] ;  /* 0x00010a00ff127b82 */ /* 0x000ee20000000a00 */
[----:B------:R-:W4:Y:S01]  /*08f0*/  LDCU.64 UR4, c[0x0][0x3b0] ;  /* 0x00007600ff0477ac */ /* 0x000f220008000a00 */
[----:B------:R-:W5:Y:S01]  /*0900*/  LDCU UR10, c[0x0][0x410] ;  /* 0x00008200ff0a77ac */ /* 0x000f620008000800 */
[----:B0-----:R-:W-:-:S02]  /*0910*/  IMAD R15, R12, UR12, RZ ;  /* 0x0000000c0c0f7c24 */ /* 0x001fc4000f8e02ff */
[----:B------:R-:W-:-:S04]  /*0920*/  IMAD.WIDE.U32 R12, R4, UR12, RZ ;  /* 0x0000000c040c7c25 */ /* 0x000fc8000f8e00ff */
[----:B------:R-:W-:Y:S02]  /*0930*/  IMAD R15, R4, UR13, R15 ;  /* 0x0000000d040f7c24 */ /* 0x000fe4000f8e020f */
[----:B-1----:R-:W-:Y:S02]  /*0940*/  IMAD R14, R6, UR8, -R17 ;  /* 0x00000008060e7c24 */ /* 0x002fe4000f8e0a11 */
[----:B--2---:R-:W-:Y:S01]  /*0950*/  VIADD R17, R17, UR11 ;  /* 0x0000000b11117c36 */ /* 0x004fe20008000000 */
[----:B------:R-:W-:Y:S01]  /*0960*/  IADD3 R13, PT, PT, R13, R15, RZ ;  /* 0x0000000f0d0d7210 */ /* 0x000fe20007ffe0ff */
[----:B---3--:R-:W-:-:S03]  /*0970*/  IMAD R18, R3, UR9, -R18 ;  /* 0x0000000903127c24 */ /* 0x008fc6000f8e0a12 */
[----:B-----5:R-:W-:Y:S01]  /*0980*/  VIADDMNMX R14, R14, UR10, R17, PT ;  /* 0x0000000a0e0e7c46 */ /* 0x020fe2000b800111 */
[----:B----4-:R-:W-:-:S03]  /*0990*/  IMAD.WIDE.U32 R12, R5, UR4, R12 ;  /* 0x00000004050c7c25 */ /* 0x010fc6000f8e000c */
[----:B------:R-:W-:Y:S01]  /*09a0*/  VIMNMX R14, PT, PT, R14, UR11, PT ;  /* 0x0000000b0e0e7c48 */ /* 0x000fe2000bfe0100 */
[C---:B------:R-:W-:Y:S01]  /*09b0*/  IMAD R17, R5.reuse, UR5, R13 ;  /* 0x0000000505117c24 */ /* 0x040fe2000f8e020d */
[----:B------:R-:W-:Y:S02]  /*09c0*/  IADD3 R5, PT, PT, R5, 0x1, RZ ;  /* 0x0000000105057810 */ /* 0x000fe40007ffe0ff */
[----:B------:R-:W-:Y:S02]  /*09d0*/  VIMNMX R18, PT, PT, RZ, R18, !PT ;  /* 0x00000012ff127248 */ /* 0x000fe40007fe0100 */
[----:B------:R-:W-:-:S13]  /*09e0*/  ISETP.NE.AND P3, PT, R5, R14, PT ;  /* 0x0000000e0500720c */ /* 0x000fda0003f65270 */
.L_x_391:
[----:B------:R-:W0:Y:S01]  /*09f0*/  LDCU.64 UR4, c[0x0][0x3b8] ;  /* 0x00007700ff0477ac */ /* 0x000e220008000a00 */
[----:B------:R-:W-:Y:S01]  /*0a00*/  MOV R15, R17 ;  /* 0x00000011000f7202 */ /* 0x000fe20000000f00 */
[----:B------:R-:W-:Y:S01]  /*0a10*/  IMAD.MOV.U32 R14, RZ, RZ, R12 ;  /* 0x000000ffff0e7224 */ /* 0x000fe200078e000c */
[----:B------:R-:W-:Y:S01]  /*0a20*/  BSSY.RECONVERGENT B2, `(.L_x_382) ;  /* 0x0000064000027945 */ /* 0x000fe20003800200 */
[----:B------:R-:W-:Y:S01]  /*0a30*/  IMAD R20, R0, R16, -R19 ;  /* 0x0000001000147224 */ /* 0x000fe200078e0a13 */
[----:B------:R-:W-:-:S04]  /*0a40*/  ISETP.NE.AND P5, PT, R8, RZ, PT ;  /* 0x000000ff0800720c */ /* 0x000fc80003fa5270 */
[----:B------:R-:W-:Y:S01]  /*0a50*/  VIMNMX R31, PT, PT, RZ, R20, !PT ;  /* 0x00000014ff1f7248 */ /* 0x000fe20007fe0100 */
[----:B0-----:R-:W-:-:S04]  /*0a60*/  IMAD.WIDE.U32 R14, R18, UR4, R14 ;  /* 0x00000004120e7c25 */ /* 0x001fc8000f8e000e */
[C---:B------:R-:W-:Y:S02]  /*0a70*/  IMAD R29, R18.reuse, UR5, R15 ;  /* 0x00000005121d7c24 */ /* 0x040fe4000f8e020f */
[----:B------:R-:W-:-:S05]  /*0a80*/  VIADD R18, R18, 0x1 ;  /* 0x0000000112127836 */ /* 0x000fca0000000000 */
[----:B------:R-:W-:Y:S01]  /*0a90*/  ISETP.NE.AND P4, PT, R18, R7, PT ;  /* 0x000000071200720c */ /* 0x000fe20003f85270 */
[----:B------:R-:W-:-:S12]  /*0aa0*/  @P0 BRA `(.L_x_383) ;  /* 0x00000004006c0947 */ /* 0x000fd80003800000 */
[----:B------:R-:W-:-:S07]  /*0ab0*/  MOV R28, R27 ;  /* 0x0000001b001c7202 */ /* 0x000fce0000000f00 */
.L_x_384:
[----:B------:R-:W0:Y:S01]  /*0ac0*/  LDCU.64 UR8, c[0x0][0x3c0] ;  /* 0x00007800ff0877ac */ /* 0x000e220008000a00 */
[----:B------:R-:W-:Y:S01]  /*0ad0*/  MOV R21, R29 ;  /* 0x0000001d00157202 */ /* 0x000fe20000000f00 */
[----:B------:R-:W-:Y:S01]  /*0ae0*/  IMAD.MOV.U32 R20, RZ, RZ, R14 ;  /* 0x000000ffff147224 */ /* 0x000fe200078e000e */
[----:B------:R-:W1:Y:S03]  /*0af0*/  LDCU.64 UR4, c[0x0][0x380] ;  /* 0x00007000ff0477ac */ /* 0x000e660008000a00 */
[----:B0-----:R-:W-:-:S04]  /*0b00*/  IMAD.WIDE.U32 R20, R31, UR8, R20 ;  /* 0x000000081f147c25 */ /* 0x001fc8000f8e0014 */
[----:B------:R-:W-:Y:S01]  /*0b10*/  IMAD R21, R31, UR9, R21 ;  /* 0x000000091f157c24 */ /* 0x000fe2000f8e0215 */
[----:B-1----:R-:W-:-:S04]  /*0b20*/  LEA R24, P6, R20, UR4, 0x1 ;  /* 0x0000000414187c11 */ /* 0x002fc8000f8c08ff */
[----:B------:R-:W-:Y:S02]  /*0b30*/  LEA.HI.X R25, R20, UR5, R21, 0x1, P6 ;  /* 0x0000000514197c11 */ /* 0x000fe4000b0f0c15 */
[----:B------:R-:W-:-:S03]  /*0b40*/  IADD3 R22, P6, PT, R24, R11, RZ ;  /* 0x0000000b18167210 */ /* 0x000fc60007fde0ff */
[----:B------:R0:W2:Y:S02]  /*0b50*/  LDG.E.U16 R21, desc[UR6][R24.64] ;  /* 0x0000000618157981 */ /* 0x0000a4000c1e1500 */
[----:B------:R-:W-:Y:S01]  /*0b60*/  IMAD.X R23, R25, 0x1, R10, P6 ;  /* 0x0000000119177824 */ /* 0x000fe200030e060a */
[----:B------:R-:W-:-:S04]  /*0b70*/  IADD3 R36, P6, PT, R22, R11, RZ ;  /* 0x0000000b16247210 */ /* 0x000fc80007fde0ff */
[----:B------:R1:W3:Y:S01]  /*0b80*/  LDG.E.U16 R33, desc[UR6][R22.64] ;  /* 0x0000000616217981 */ /* 0x0002e2000c1e1500 */
[----:B------:R-:W-:-:S05]  /*0b90*/  IADD3.X R37, PT, PT, R23, R10, RZ, P6, !PT ;  /* 0x0000000a17257210 */ /* 0x000fca00037fe4ff */
[----:B------:R-:W4:Y:S01]  /*0ba0*/  LDG.E.U16 R30, desc[UR6][R36.64] ;  /* 0x00000006241e7981 */ /* 0x000f22000c1e1500 */
[----:B------:R-:W-:-:S05]  /*0bb0*/  IADD3 R34, P6, PT, R36, R11, RZ ;  /* 0x0000000b24227210 */ /* 0x000fca0007fde0ff */
[----:B------:R-:W-:Y:S01]  /*0bc0*/  IMAD.X R35, R37, 0x1, R10, P6 ;  /* 0x0000000125237824 */ /* 0x000fe200030e060a */
[----:B0-----:R-:W-:-:S04]  /*0bd0*/  IADD3 R24, P6, PT, R34, R11, RZ ;  /* 0x0000000b22187210 */ /* 0x001fc80007fde0ff */
[----:B------:R-:W-:Y:S01]  /*0be0*/  IADD3.X R25, PT, PT, R35, R10, RZ, P6, !PT ;  /* 0x0000000a23197210 */ /* 0x000fe200037fe4ff */
[----:B------:R-:W5:Y:S01]  /*0bf0*/  LDG.E.U16 R34, desc[UR6][R34.64] ;  /* 0x0000000622227981 */ /* 0x000f62000c1e1500 */
[----:B-1----:R-:W-:-:S03]  /*0c00*/  IADD3 R22, P6, PT, R24, R11, RZ ;  /* 0x0000000b18167210 */ /* 0x002fc60007fde0ff */
[----:B------:R2:W5:Y:S02]  /*0c10*/  LDG.E.U16 R24, desc[UR6][R24.64] ;  /* 0x0000000618187981 */ /* 0x000564000c1e1500 */
[----:B------:R-:W-:Y:S01]  /*0c20*/  IMAD.X R23, R25, 0x1, R10, P6 ;  /* 0x0000000119177824 */ /* 0x000fe200030e060a */
[----:B------:R-:W-:-:S04]  /*0c30*/  IADD3 R20, P6, PT, R22, R11, RZ ;  /* 0x0000000b16147210 */ /* 0x000fc80007fde0ff */
[----:B------:R-:W5:Y:S01]  /*0c40*/  LDG.E.U16 R22, desc[UR6][R22.64] ;  /* 0x0000000616167981 */ /* 0x000f62000c1e1500 */
[----:B--2---:R-:W-:Y:S01]  /*0c50*/  SHF.L.U32 R25, R21, 0x10, RZ ;  /* 0x0000001015197819 */ /* 0x004fe200000006ff */
[----:B------:R-:W-:-:S04]  /*0c60*/  IMAD.X R21, R23, 0x1, R10, P6 ;  /* 0x0000000117157824 */ /* 0x000fc800030e060a */
[----:B------:R-:W-:Y:S01]  /*0c70*/  FADD.FTZ R36, R25, R32 ;  /* 0x0000002019247221 */ /* 0x000fe20000010000 */
[----:B------:R-:W-:Y:S01]  /*0c80*/  IADD3 R32, P6, PT, R20, R11, RZ ;  /* 0x0000000b14207210 */ /* 0x000fe20007fde0ff */
[----:B------:R0:W2:Y:S01]  /*0c90*/  LDG.E.U16 R23, desc[UR6][R20.64] ;  /* 0x0000000614177981 */ /* 0x0000a2000c1e1500 */
[----:B---3--:R-:W-:-:S03]  /*0ca0*/  SHF.L.U32 R35, R33, 0x10, RZ ;  /* 0x0000001021237819 */ /* 0x008fc600000006ff */
[--C-:B------:R-:W-:Y:S02]  /*0cb0*/  IMAD.X R33, R21, 0x1, R10.reuse, P6 ;  /* 0x0000000115217824 */ /* 0x100fe400030e060a */
[----:B------:R-:W-:Y:S01]  /*0cc0*/  FADD.FTZ R35, R36, R35 ;  /* 0x0000002324237221 */ /* 0x000fe20000010000 */
[----:B------:R-:W-:Y:S02]  /*0cd0*/  IADD3 R36, P6, PT, R32, R11, RZ ;  /* 0x0000000b20247210 */ /* 0x000fe40007fde0ff */
[----:B----4-:R-:W-:Y:S01]  /*0ce0*/  SHF.L.U32 R30, R30, 0x10, RZ ;  /* 0x000000101e1e7819 */ /* 0x010fe200000006ff */
[----:B------:R1:W3:Y:S02]  /*0cf0*/  LDG.E.U16 R25, desc[UR6][R32.64] ;  /* 0x0000000620197981 */ /* 0x0002e4000c1e1500 */
[----:B------:R-:W-:Y:S02]  /*0d00*/  IMAD.X R37, R33, 0x1, R10, P6 ;  /* 0x0000000121257824 */ /* 0x000fe400030e060a */
[----:B------:R-:W-:-:S03]  /*0d10*/  FADD.FTZ R35, R35, R30 ;  /* 0x0000001e23237221 */ /* 0x000fc60000010000 */
[----:B------:R4:W4:Y:S01]  /*0d20*/  LDG.E.U16 R30, desc[UR6][R36.64] ;  /* 0x00000006241e7981 */ /* 0x000922000c1e1500 */
[----:B-----5:R-:W-:Y:S02]  /*0d30*/  SHF.L.U32 R34, R34, 0x10, RZ ;  /* 0x0000001022227819 */ /* 0x020fe400000006ff */
[----:B0-----:R-:W-:-:S03]  /*0d40*/  IADD3 R20, P6, PT, R36, R11, RZ ;  /* 0x0000000b24147210 */ /* 0x001fc60007fde0ff */
[----:B------:R-:W-:Y:S01]  /*0d50*/  FADD.FTZ R34, R35, R34 ;  /* 0x0000002223227221 */ /* 0x000fe20000010000 */
[----:B------:R-:W-:Y:S01]  /*0d60*/  IMAD.U32 R35, R24, 0x10000, RZ ;  /* 0x0001000018237824 */ /* 0x000fe200078e00ff */
[-C--:B------:R-:W-:Y:S02]  /*0d70*/  IADD3.X R21, PT, PT, R37, R10.reuse, RZ, P6, !PT ;  /* 0x0000000a25157210 */ /* 0x080fe400037fe4ff */
[-C--:B-1----:R-:W-:Y:S01]  /*0d80*/  IADD3 R32, P6, PT, R20, R11.reuse, RZ ;  /* 0x0000000b14207210 */ /* 0x082fe20007fde0ff */
[----:B------:R-:W-:Y:S01]  /*0d90*/  FADD.FTZ R34, R34, R35 ;  /* 0x0000002322227221 */ /* 0x000fe20000010000 */
[----:B------:R-:W-:Y:S01]  /*0da0*/  IMAD.U32 R35, R22, 0x10000, RZ ;  /* 0x0001000016237824 */ /* 0x000fe200078e00ff */
[----:B------:R-:W5:Y:S01]  /*0db0*/  LDG.E.U16 R20, desc[UR6][R20.64] ;  /* 0x0000000614147981 */ /* 0x000f62000c1e1500 */
[----:B------:R-:W-:Y:S02]  /*0dc0*/  IADD3.X R33, PT, PT, R21, R10, RZ, P6, !PT ;  /* 0x0000000a15217210 */ /* 0x000fe400037fe4ff */
[----:B------:R-:W-:Y:S01]  /*0dd0*/  FADD.FTZ R34, R34, R35 ;  /* 0x0000002322227221 */ /* 0x000fe20000010000 */
[----:B------:R-:W-:-:S02]  /*0de0*/  IADD3 R22, P6, PT, R32, R11, RZ ;  /* 0x0000000b20167210 */ /* 0x000fc40007fde0ff */
[----:B------:R0:W5:Y:S01]  /*0df0*/  LDG.E.U16 R32, desc[UR6][R32.64] ;  /* 0x0000000620207981 */ /* 0x000162000c1e1500 */
[----:B--2---:R-:W-:Y:S01]  /*0e00*/  IMAD.U32 R35, R23, 0x10000, RZ ;  /* 0x0001000017237824 */ /* 0x004fe200078e00ff */
[-C--:B------:R-:W-:Y:S02]  /*0e10*/  IADD3.X R23, PT, PT, R33, R10.reuse, RZ, P6, !PT ;  /* 0x0000000a21177210 */ /* 0x080fe400037fe4ff */
[----:B------:R-:W-:Y:S01]  /*0e20*/  IADD3 R24, P6, PT, R22, R11, RZ ;  /* 0x0000000b16187210 */ /* 0x000fe20007fde0ff */
[----:B------:R-:W-:Y:S02]  /*0e30*/  FADD.FTZ R34, R34, R35 ;  /* 0x0000002322227221 */ /* 0x000fe40000010000 */
[----:B------:R-:W2:Y:S01]  /*0e40*/  LDG.E.U16 R22, desc[UR6][R22.64] ;  /* 0x0000000616167981 */ /* 0x000ea2000c1e1500 */
[----:B---3--:R-:W-:Y:S01]  /*0e50*/  IMAD.U32 R35, R25, 0x10000, RZ ;  /* 0x0001000019237824 */ /* 0x008fe200078e00ff */
[----:B------:R-:W-:-:S03]  /*0e60*/  IADD3.X R25, PT, PT, R23, R10, RZ, P6, !PT ;  /* 0x0000000a17197210 */ /* 0x000fc600037fe4ff */
[----:B----4-:R-:W-:Y:S01]  /*0e70*/  FADD.FTZ R36, R34, R35 ;  /* 0x0000002322247221 */ /* 0x010fe20000010000 */
[-C--:B------:R-:W-:Y:S01]  /*0e80*/  IADD3 R34, P6, PT, R24, R11.reuse, RZ ;  /* 0x0000000b18227210 */ /* 0x080fe20007fde0ff */
[----:B------:R1:W3:Y:S01]  /*0e90*/  LDG.E.U16 R21, desc[UR6][R24.64] ;  /* 0x0000000618157981 */ /* 0x0002e2000c1e1500 */
[----:B------:R-:W-:Y:S02]  /*0ea0*/  IMAD.U32 R37, R30, 0x10000, RZ ;  /* 0x000100001e257824 */ /* 0x000fe400078e00ff */
[----:B------:R-:W-:Y:S02]  /*0eb0*/  IADD3.X R35, PT, PT, R25, R10, RZ, P6, !PT ;  /* 0x0000000a19237210 */ /* 0x000fe400037fe4ff */
[----:B0-----:R-:W-:Y:S01]  /*0ec0*/  FADD.FTZ R33, R36, R37 ;  /* 0x0000002524217221 */ /* 0x001fe20000010000 */
[-C--:B------:R-:W-:Y:S02]  /*0ed0*/  IADD3 R36, P6, PT, R34, R11.reuse, RZ ;  /* 0x0000000b22247210 */ /* 0x080fe40007fde0ff */
[----:B------:R-:W4:Y:S03]  /*0ee0*/  LDG.E.U16 R30, desc[UR6][R34.64] ;  /* 0x00000006221e7981 */ /* 0x000f26000c1e1500 */
[----:B------:R-:W-:Y:S01]  /*0ef0*/  IMAD.X R37, R35, 0x1, R10, P6 ;  /* 0x0000000123257824 */ /* 0x000fe200030e060a */
[----:B-1----:R-:W-:-:S04]  /*0f00*/  IADD3 R24, P6, PT, R36, R11, RZ ;  /* 0x0000000b24187210 */ /* 0x002fc80007fde0ff */
[----:B------:R-:W-:Y:S01]  /*0f10*/  IADD3.X R25, PT, PT, R37, R10, RZ, P6, !PT ;  /* 0x0000000a25197210 */ /* 0x000fe200037fe4ff */
[----:B------:R-:W4:Y:S04]  /*0f20*/  LDG.E.U16 R23, desc[UR6][R36.64] ;  /* 0x0000000624177981 */ /* 0x000f28000c1e1500 */
[----:B------:R-:W4:Y:S01]  /*0f30*/  LDG.E.U16 R24, desc[UR6][R24.64] ;  /* 0x0000000618187981 */ /* 0x000f22000c1e1500 */
[----:B-----5:R-:W-:-:S04]  /*0f40*/  IMAD.U32 R20, R20, 0x10000, RZ ;  /* 0x0001000014147824 */ /* 0x020fc800078e00ff */
[----:B------:R-:W-:Y:S01]  /*0f50*/  FADD.FTZ R20, R33, R20 ;  /* 0x0000001421147221 */ /* 0x000fe20000010000 */
[----:B------:R-:W-:Y:S02]  /*0f60*/  SHF.L.U32 R33, R32, 0x10, RZ ;  /* 0x0000001020217819 */ /* 0x000fe400000006ff */
[----:B------:R-:W-:-:S03]  /*0f70*/  IADD3 R28, PT, PT, R28, 0x10, RZ ;  /* 0x000000101c1c7810 */ /* 0x000fc60007ffe0ff */
[----:B------:R-:W-:Y:S01]  /*0f80*/  FADD.FTZ R20, R20, R33 ;  /* 0x0000002114147221 */ /* 0x000fe20000010000 */
[----:B------:R-:W-:Y:S01]  /*0f90*/  ISETP.NE.AND P6, PT, R28, RZ, PT ;  /* 0x000000ff1c00720c */ /* 0x000fe20003fc5270 */
[----:B------:R-:W-:Y:S02]  /*0fa0*/  VIADD R31, R31, 0x10 ;  /* 0x000000101f1f7836 */ /* 0x000fe40000000000 */
[----:B--2---:R-:W-:-:S04]  /*0fb0*/  IMAD.U32 R22, R22, 0x10000, RZ ;  /* 0x0001000016167824 */ /* 0x004fc800078e00ff */
[----:B------:R-:W-:Y:S01]  /*0fc0*/  FADD.FTZ R20, R20, R22 ;  /* 0x0000001614147221 */ /* 0x000fe20000010000 */
[----:B---3--:R-:W-:-:S05]  /*0fd0*/  SHF.L.U32 R21, R21, 0x10, RZ ;  /* 0x0000001015157819 */ /* 0x008fca00000006ff */
[----:B------:R-:W-:Y:S01]  /*0fe0*/  FADD.FTZ R20, R20, R21 ;  /* 0x0000001514147221 */ /* 0x000fe20000010000 */
[----:B----4-:R-:W-:-:S04]  /*0ff0*/  IMAD.U32 R33, R30, 0x10000, RZ ;  /* 0x000100001e217824 */ /* 0x010fc800078e00ff */
[----:B------:R-:W-:Y:S01]  /*1000*/  FADD.FTZ R20, R20, R33 ;  /* 0x0000002114147221 */ /* 0x000fe20000010000 */
[----:B------:R-:W-:Y:S01]  /*1010*/  IMAD.U32 R23, R23, 0x10000, RZ ;  /* 0x0001000017177824 */ /* 0x000fe200078e00ff */
[----:B------:R-:W-:-:S03]  /*1020*/  SHF.L.U32 R21, R24, 0x10, RZ ;  /* 0x0000001018157819 */ /* 0x000fc600000006ff */
[----:B------:R-:W-:-:S04]  /*1030*/  FADD.FTZ R20, R20, R23 ;  /* 0x0000001714147221 */ /* 0x000fc80000010000 */
[----:B------:R-:W-:Y:S01]  /*1040*/  FADD.FTZ R32, R20, R21 ;  /* 0x0000001514207221 */ /* 0x000fe20000010000 */
[----:B------:R-:W-:Y:S06]  /*1050*/  @P6 BRA `(.L_x_384) ;  /* 0xfffffff800986947 */ /* 0x000fec000383ffff */
.L_x_383:
[----:B------:R-:W-:Y:S05]  /*1060*/  BSYNC.RECONVERGENT B2 ;  /* 0x0000000000027941 */ /* 0x000fea0003800200 */
.L_x_382:
        /* <DEDUP_REMOVED lines=13> */
[----:B------:R-:W2:Y:S01]  /*1140*/  LDG.E.U16 R35, desc[UR6][R36.64] ;  /* 0x0000000624237981 */ /* 0x000ea2000c1e1500 */
[----:B------:R-:W-:-:S05]  /*1150*/  IADD3 R21, PT, PT, R31, 0x1, RZ ;  /* 0x000000011f157810 */ /* 0x000fca0007ffe0ff */
[----:B------:R-:W-:-:S04]  /*1160*/  IMAD.WIDE.U32 R24, R21, UR4, R22 ;  /* 0x0000000415187c25 */ /* 0x000fc8000f8e0016 */
[----:B------:R-:W-:Y:S01]  /*1170*/  IMAD R21, R21, UR5, R25 ;  /* 0x0000000515157c24 */ /* 0x000fe2000f8e0219 */
[----:B------:R-:W-:Y:S01]  /*1180*/  LEA R20, P6, R24, UR8, 0x1 ;  /* 0x0000000818147c11 */ /* 0x000fe2000f8c08ff */
[----:B------:R-:W-:-:S03]  /*1190*/  VIADD R25, R31, 0x2 ;  /* 0x000000021f197836 */ /* 0x000fc60000000000 */
[----:B------:R-:W-:-:S05]  /*11a0*/  LEA.HI.X R21, R24, UR9, R21, 0x1, P6 ;  /* 0x0000000918157c11 */ /* 0x000fca000b0f0c15 */
[----:B------:R0:W3:Y:S01]  /*11b0*/  LDG.E.U16 R34, desc[UR6][R20.64] ;  /* 0x0000000614227981 */ /* 0x0000e2000c1e1500 */
[----:B------:R-:W-:Y:S01]  /*11c0*/  IADD3 R33, PT, PT, R31, 0x3, RZ ;  /* 0x000000031f217810 */ /* 0x000fe20007ffe0ff */
[----:B0-----:R-:W-:-:S04]  /*11d0*/  IMAD.WIDE.U32 R20, R25, UR4, R22 ;  /* 0x0000000419147c25 */ /* 0x001fc8000f8e0016 */
[----:B------:R-:W-:Y:S01]  /*11e0*/  IMAD R25, R25, UR5, R21 ;  /* 0x0000000519197c24 */ /* 0x000fe2000f8e0215 */
[----:B------:R-:W-:-:S04]  /*11f0*/  LEA R24, P6, R20, UR8, 0x1 ;  /* 0x0000000814187c11 */ /* 0x000fc8000f8c08ff */
[----:B------:R-:W-:Y:S01]  /*1200*/  LEA.HI.X R25, R20, UR9, R25, 0x1, P6 ;  /* 0x0000000914197c11 */ /* 0x000fe2000b0f0c19 */
[----:B------:R-:W-:-:S04]  /*1210*/  IMAD.WIDE.U32 R20, R33, UR4, R22 ;  /* 0x0000000421147c25 */ /* 0x000fc8000f8e0016 */
[----:B------:R-:W-:Y:S01]  /*1220*/  IMAD R33, R33, UR5, R21 ;  /* 0x0000000521217c24 */ /* 0x000fe2000f8e0215 */
[C---:B------:R-:W-:Y:S01]  /*1230*/  LEA R36, P6, R20.reuse, UR8, 0x1 ;  /* 0x0000000814247c11 */ /* 0x040fe2000f8c08ff */
[----:B------:R0:W4:Y:S03]  /*1240*/  LDG.E.U16 R30, desc[UR6][R24.64] ;  /* 0x00000006181e7981 */ /* 0x000126000c1e1500 */
[----:B------:R-:W-:Y:S01]  /*1250*/  LEA.HI.X R37, R20, UR9, R33, 0x1, P6 ;  /* 0x0000000914257c11 */ /* 0x000fe2000b0f0c21 */
[----:B------:R-:W-:-:S04]  /*1260*/  VIADD R33, R31, 0x4 ;  /* 0x000000041f217836 */ /* 0x000fc80000000000 */
[C---:B------:R-:W-:Y:S01]  /*1270*/  IMAD.WIDE.U32 R20, R33.reuse, UR4, R22 ;  /* 0x0000000421147c25 */ /* 0x040fe2000f8e0016 */
[----:B------:R1:W5:Y:S03]  /*1280*/  LDG.E.U16 R28, desc[UR6][R36.64] ;  /* 0x00000006241c7981 */ /* 0x000366000c1e1500 */
[----:B------:R-:W-:Y:S01]  /*1290*/  IMAD R33, R33, UR5, R21 ;  /* 0x0000000521217c24 */ /* 0x000fe2000f8e0215 */
[----:B0-----:R-:W-:Y:S01]  /*12a0*/  LEA R24, P6, R20, UR8, 0x1 ;  /* 0x0000000814187c11 */ /* 0x001fe2000f8c08ff */
[----:B-1----:R-:W-:-:S03]  /*12b0*/  VIADD R37, R31, 0x5 ;  /* 0x000000051f257836 */ /* 0x002fc60000000000 */
[----:B------:R-:W-:Y:S01]  /*12c0*/  LEA.HI.X R25, R20, UR9, R33, 0x1, P6 ;  /* 0x0000000914197c11 */ /* 0x000fe2000b0f0c21 */
[----:B------:R-:W-:-:S04]  /*12d0*/  IMAD.WIDE.U32 R20, R37, UR4, R22 ;  /* 0x0000000425147c25 */ /* 0x000fc8000f8e0016 */
[----:B------:R0:W5:Y:S01]  /*12e0*/  LDG.E.U16 R33, desc[UR6][R24.64] ;  /* 0x0000000618217981 */ /* 0x000162000c1e1500 */
[----:B------:R-:W-:Y:S01]  /*12f0*/  IMAD R21, R37, UR5, R21 ;  /* 0x0000000525157c24 */ /* 0x000fe2000f8e0215 */
[----:B------:R-:W-:-:S04]  /*1300*/  LEA R36, P6, R20, UR8, 0x1 ;  /* 0x0000000814247c11 */ /* 0x000fc8000f8c08ff */
[----:B------:R-:W-:Y:S01]  /*1310*/  LEA.HI.X R37, R20, UR9, R21, 0x1, P6 ;  /* 0x0000000914257c11 */ /* 0x000fe2000b0f0c15 */
[----:B------:R-:W-:-:S04]  /*1320*/  VIADD R21, R31, 0x6 ;  /* 0x000000061f157836 */ /* 0x000fc80000000000 */
[----:B0-----:R-:W-:-:S04]  /*1330*/  IMAD.WIDE.U32 R24, R21, UR4, R22 ;  /* 0x0000000415187c25 */ /* 0x001fc8000f8e0016 */
[----:B------:R-:W-:Y:S01]  /*1340*/  IMAD R21, R21, UR5, R25 ;  /* 0x0000000515157c24 */ /* 0x000fe2000f8e0219 */
[----:B------:R-:W-:Y:S02]  /*1350*/  IADD3 R25, PT, PT, R31, 0x7, RZ ;  /* 0x000000071f197810 */ /* 0x000fe40007ffe0ff */
[----:B------:R-:W-:-:S03]  /*1360*/  LEA R20, P6, R24, UR8, 0x1 ;  /* 0x0000000818147c11 */ /* 0x000fc6000f8c08ff */
[----:B------:R-:W-:Y:S01]  /*1370*/  IMAD.WIDE.U32 R22, R25, UR4, R22 ;  /* 0x0000000419167c25 */ /* 0x000fe2000f8e0016 */
[----:B------:R-:W-:-:S03]  /*1380*/  LEA.HI.X R21, R24, UR9, R21, 0x1, P6 ;  /* 0x0000000918157c11 */ /* 0x000fc6000b0f0c15 */
[----:B------:R-:W-:Y:S01]  /*1390*/  IMAD R25, R25, UR5, R23 ;  /* 0x0000000519197c24 */ /* 0x000fe2000f8e0217 */
[C---:B------:R-:W-:Y:S01]  /*13a0*/  LEA R24, P6, R22.reuse, UR8, 0x1 ;  /* 0x0000000816187c11 */ /* 0x040fe2000f8c08ff */
[----:B------:R-:W5:Y:S03]  /*13b0*/  LDG.E.U16 R20, desc[UR6][R20.64] ;  /* 0x0000000614147981 */ /* 0x000f66000c1e1500 */
[----:B------:R-:W-:-:S05]  /*13c0*/  LEA.HI.X R25, R22, UR9, R25, 0x1, P6 ;  /* 0x0000000916197c11 */ /* 0x000fca000b0f0c19 */
[----:B------:R-:W5:Y:S01]  /*13d0*/  LDG.E.U16 R24, desc[UR6][R24.64] ;  /* 0x0000000618187981 */ /* 0x000f62000c1e1500 */
[----:B--2---:R-:W-:-:S05]  /*13e0*/  SHF.L.U32 R35, R35, 0x10, RZ ;  /* 0x0000001023237819 */ /* 0x004fca00000006ff */
[----:B------:R-:W-:Y:S02]  /*13f0*/  FADD.FTZ R35, R32, R35 ;  /* 0x0000002320237221 */ /* 0x000fe40000010000 */
[----:B------:R-:W2:Y:S01]  /*1400*/  LDG.E.U16 R32, desc[UR6][R36.64] ;  /* 0x0000000624207981 */ /* 0x000ea2000c1e1500 */
[----:B---3--:R-:W-:-:S05]  /*1410*/  SHF.L.U32 R34, R34, 0x10, RZ ;  /* 0x0000001022227819 */ /* 0x008fca00000006ff */
[----:B------:R-:W-:Y:S01]  /*1420*/  FADD.FTZ R34, R35, R34 ;  /* 0x0000002223227221 */ /* 0x000fe20000010000 */
[----:B----4-:R-:W-:-:S04]  /*1430*/  IMAD.U32 R23, R30, 0x10000, RZ ;  /* 0x000100001e177824 */ /* 0x010fc800078e00ff */
[----:B------:R-:W-:Y:S01]  /*1440*/  FADD.FTZ R23, R34, R23 ;  /* 0x0000001722177221 */ /* 0x000fe20000010000 */
[----:B-----5:R-:W-:-:S05]  /*1450*/  SHF.L.U32 R28, R28, 0x10, RZ ;  /* 0x000000101c1c7819 */ /* 0x020fca00000006ff */
[----:B------:R-:W-:Y:S01]  /*1460*/  FADD.FTZ R23, R23, R28 ;  /* 0x0000001c17177221 */ /* 0x000fe20000010000 */
[----:B------:R-:W-:-:S04]  /*1470*/  IMAD.U32 R22, R33, 0x10000, RZ ;  /* 0x0001000021167824 */ /* 0x000fc800078e00ff */
[----:B------:R-:W-:Y:S01]  /*1480*/  FADD.FTZ R22, R23, R22 ;  /* 0x0000001617167221 */ /* 0x000fe20000010000 */
[----:B------:R-:W-:Y:S02]  /*1490*/  VIADD R31, R31, 0x8 ;  /* 0x000000081f1f7836 */ /* 0x000fe40000000000 */
[----:B------:R-:W-:Y:S01]  /*14a0*/  IMAD.U32 R23, R20, 0x10000, RZ ;  /* 0x0001000014177824 */ /* 0x000fe200078e00ff */
[----:B------:R-:W-:Y:S02]  /*14b0*/  SHF.L.U32 R21, R24, 0x10, RZ ;  /* 0x0000001018157819 */ /* 0x000fe400000006ff */
[----:B--2---:R-:W-:-:S05]  /*14c0*/  SHF.L.U32 R33, R32, 0x10, RZ ;  /* 0x0000001020217819 */ /* 0x004fca00000006ff */
[----:B------:R-:W-:-:S04]  /*14d0*/  FADD.FTZ R22, R22, R33 ;  /* 0x0000002116167221 */ /* 0x000fc80000010000 */
[----:B------:R-:W-:-:S04]  /*14e0*/  FADD.FTZ R22, R22, R23 ;  /* 0x0000001716167221 */ /* 0x000fc80000010000 */
[----:B------:R-:W-:-:S07]  /*14f0*/  FADD.FTZ R32, R22, R21 ;  /* 0x0000001516207221 */ /* 0x000fce0000010000 */
.L_x_388:
[----:B------:R-:W-:Y:S05]  /*1500*/  BSYNC.RECONVERGENT B3 ;  /* 0x0000000000037941 */ /* 0x000fea0003800200 */
.L_x_387:
[----:B------:R-:W-:Y:S05]  /*1510*/  @!P5 BRA `(.L_x_386) ;  /* 0x000000040014d947 */ /* 0x000fea0003800000 */
[----:B------:R-:W-:Y:S01]  /*1520*/  BSSY.RECONVERGENT B3, `(.L_x_389) ;  /* 0x0000026000037945 */ /* 0x000fe20003800200 */
[----:B------:R-:W-:-:S03]  /*1530*/  ISETP.NE.AND P5, PT, R26, RZ, PT ;  /* 0x000000ff1a00720c */ /* 0x000fc60003fa5270 */
[----:B------:R-:W-:Y:S10]  /*1540*/  @!P2 BRA `(.L_x_390) ;  /* 0x00000000008ca947 */ /* 0x000ff40003800000 */
[----:B------:R-:W0:Y:S01]  /*1550*/  LDCU.64 UR4, c[0x0][0x3c0] ;  /* 0x00007800ff0477ac */ /* 0x000e220008000a00 */
[----:B------:R-:W-:Y:S01]  /*1560*/  MOV R28, R14 ;  /* 0x0000000e001c7202 */ /* 0x000fe20000000f00 */
[C---:B------:R-:W-:Y:S01]  /*1570*/  VIADD R25, R31.reuse, 0x1 ;  /* 0x000000011f197836 */ /* 0x040fe20000000000 */
[----:B------:R-:W1:Y:S01]  /*1580*/  LDCU.64 UR8, c[0x0][0x380] ;  /* 0x00007000ff0877ac */ /* 0x000e620008000a00 */
[C---:B------:R-:W-:Y:S02]  /*1590*/  VIADD R33, R31.reuse, 0x3 ;  /* 0x000000031f217836 */ /* 0x040fe40000000000 */
[----:B0-----:R-:W-:-:S04]  /*15a0*/  IMAD.WIDE.U32 R22, R31, UR4, R28 ;  /* 0x000000041f167c25 */ /* 0x001fc8000f8e001c */
[----:B------:R-:W-:Y:S01]  /*15b0*/  IMAD.WIDE.U32 R20, R25, UR4, R28 ;  /* 0x0000000419147c25 */ /* 0x000fe2000f8e001c */
[----:B-1----:R-:W-:-:S03]  /*15c0*/  LEA R34, P6, R22, UR8, 0x1 ;  /* 0x0000000816227c11 */ /* 0x002fc6000f8c08ff */
[----:B------:R-:W-:Y:S02]  /*15d0*/  IMAD R23, R31, UR5, R23 ;  /* 0x000000051f177c24 */ /* 0x000fe4000f8e0217 */
[----:B------:R-:W-:Y:S01]  /*15e0*/  IMAD R25, R25, UR5, R21 ;  /* 0x0000000519197c24 */ /* 0x000fe2000f8e0215 */
[----:B------:R-:W-:Y:S02]  /*15f0*/  IADD3 R21, PT, PT, R31, 0x2, RZ ;  /* 0x000000021f157810 */ /* 0x000fe40007ffe0ff */
[----:B------:R-:W-:Y:S02]  /*1600*/  LEA.HI.X R35, R22, UR9, R23, 0x1, P6 ;  /* 0x0000000916237c11 */ /* 0x000fe4000b0f0c17 */
[C---:B------:R-:W-:Y:S01]  /*1610*/  LEA R24, P6, R20.reuse, UR8, 0x1 ;  /* 0x0000000814187c11 */ /* 0x040fe2000f8c08ff */
[C---:B------:R-:W-:Y:S02]  /*1620*/  IMAD.WIDE.U32 R22, R21.reuse, UR4, R28 ;  /* 0x0000000415167c25 */ /* 0x040fe4000f8e001c */
[----:B------:R-:W2:Y:S01]  /*1630*/  LDG.E.U16 R34, desc[UR6][R34.64] ;  /* 0x0000000622227981 */ /* 0x000ea2000c1e1500 */
[----:B------:R-:W-:Y:S01]  /*1640*/  LEA.HI.X R25, R20, UR9, R25, 0x1, P6 ;  /* 0x0000000914197c11 */ /* 0x000fe2000b0f0c19 */
[----:B------:R-:W-:Y:S01]  /*1650*/  IMAD R21, R21, UR5, R23 ;  /* 0x0000000515157c24 */ /* 0x000fe2000f8e0217 */
[----:B------:R-:W-:-:S03]  /*1660*/  LEA R20, P6, R22, UR8, 0x1 ;  /* 0x0000000816147c11 */ /* 0x000fc6000f8c08ff */
[----:B------:R-:W3:Y:S01]  /*1670*/  LDG.E.U16 R24, desc[UR6][R24.64] ;  /* 0x0000000618187981 */ /* 0x000ee2000c1e1500 */
[----:B------:R-:W-:Y:S01]  /*1680*/  LEA.HI.X R21, R22, UR9, R21, 0x1, P6 ;  /* 0x0000000916157c11 */ /* 0x000fe2000b0f0c15 */
[----:B------:R-:W-:-:S04]  /*1690*/  IMAD.WIDE.U32 R22, R33, UR4, R28 ;  /* 0x0000000421167c25 */ /* 0x000fc8000f8e001c */
[----:B------:R-:W-:Y:S01]  /*16a0*/  IMAD R33, R33, UR5, R23 ;  /* 0x0000000521217c24 */ /* 0x000fe2000f8e0217 */
[C---:B------:R-:W-:Y:S01]  /*16b0*/  LEA R36, P6, R22.reuse, UR8, 0x1 ;  /* 0x0000000816247c11 */ /* 0x040fe2000f8c08ff */
[----:B------:R-:W4:Y:S03]  /*16c0*/  LDG.E.U16 R20, desc[UR6][R20.64] ;  /* 0x0000000614147981 */ /* 0x000f26000c1e1500 */
[----:B------:R-:W-:-:S05]  /*16d0*/  LEA.HI.X R37, R22, UR9, R33, 0x1, P6 ;  /* 0x0000000916257c11 */ /* 0x000fca000b0f0c21 */
[----:B------:R-:W5:Y:S01]  /*16e0*/  LDG.E.U16 R36, desc[UR6][R36.64] ;  /* 0x0000000624247981 */ /* 0x000f62000c1e1500 */
[----:B------:R-:W-:Y:S02]  /*16f0*/  IADD3 R31, PT, PT, R31, 0x4, RZ ;  /* 0x000000041f1f7810 */ /* 0x000fe40007ffe0ff */
[----:B--2---:R-:W-:-:S05]  /*1700*/  SHF.L.U32 R23, R34, 0x10, RZ ;  /* 0x0000001022177819 */ /* 0x004fca00000006ff */
[----:B------:R-:W-:Y:S01]  /*1710*/  FADD.FTZ R23, R32, R23 ;  /* 0x0000001720177221 */ /* 0x000fe20000010000 */
[----:B---3--:R-:W-:-:S04]  /*1720*/  IMAD.U32 R22, R24, 0x10000, RZ ;  /* 0x0001000018167824 */ /* 0x008fc800078e00ff */
[----:B------:R-:W-:Y:S01]  /*1730*/  FADD.FTZ R22, R23, R22 ;  /* 0x0000001617167221 */ /* 0x000fe20000010000 */
[----:B----4-:R-:W-:-:S05]  /*1740*/  SHF.L.U32 R33, R20, 0x10, RZ ;  /* 0x0000001014217819 */ /* 0x010fca00000006ff */
[----:B------:R-:W-:Y:S01]  /*1750*/  FADD.FTZ R22, R22, R33 ;  /* 0x0000002116167221 */ /* 0x000fe20000010000 */
[----:B-----5:R-:W-:-:S04]  /*1760*/  IMAD.U32 R23, R36, 0x10000, RZ ;  /* 0x0001000024177824 */ /* 0x020fc800078e00ff */
[----:B------:R-:W-:-:S07]  /*1770*/  FADD.FTZ R32, R22, R23 ;  /* 0x0000001716207221 */ /* 0x000fce0000010000 */
.L_x_390:
[----:B------:R-:W-:Y:S05]  /*1780*/  BSYNC.RECONVERGENT B3 ;  /* 0x0000000000037941 */ /* 0x000fea0003800200 */
.L_x_389:
[----:B------:R-:W-:Y:S05]  /*1790*/  @!P5 BRA `(.L_x_386) ;  /* 0x000000000074d947 */ /* 0x000fea0003800000 */
[----:B------:R-:W0:Y:S01]  /*17a0*/  LDC.64 R20, c[0x0][0x3c0] ;  /* 0x0000f000ff147b82 */ /* 0x000e220000000a00 */
[----:B------:R-:W-:-:S07]  /*17b0*/  IMAD.MOV.U32 R28, RZ, RZ, R14 ;  /* 0x000000ffff1c7224 */ /* 0x000fce00078e000e */
[----:B------:R-:W1:Y:S01]  /*17c0*/  LDC.64 R22, c[0x0][0x380] ;  /* 0x0000e000ff167b82 */ /* 0x000e620000000a00 */
[----:B0-----:R-:W-:-:S04]  /*17d0*/  IMAD.WIDE.U32 R24, R31, R20, R28 ;  /* 0x000000141f187225 */ /* 0x001fc800078e001c */
[----:B------:R-:W-:Y:S01]  /*17e0*/  IMAD R15, R31, R21, R25 ;  /* 0x000000151f0f7224 */ /* 0x000fe200078e0219 */
[----:B-1----:R-:W-:-:S04]  /*17f0*/  LEA R14, P5, R24, R22, 0x1 ;  /* 0x00000016180e7211 */ /* 0x002fc800078a08ff */
[----:B------:R-:W-:-:S05]  /*1800*/  LEA.HI.X R15, R24, R23, R15, 0x1, P5 ;  /* 0x00000017180f7211 */ /* 0x000fca00028f0c0f */
[----:B------:R-:W2:Y:S01]  /*1810*/  LDG.E.U16 R14, desc[UR6][R14.64] ;  /* 0x000000060e0e7981 */ /* 0x000ea2000c1e1500 */
[----:B------:R-:W-:Y:S02]  /*1820*/  ISETP.NE.AND P5, PT, R26, 0x1, PT ;  /* 0x000000011a00780c */ /* 0x000fe40003fa5270 */
[----:B--2---:R-:W-:-:S05]  /*1830*/  SHF.L.U32 R25, R14, 0x10, RZ ;  /* 0x000000100e197819 */ /* 0x004fca00000006ff */
[----:B------:R-:W-:-:S06]  /*1840*/  FADD.FTZ R32, R32, R25 ;  /* 0x0000001920207221 */ /* 0x000fcc0000010000 */
[----:B------:R-:W-:Y:S05]  /*1850*/  @!P5 BRA `(.L_x_386) ;  /* 0x000000000044d947 */ /* 0x000fea0003800000 */
[----:B------:R-:W-:Y:S01]  /*1860*/  ISETP.NE.AND P5, PT, R26, 0x2, PT ;  /* 0x000000021a00780c */ /* 0x000fe20003fa5270 */
[----:B------:R-:W-:-:S04]  /*1870*/  VIADD R25, R31, 0x1 ;  /* 0x000000011f197836 */ /* 0x000fc80000000000 */
[----:B------:R-:W-:-:S04]  /*1880*/  IMAD.WIDE.U32 R14, R25, R20, R28 ;  /* 0x00000014190e7225 */ /* 0x000fc800078e001c */
[----:B------:R-:W-:Y:S01]  /*1890*/  IMAD R25, R25, R21, R15 ;  /* 0x0000001519197224 */ /* 0x000fe200078e020f */
[----:B------:R-:W-:-:S03]  /*18a0*/  LEA R24, P6, R14, R22, 0x1 ;  /* 0x000000160e187211 */ /* 0x000fc600078c08ff */
[----:B------:R-:W-:Y:S02]  /*18b0*/  @P5 IADD3 R31, PT, PT, R31, 0x2, RZ ;  /* 0x000000021f1f5810 */ /* 0x000fe40007ffe0ff */
[----:B------:R-:W-:-:S03]  /*18c0*/  LEA.HI.X R25, R14, R23, R25, 0x1, P6 ;  /* 0x000000170e197211 */ /* 0x000fc600030f0c19 */
[C---:B------:R-:W-:Y:S02]  /*18d0*/  @P5 IMAD.WIDE.U32 R28, R31.reuse, R20, R28 ;  /* 0x000000141f1c5225 */ /* 0x040fe400078e001c */
[----:B------:R-:W2:Y:S02]  /*18e0*/  LDG.E.U16 R24, desc[UR6][R24.64] ;  /* 0x0000000618187981 */ /* 0x000ea4000c1e1500 */
[----:B------:R-:W-:Y:S01]  /*18f0*/  @P5 IMAD R21, R31, R21, R29 ;  /* 0x000000151f155224 */ /* 0x000fe200078e021d */
[----:B------:R-:W-:-:S04]  /*1900*/  @P5 LEA R22, P6, R28, R22, 0x1 ;  /* 0x000000161c165211 */ /* 0x000fc800078c08ff */
[----:B------:R-:W-:-:S05]  /*1910*/  @P5 LEA.HI.X R23, R28, R23, R21, 0x1, P6 ;  /* 0x000000171c175211 */ /* 0x000fca00030f0c15 */
[----:B------:R-:W3:Y:S01]  /*1920*/  @P5 LDG.E.U16 R22, desc[UR6][R22.64] ;  /* 0x0000000616165981 */ /* 0x000ee2000c1e1500 */
[----:B--2---:R-:W-:-:S04]  /*1930*/  IMAD.U32 R15, R24, 0x10000, RZ ;  /* 0x00010000180f7824 */ /* 0x004fc800078e00ff */
[----:B------:R-:W-:Y:S01]  /*1940*/  FADD.FTZ R32, R32, R15 ;  /* 0x0000000f20207221 */ /* 0x000fe20000010000 */
[----:B---3--:R-:W-:-:S05]  /*1950*/  @P5 SHF.L.U32 R21, R22, 0x10, RZ ;  /* 0x0000001016155819 */ /* 0x008fca00000006ff */
[----:B------:R-:W-:-:S07]  /*1960*/  @P5 FADD.FTZ R32, R32, R21 ;  /* 0x0000001520205221 */ /* 0x000fce0000010000 */
.L_x_386:
[----:B------:R-:W-:Y:S05]  /*1970*/  BSYNC.RECONVERGENT B2 ;  /* 0x0000000000027941 */ /* 0x000fea0003800200 */
.L_x_385:
[----:B------:R-:W-:Y:S05]  /*1980*/  @P4 BRA `(.L_x_391) ;  /* 0xfffffff000184947 */ /* 0x000fea000383ffff */
[----:B------:R-:W-:Y:S05]  /*1990*/  BSYNC.RECONVERGENT B0 ;  /* 0x0000000000007941 */ /* 0x000fea0003800200 */
.L_x_381:
[----:B------:R-:W-:Y:S05]  /*19a0*/  @P3 BRA `(.L_x_392) ;  /* 0xffffffec00b43947 */ /* 0x000fea000383ffff */
[----:B------:R-:W-:Y:S05]  /*19b0*/  BSYNC.RECONVERGENT B1 ;  /* 0x0000000000017941 */ /* 0x000fea0003800200 */
.L_x_380:
[----:B------:R-:W0:Y:S01]  /*19c0*/  LDCU.128 UR8, c[0x0][0x400] ;  /* 0x00008000ff0877ac */ /* 0x000e220008000c00 */
[----:B------:R-:W-:Y:S02]  /*19d0*/  SHF.R.S32.HI R5, RZ, 0x1f, R0 ;  /* 0x0000001fff057819 */ /* 0x000fe40000011400 */
[----:B------:R-:W-:Y:S01]  /*19e0*/  I2FP.F32.S32 R2, R2 ;  /* 0x0000000200027245 */ /* 0x000fe20000201400 */
[----:B------:R-:W1:Y:S01]  /*19f0*/  LDCU.128 UR12, c[0x0][0x3f0] ;  /* 0x00007e00ff0c77ac */ /* 0x000e620008000c00 */
[----:B------:R-:W2:Y:S01]  /*1a00*/  LDCU.64 UR4, c[0x0][0x3c8] ;  /* 0x00007900ff0477ac */ /* 0x000ea20008000a00 */
[----:B0-----:R-:W-:-:S04]  /*1a10*/  IMAD.WIDE.U32 R8, R3, UR8, RZ ;  /* 0x0000000803087c25 */ /* 0x001fc8000f8e00ff */
[----:B------:R-:W-:Y:S01]  /*1a20*/  IMAD R9, R3, UR9, R9 ;  /* 0x0000000903097c24 */ /* 0x000fe2000f8e0209 */
[----:B------:R-:W-:Y:S01]  /*1a30*/  SHF.R.S32.HI R3, RZ, 0x1f, R6 ;  /* 0x0000001fff037819 */ /* 0x000fe20000011406 */
[----:B------:R-:W-:Y:S02]  /*1a40*/  IMAD R5, R5, UR10, RZ ;  /* 0x0000000a05057c24 */ /* 0x000fe4000f8e02ff */
[----:B------:R-:W-:-:S04]  /*1a50*/  IMAD.WIDE.U32 R8, R0, UR10, R8 ;  /* 0x0000000a00087c25 */ /* 0x000fc8000f8e0008 */
[----:B------:R-:W-:Y:S01]  /*1a60*/  IMAD R5, R0, UR11, R5 ;  /* 0x0000000b00057c24 */ /* 0x000fe2000f8e0205 */
[----:B------:R-:W-:Y:S01]  /*1a70*/  SHF.R.S32.HI R0, RZ, 0x1f, R4 ;  /* 0x0000001fff007819 */ /* 0x000fe20000011404 */
[----:B-1----:R-:W-:Y:S02]  /*1a80*/  IMAD R7, R3, UR14, RZ ;  /* 0x0000000e03077c24 */ /* 0x002fe4000f8e02ff */
[----:B------:R-:W-:Y:S01]  /*1a90*/  IMAD.IADD R9, R9, 0x1, R5 ;  /* 0x0000000109097824 */ /* 0x000fe200078e0205 */
[----:B------:R-:W0:Y:S01]  /*1aa0*/  MUFU.RCP R3, R2 ;  /* 0x0000000200037308 */ /* 0x000e220000001000 */
[C---:B------:R-:W-:Y:S02]  /*1ab0*/  IMAD R5, R6.reuse, UR15, R7 ;  /* 0x0000000f06057c24 */ /* 0x040fe4000f8e0207 */
[----:B------:R-:W-:-:S05]  /*1ac0*/  IMAD.WIDE.U32 R6, R6, UR14, R8 ;  /* 0x0000000e06067c25 */ /* 0x000fca000f8e0008 */
[----:B------:R-:W-:Y:S01]  /*1ad0*/  IADD3 R7, PT, PT, R7, R5, RZ ;  /* 0x0000000507077210 */ /* 0x000fe20007ffe0ff */
[----:B------:R-:W-:-:S04]  /*1ae0*/  IMAD R5, R0, UR12, RZ ;  /* 0x0000000c00057c24 */ /* 0x000fc8000f8e02ff */
[C---:B------:R-:W-:Y:S02]  /*1af0*/  IMAD R9, R4.reuse, UR13, R5 ;  /* 0x0000000d04097c24 */ /* 0x040fe4000f8e0205 */
[----:B------:R-:W-:-:S04]  /*1b00*/  IMAD.WIDE.U32 R4, R4, UR12, R6 ;  /* 0x0000000c04047c25 */ /* 0x000fc8000f8e0006 */
[----:B0-----:R-:W-:Y:S01]  /*1b10*/  FMUL.FTZ R32, R32, R3 ;  /* 0x0000000320207220 */ /* 0x001fe20000410000 */
[----:B------:R-:W-:Y:S01]  /*1b20*/  IMAD.IADD R3, R5, 0x1, R9 ;  /* 0x0000000105037824 */ /* 0x000fe200078e0209 */
[----:B--2---:R-:W-:-:S03]  /*1b30*/  LEA R2, P0, R4, UR4, 0x1 ;  /* 0x0000000404027c11 */ /* 0x004fc6000f8008ff */
[----:B------:R-:W-:Y:S02]  /*1b40*/  F2FP.BF16.F32.PACK_AB R32, RZ, R32 ;  /* 0x00000020ff20723e */ /* 0x000fe400000010ff */
[----:B------:R-:W-:-:S05]  /*1b50*/  LEA.HI.X R3, R4, UR5, R3, 0x1, P0 ;  /* 0x0000000504037c11 */ /* 0x000fca00080f0c03 */
[----:B------:R-:W-:Y:S01]  /*1b60*/  STG.E.U16 desc[UR6][R2.64], R32 ;  /* 0x0000002002007986 */ /* 0x000fe2000c101506 */
[----:B------:R-:W-:Y:S05]  /*1b70*/  EXIT ;  /* 0x000000000000794d */ /* 0x000fea0003800000 */
        .weak           $__internal_15_$__cuda_sm20_div_s64
        .type           $__internal_15_$__cuda_sm20_div_s64,@function
        .size           $__internal_15_$__cuda_sm20_div_s64,(.L_x_1018 - $__internal_15_$__cuda_sm20_div_s64)
$__internal_15_$__cuda_sm20_div_s64:
        /* <DEDUP_REMOVED lines=67> */
[----:B------:R-:W-:Y:S06]  /*1fb0*/  RET.REL.NODEC R8 `(_ZN2at6native49_GLOBAL__N__09e94e3a_16_AveragePool3d_cu_a8eae74c29avg_pool3d_cuda_update_outputILi7EN3c108BFloat16EfEEvNS_27GenericPackedTensorAccessorIKT0_Lm4ENS_16DefaultPtrTraitsElEENS5_IS6_Lm4ES8_lEEiiiiiiiibii) ;  /* 0xffffffe008107950 */ /* 0x000fec0003c3ffff */
.L_x_393:
        /* <DEDUP_REMOVED lines=12> */
.L_x_1018:


//--------------------- .text._ZN2at6native49_GLOBAL__N__09e94e3a_16_AveragePool3d_cu_a8eae74c29avg_pool3d_cuda_update_outputILi6EN3c108BFloat16EfEEvNS_27GenericPackedTensorAccessorIKT0_Lm4ENS_16DefaultPtrTraitsElEENS5_IS6_Lm4ES8_lEEiiiiiiiibii --------------------------
	.section	.text._ZN2at6native49_GLOBAL__N__09e94e3a_16_AveragePool3d_cu_a8eae74c29avg_pool3d_cuda_update_outputILi6EN3c108BFloat16EfEEvNS_27GenericPackedTensorAccessorIKT0_Lm4ENS_16DefaultPtrTraitsElEENS5_IS6_Lm4ES8_lEEiiiiiiiibii,"ax",@progbits
	.align	128
.text._ZN2at6native49_GLOBAL__N__09e94e3a_16_AveragePool3d_cu_a8eae74c29avg_pool3d_cuda_update_outputILi6EN3c108BFloat16EfEEvNS_27GenericPackedTensorAccessorIKT0_Lm4ENS_16DefaultPtrTraitsElEENS5_IS6_Lm4ES8_lEEiiiiiiiibii:
        .type           _ZN2at6native49_GLOBAL__N__09e94e3a_16_AveragePool3d_cu_a8eae74c29avg_pool3d_cuda_update_outputILi6EN3c108BFloat16EfEEvNS_27GenericPackedTensorAccessorIKT0_Lm4ENS_16DefaultPtrTraitsElEENS5_IS6_Lm4ES8_lEEiiiiiiiibii,@function
        .size           _ZN2at6native49_GLOBAL__N__09e94e3a_16_AveragePool3d_cu_a8eae74c29avg_pool3d_cuda_update_outputILi6EN3c108BFloat16EfEEvNS_27GenericPackedTensorAccessorIKT0_Lm4ENS_16DefaultPtrTraitsElEENS5_IS6_Lm4ES8_lEEiiiiiiiibii,(.L_x_1020 - _ZN2at6native49_GLOBAL__N__09e94e3a_16_AveragePool3d_cu_a8eae74c29avg_pool3d_cuda_update_outputILi6EN3c108BFloat16EfEEvNS_27GenericPackedTensorAccessorIKT0_Lm4ENS_16DefaultPtrTraitsElEENS5_IS6_Lm4ES8_lEEiiiiiiiibii)
        .other          _ZN2at6native49_GLOBAL__N__09e94e3a_16_AveragePool3d_cu_a8eae74c29avg_pool3d_cuda_update_outputILi6EN3c108BFloat16EfEEvNS_27GenericPackedTensorAccessorIKT0_Lm4ENS_16DefaultPtrTraitsElEENS5_IS6_Lm4ES8_lEEiiiiiiiibii,@"STO_CUDA_ENTRY STV_DEFAULT"
_ZN2at6native49_GLOBAL__N__09e94e3a_16_AveragePool3d_cu_a8eae74c29avg_pool3d_cuda_update_outputILi6EN3c108BFloat16EfEEvNS_27GenericPackedTensorAccessorIKT0_Lm4ENS_16DefaultPtrTraitsElEENS5_IS6_Lm4ES8_lEEiiiiiiiibii:
        /* <DEDUP_REMOVED lines=39> */
.L_x_394:
[----:B------:R-:W-:-:S07]  /*0270*/  MOV R8, 0x290 ;  /* 0x0000029000087802 */ /* 0x000fce0000000f00 */
[----:B------:R-:W-:Y:S05]  /*0280*/  CALL.REL.NOINC `($__internal_16_$__cuda_sm20_div_s64) ;  /* 0x00000018003c7944 */ /* 0x000fea0003c00000 */
[----:B------:R-:W0:Y:S01]  /*0290*/  LDC R5, c[0x0][0x3d8] ;  /* 0x0000f600ff057b82 */ /* 0x000e220000000800 */
[----:B------:R-:W-:-:S04]  /*02a0*/  IMAD.MOV R6, RZ, RZ, -R4 ;  /* 0x000000ffff067224 */ /* 0x000fc800078e0a04 */
[----:B0-----:R-:W-:-:S07]  /*02b0*/  IMAD R6, R6, R5, UR4 ;  /* 0x0000000406067e24 */ /* 0x001fce000f8e0205 */
.L_x_395:
        /* <DEDUP_REMOVED lines=58> */
.L_x_396:
        /* <DEDUP_REMOVED lines=27> */
.L_x_397:
[----:B------:R-:W-:Y:S01]  /*0810*/  LOP3.LUT R27, R26, 0xfffffff0, RZ, 0xc0, !PT ;  /* 0xfffffff01a1b7812 */ /* 0x000fe200078ec0ff */
[----:B------:R-:W-:Y:S01]  /*0820*/  HFMA2 R32, -RZ, RZ, 0, 0 ;  /* 0x00000000ff207431 */ /* 0x000fe200000001ff */
[----:B------:R-:W-:Y:S01]  /*0830*/  BSSY.RECONVERGENT B1, `(.L_x_398) ;  /* 0x0000118000017945 */ /* 0x000fe20003800200 */
[C---:B-1----:R-:W-:Y:S01]  /*0840*/  SHF.L.U64.HI R10, R12.reuse, 0x1, R13 ;  /* 0x000000010c0a7819 */ /* 0x042fe2000001020d */
[----:B------:R-:W-:Y:S01]  /*0850*/  IMAD.SHL.U32 R11, R12, 0x2, RZ ;  /* 0x000000020c0b7824 */ /* 0x000fe200078e00ff */
[----:B------:R-:W-:Y:S01]  /*0860*/  LOP3.LUT R26, R26, 0x3, RZ, 0xc0, !PT ;  /* 0x000000031a1a7812 */ /* 0x000fe200078ec0ff */
[----:B------:R-:W-:-:S07]  /*0870*/  IMAD.MOV R27, RZ, RZ, -R27 ;  /* 0x000000ffff1b7224 */ /* 0x000fce00078e0a1b */
.L_x_410:
        /* <DEDUP_REMOVED lines=23> */
.L_x_409:
        /* <DEDUP_REMOVED lines=13> */
.L_x_402:
        /* <DEDUP_REMOVED lines=90> */
.L_x_401:
[----:B------:R-:W-:Y:S05]  /*1060*/  BSYNC.RECONVERGENT B2 ;  /* 0x0000000000027941 */ /* 0x000fea0003800200 */
.L_x_400:
        /* <DEDUP_REMOVED lines=73> */
.L_x_406:
[----:B------:R-:W-:Y:S05]  /*1500*/  BSYNC.RECONVERGENT B3 ;  /* 0x0000000000037941 */ /* 0x000fea0003800200 */
.L_x_405:
        /* <DEDUP_REMOVED lines=39> */
.L_x_408:
[----:B------:R-:W-:Y:S05]  /*1780*/  BSYNC.RECONVERGENT B3 ;  /* 0x0000000000037941 */ /* 0x000fea0003800200 */
.L_x_407:
        /* <DEDUP_REMOVED lines=30> */
.L_x_404:
[----:B------:R-:W-:Y:S05]  /*1970*/  BSYNC.RECONVERGENT B2 ;  /* 0x0000000000027941 */ /* 0x000fea0003800200 */
.L_x_403:
[----:B------:R-:W-:Y:S05]  /*1980*/  @P4 BRA `(.L_x_409) ;  /* 0xfffffff000184947 */ /* 0x000fea000383ffff */
[----:B------:R-:W-:Y:S05]  /*1990*/  BSYNC.RECONVERGENT B0 ;  /* 0x0000000000007941 */ /* 0x000fea0003800200 */
.L_x_399:
[----:B------:R-:W-:Y:S05]  /*19a0*/  @P3 BRA `(.L_x_410) ;  /* 0xffffffec00b43947 */ /* 0x000fea000383ffff */
[----:B------:R-:W-:Y:S05]  /*19b0*/  BSYNC.RECONVERGENT B1 ;  /* 0x0000000000017941 */ /* 0x000fea0003800200 */
.L_x_398:
        /* <DEDUP_REMOVED lines=28> */
        .weak           $__internal_16_$__cuda_sm20_div_s64
        .type           $__internal_16_$__cuda_sm20_div_s64,@function
        .size           $__internal_16_$__cuda_sm20_div_s64,(.L_x_1020 - $__internal_16_$__cuda_sm20_div_s64)
$__internal_16_$__cuda_sm20_div_s64:
        /* <DEDUP_REMOVED lines=67> */
[----:B------:R-:W-:Y:S06]  /*1fb0*/  RET.REL.NODEC R8 `(_ZN2at6native49_GLOBAL__N__09e94e3a_16_AveragePool3d_cu_a8eae74c29avg_pool3d_cuda_update_outputILi6EN3c108BFloat16EfEEvNS_27GenericPackedTensorAccessorIKT0_Lm4ENS_16DefaultPtrTraitsElEENS5_IS6_Lm4ES8_lEEiiiiiiiibii) ;  /* 0xffffffe008107950 */ /* 0x000fec0003c3ffff */
.L_x_411:
        /* <DEDUP_REMOVED lines=12> */
.L_x_1020:


//--------------------- .text._ZN2at6native49_GLOBAL__N__09e94e3a_16_AveragePool3d_cu_a8eae74c29avg_pool3d_cuda_update_outputILi5EN3c108BFloat16EfEEvNS_27GenericPackedTensorAccessorIKT0_Lm4ENS_16DefaultPtrTraitsElEENS5_IS6_Lm4ES8_lEEiiiiiiiibii --------------------------
	.section	.text._ZN2at6native49_GLOBAL__N__09e94e3a_16_AveragePool3d_cu_a8eae74c29avg_pool3d_cuda_update_outputILi5EN3c108BFloat16EfEEvNS_27GenericPackedTensorAccessorIKT0_Lm4ENS_16DefaultPtrTraitsElEENS5_IS6_Lm4ES8_lEEiiiiiiiibii,"ax",@progbits
	.align	128
.text._ZN2at6native49_GLOBAL__N__09e94e3a_16_AveragePool3d_cu_a8eae74c29avg_pool3d_cuda_update_outputILi5EN3c108BFloat16EfEEvNS_27GenericPackedTensorAccessorIKT0_Lm4ENS_16DefaultPtrTraitsElEENS5_IS6_Lm4ES8_lEEiiiiiiiibii:
        .type           _ZN2at6native49_GLOBAL__N__09e94e3a_16_AveragePool3d_cu_a8eae74c29avg_pool3d_cuda_update_outputILi5EN3c108BFloat16EfEEvNS_27GenericPackedTensorAccessorIKT0_Lm4ENS_16DefaultPtrTraitsElEENS5_IS6_Lm4ES8_lEEiiiiiiiibii,@function
        .size           _ZN2at6native49_GLOBAL__N__09e94e3a_16_AveragePool3d_cu_a8eae74c29avg_pool3d_cuda_update_outputILi5EN3c108BFloat16EfEEvNS_27GenericPackedTensorAccessorIKT0_Lm4ENS_16DefaultPtrTraitsElEENS5_IS6_Lm4ES8_lEEiiiiiiiibii,(.L_x_1022 - _ZN2at6native49_GLOBAL__N__09e94e3a_16_AveragePool3d_cu_a8eae74c29avg_pool3d_cuda_update_outputILi5EN3c108BFloat16EfEEvNS_27GenericPackedTensorAccessorIKT0_Lm4ENS_16DefaultPtrTraitsElEENS5_IS6_Lm4ES8_lEEiiiiiiiibii)
        .other          _ZN2at6native49_GLOBAL__N__09e94e3a_16_AveragePool3d_cu_a8eae74c29avg_pool3d_cuda_update_outputILi5EN3c108BFloat16EfEEvNS_27GenericPackedTensorAccessorIKT0_Lm4ENS_16DefaultPtrTraitsElEENS5_IS6_Lm4ES8_lEEiiiiiiiibii,@"STO_CUDA_ENTRY STV_DEFAULT"
_ZN2at6native49_GLOBAL__N__09e94e3a_16_AveragePool3d_cu_a8eae74c29avg_pool3d_cuda_update_outputILi5EN3c108BFloat16EfEEvNS_27GenericPackedTensorAccessorIKT0_Lm4ENS_16DefaultPtrTraitsElEENS5_IS6_Lm4ES8_lEEiiiiiiiibii:
        /* <DEDUP_REMOVED lines=39> */
.L_x_412:
[----:B------:R-:W-:-:S07]  /*0270*/  MOV R8, 0x290 ;  /* 0x0000029000087802 */ /* 0x000fce0000000f00 */
[----:B------:R-:W-:Y:S05]  /*0280*/  CALL.REL.NOINC `($__internal_17_$__cuda_sm20_div_s64) ;  /* 0x00000018003c7944 */ /* 0x000fea0003c00000 */
[----:B------:R-:W0:Y:S01]  /*0290*/  LDC R5, c[0x0][0x3d8] ;  /* 0x0000f600ff057b82 */ /* 0x000e220000000800 */
[----:B------:R-:W-:-:S04]  /*02a0*/  IMAD.MOV R6, RZ, RZ, -R4 ;  /* 0x000000ffff067224 */ /* 0x000fc800078e0a04 */
[----:B0-----:R-:W-:-:S07]  /*02b0*/  IMAD R6, R6, R5, UR4 ;  /* 0x0000000406067e24 */ /* 0x001fce000f8e0205 */
.L_x_413:
        /* <DEDUP_REMOVED lines=58> */
.L_x_414:
        /* <DEDUP_REMOVED lines=27> */
.L_x_415:
[----:B------:R-:W-:Y:S01]  /*0810*/  LOP3.LUT R27, R26, 0xfffffff0, RZ, 0xc0, !PT ;  /* 0xfffffff01a1b7812 */ /* 0x000fe200078ec0ff */
[----:B------:R-:W-:Y:S01]  /*0820*/  HFMA2 R32, -RZ, RZ, 0, 0 ;  /* 0x00000000ff207431 */ /* 0x000fe200000001ff */
[----:B------:R-:W-:Y:S01]  /*0830*/  BSSY.RECONVERGENT B1, `(.L_x_416) ;  /* 0x0000118000017945 */ /* 0x000fe20003800200 */
[C---:B-1----:R-:W-:Y:S01]  /*0840*/  SHF.L.U64.HI R10, R12.reuse, 0x1, R13 ;  /* 0x000000010c0a7819 */ /* 0x042fe2000001020d */
[----:B------:R-:W-:Y:S01]  /*0850*/  IMAD.SHL.U32 R11, R12, 0x2, RZ ;  /* 0x000000020c0b7824 */ /* 0x000fe200078e00ff */
[----:B------:R-:W-:Y:S01]  /*0860*/  LOP3.LUT R26, R26, 0x3, RZ, 0xc0, !PT ;  /* 0x000000031a1a7812 */ /* 0x000fe200078ec0ff */
[----:B------:R-:W-:-:S07]  /*0870*/  IMAD.MOV R27, RZ, RZ, -R27 ;  /* 0x000000ffff1b7224 */ /* 0x000fce00078e0a1b */
.L_x_428:
        /* <DEDUP_REMOVED lines=23> */
.L_x_427:
        /* <DEDUP_REMOVED lines=13> */
.L_x_420:
        /* <DEDUP_REMOVED lines=90> */
.L_x_419:
[----:B------:R-:W-:Y:S05]  /*1060*/  BSYNC.RECONVERGENT B2 ;  /* 0x0000000000027941 */ /* 0x000fea0003800200 */
.L_x_418:
        /* <DEDUP_REMOVED lines=73> */
.L_x_424:
[----:B------:R-:W-:Y:S05]  /*1500*/  BSYNC.RECONVERGENT B3 ;  /* 0x0000000000037941 */ /* 0x000fea0003800200 */
.L_x_423:
        /* <DEDUP_REMOVED lines=39> */
.L_x_426:
[----:B------:R-:W-:Y:S05]  /*1780*/  BSYNC.RECONVERGENT B3 ;  /* 0x0000000000037941 */ /* 0x000fea0003800200 */
.L_x_425:
        /* <DEDUP_REMOVED lines=30> */
.L_x_422:
[----:B------:R-:W-:Y:S05]  /*1970*/  BSYNC.RECONVERGENT B2 ;  /* 0x0000000000027941 */ /* 0x000fea0003800200 */
.L_x_421:
[----:B------:R-:W-:Y:S05]  /*1980*/  @P4 BRA `(.L_x_427) ;  /* 0xfffffff000184947 */ /* 0x000fea000383ffff */
[----:B------:R-:W-:Y:S05]  /*1990*/  BSYNC.RECONVERGENT B0 ;  /* 0x0000000000007941 */ /* 0x000fea0003800200 */
.L_x_417:
[----:B------:R-:W-:Y:S05]  /*19a0*/  @P3 BRA `(.L_x_428) ;  /* 0xffffffec00b43947 */ /* 0x000fea000383ffff */
[----:B------:R-:W-:Y:S05]  /*19b0*/  BSYNC.RECONVERGENT B1 ;  /* 0x0000000000017941 */ /* 0x000fea0003800200 */
.L_x_416:
        /* <DEDUP_REMOVED lines=28> */
        .weak           $__internal_17_$__cuda_sm20_div_s64
        .type           $__internal_17_$__cuda_sm20_div_s64,@function
        .size           $__internal_17_$__cuda_sm20_div_s64,(.L_x_1022 - $__internal_17_$__cuda_sm20_div_s64)
$__internal_17_$__cuda_sm20_div_s64:
        /* <DEDUP_REMOVED lines=67> */
[----:B------:R-:W-:Y:S06]  /*1fb0*/  RET.REL.NODEC R8 `(_ZN2at6native49_GLOBAL__N__09e94e3a_16_AveragePool3d_cu_a8eae74c29avg_pool3d_cuda_update_outputILi5EN3c108BFloat16EfEEvNS_27GenericPackedTensorAccessorIKT0_Lm4ENS_16DefaultPtrTraitsElEENS5_IS6_Lm4ES8_lEEiiiiiiiibii) ;  /* 0xffffffe008107950 */ /* 0x000fec0003c3ffff */
.L_x_429:
        /* <DEDUP_REMOVED lines=12> */
.L_x_1022:


//--------------------- .text._ZN2at6native49_GLOBAL__N__09e94e3a_16_AveragePool3d_cu_a8eae74c29avg_pool3d_cuda_update_outputILi4EN3c108BFloat16EfEEvNS_27GenericPackedTensorAccessorIKT0_Lm4ENS_16DefaultPtrTraitsElEENS5_IS6_Lm4ES8_lEEiiiiiiiibii --------------------------
	.section	.text._ZN2at6native49_GLOBAL__N__09e94e3a_16_AveragePool3d_cu_a8eae74c29avg_pool3d_cuda_update_outputILi4EN3c108BFloat16EfEEvNS_27GenericPackedTensorAccessorIKT0_Lm4ENS_16DefaultPtrTraitsElEENS5_IS6_Lm4ES8_lEEiiiiiiiibii,"ax",@progbits
	.align	128
.text._ZN2at6native49_GLOBAL__N__09e94e3a_16_AveragePool3d_cu_a8eae74c29avg_pool3d_cuda_update_outputILi4EN3c108BFloat16EfEEvNS_27GenericPackedTensorAccessorIKT0_Lm4ENS_16DefaultPtrTraitsElEENS5_IS6_Lm4ES8_lEEiiiiiiiibii:
        .type           _ZN2at6native49_GLOBAL__N__09e94e3a_16_AveragePool3d_cu_a8eae74c29avg_pool3d_cuda_update_outputILi4EN3c108BFloat16EfEEvNS_27GenericPackedTensorAccessorIKT0_Lm4ENS_16DefaultPtrTraitsElEENS5_IS6_Lm4ES8_lEEiiiiiiiibii,@function
        .size           _ZN2at6native49_GLOBAL__N__09e94e3a_16_AveragePool3d_cu_a8eae74c29avg_pool3d_cuda_update_outputILi4EN3c108BFloat16EfEEvNS_27GenericPackedTensorAccessorIKT0_Lm4ENS_16DefaultPtrTraitsElEENS5_IS6_Lm4ES8_lEEiiiiiiiibii,(.L_x_1024 - _ZN2at6native49_GLOBAL__N__09e94e3a_16_AveragePool3d_cu_a8eae74c29avg_pool3d_cuda_update_outputILi4EN3c108BFloat16EfEEvNS_27GenericPackedTensorAccessorIKT0_Lm4ENS_16DefaultPtrTraitsElEENS5_IS6_Lm4ES8_lEEiiiiiiiibii)
        .other          _ZN2at6native49_GLOBAL__N__09e94e3a_16_AveragePool3d_cu_a8eae74c29avg_pool3d_cuda_update_outputILi4EN3c108BFloat16EfEEvNS_27GenericPackedTensorAccessorIKT0_Lm4ENS_16DefaultPtrTraitsElEENS5_IS6_Lm4ES8_lEEiiiiiiiibii,@"STO_CUDA_ENTRY STV_DEFAULT"
_ZN2at6native49_GLOBAL__N__09e94e3a_16_AveragePool3d_cu_a8eae74c29avg_pool3d_cuda_update_outputILi4EN3c108BFloat16EfEEvNS_27GenericPackedTensorAccessorIKT0_Lm4ENS_16DefaultPtrTraitsElEENS5_IS6_Lm4ES8_lEEiiiiiiiibii:
        /* <DEDUP_REMOVED lines=39> */
.L_x_430:
[----:B------:R-:W-:-:S07]  /*0270*/  MOV R8, 0x290 ;  /* 0x0000029000087802 */ /* 0x000fce0000000f00 */
[----:B------:R-:W-:Y:S05]  /*0280*/  CALL.REL.NOINC `($__internal_18_$__cuda_sm20_div_s64) ;  /* 0x00000018003c7944 */ /* 0x000fea0003c00000 */
[----:B------:R-:W0:Y:S01]  /*0290*/  LDC R5, c[0x0][0x3d8] ;  /* 0x0000f600ff057b82 */ /* 0x000e220000000800 */
[----:B------:R-:W-:-:S04]  /*02a0*/  IMAD.MOV R6, RZ, RZ, -R4 ;  /* 0x000000ffff067224 */ /* 0x000fc800078e0a04 */
[----:B0-----:R-:W-:-:S07]  /*02b0*/  IMAD R6, R6, R5, UR4 ;  /* 0x0000000406067e24 */ /* 0x001fce000f8e0205 */
.L_x_431:
        /* <DEDUP_REMOVED lines=58> */
.L_x_432:
        /* <DEDUP_REMOVED lines=27> */
.L_x_433:
[----:B------:R-:W-:Y:S01]  /*0810*/  LOP3.LUT R27, R26, 0xfffffff0, RZ, 0xc0, !PT ;  /* 0xfffffff01a1b7812 */ /* 0x000fe200078ec0ff */
[----:B------:R-:W-:Y:S01]  /*0820*/  HFMA2 R32, -RZ, RZ, 0, 0 ;  /* 0x00000000ff207431 */ /* 0x000fe200000001ff */
[----:B------:R-:W-:Y:S01]  /*0830*/  BSSY.RECONVERGENT B1, `(.L_x_434) ;  /* 0x0000118000017945 */ /* 0x000fe20003800200 */
[C---:B-1----:R-:W-:Y:S01]  /*0840*/  SHF.L.U64.HI R10, R12.reuse, 0x1, R13 ;  /* 0x000000010c0a7819 */ /* 0x042fe2000001020d */
[----:B------:R-:W-:Y:S01]  /*0850*/  IMAD.SHL.U32 R11, R12, 0x2, RZ ;  /* 0x000000020c0b7824 */ /* 0x000fe200078e00ff */
[----:B------:R-:W-:Y:S01]  /*0860*/  LOP3.LUT R26, R26, 0x3, RZ, 0xc0, !PT ;  /* 0x000000031a1a7812 */ /* 0x000fe200078ec0ff */
[----:B------:R-:W-:-:S07]  /*0870*/  IMAD.MOV R27, RZ, RZ, -R27 ;  /* 0x000000ffff1b7224 */ /* 0x000fce00078e0a1b */
.L_x_446:
        /* <DEDUP_REMOVED lines=23> */
.L_x_445:
        /* <DEDUP_REMOVED lines=13> */
.L_x_438:
        /* <DEDUP_REMOVED lines=90> */
.L_x_437:
[----:B------:R-:W-:Y:S05]  /*1060*/  BSYNC.RECONVERGENT B2 ;  /* 0x0000000000027941 */ /* 0x000fea0003800200 */
.L_x_436:
        /* <DEDUP_REMOVED lines=73> */
.L_x_442:
[----:B------:R-:W-:Y:S05]  /*1500*/  BSYNC.RECONVERGENT B3 ;  /* 0x0000000000037941 */ /* 0x000fea0003800200 */
.L_x_441:
        /* <DEDUP_REMOVED lines=39> */
.L_x_444:
[----:B------:R-:W-:Y:S05]  /*1780*/  BSYNC.RECONVERGENT B3 ;  /* 0x0000000000037941 */ /* 0x000fea0003800200 */
.L_x_443:
        /* <DEDUP_REMOVED lines=30> */
.L_x_440:
[----:B------:R-:W-:Y:S05]  /*1970*/  BSYNC.RECONVERGENT B2 ;  /* 0x0000000000027941 */ /* 0x000fea0003800200 */
.L_x_439:
[----:B------:R-:W-:Y:S05]  /*1980*/  @P4 BRA `(.L_x_445) ;  /* 0xfffffff000184947 */ /* 0x000fea000383ffff */
[----:B------:R-:W-:Y:S05]  /*1990*/  BSYNC.RECONVERGENT B0 ;  /* 0x0000000000007941 */ /* 0x000fea0003800200 */
.L_x_435:
[----:B------:R-:W-:Y:S05]  /*19a0*/  @P3 BRA `(.L_x_446) ;  /* 0xffffffec00b43947 */ /* 0x000fea000383ffff */
[----:B------:R-:W-:Y:S05]  /*19b0*/  BSYNC.RECONVERGENT B1 ;  /* 0x0000000000017941 */ /* 0x000fea0003800200 */
.L_x_434:
        /* <DEDUP_REMOVED lines=28> */
        .weak           $__internal_18_$__cuda_sm20_div_s64
        .type           $__internal_18_$__cuda_sm20_div_s64,@function
        .size           $__internal_18_$__cuda_sm20_div_s64,(.L_x_1024 - $__internal_18_$__cuda_sm20_div_s64)
$__internal_18_$__cuda_sm20_div_s64:
        /* <DEDUP_REMOVED lines=67> */
[----:B------:R-:W-:Y:S06]  /*1fb0*/  RET.REL.NODEC R8 `(_ZN2at6native49_GLOBAL__N__09e94e3a_16_AveragePool3d_cu_a8eae74c29avg_pool3d_cuda_update_outputILi4EN3c108BFloat16EfEEvNS_27GenericPackedTensorAccessorIKT0_Lm4ENS_16DefaultPtrTraitsElEENS5_IS6_Lm4ES8_lEEiiiiiiiibii) ;  /* 0xffffffe008107950 */ /* 0x000fec0003c3ffff */
.L_x_447:
        /* <DEDUP_REMOVED lines=12> */
.L_x_1024:


//--------------------- .text._ZN2at6native49_GLOBAL__N__09e94e3a_16_AveragePool3d_cu_a8eae74c29avg_pool3d_cuda_update_outputILi3EN3c108BFloat16EfEEvNS_27GenericPackedTensorAccessorIKT0_Lm4ENS_16DefaultPtrTraitsElEENS5_IS6_Lm4ES8_lEEiiiiiiiibii --------------------------
	.section	.text._ZN2at6native49_GLOBAL__N__09e94e3a_16_AveragePool3d_cu_a8eae74c29avg_pool3d_cuda_update_outputILi3EN3c108BFloat16EfEEvNS_27GenericPackedTensorAccessorIKT0_Lm4ENS_16DefaultPtrTraitsElEENS5_IS6_Lm4ES8_lEEiiiiiiiibii,"ax",@progbits
	.align	128
.text._ZN2at6native49_GLOBAL__N__09e94e3a_16_AveragePool3d_cu_a8eae74c29avg_pool3d_cuda_update_outputILi3EN3c108BFloat16EfEEvNS_27GenericPackedTensorAccessorIKT0_Lm4ENS_16DefaultPtrTraitsElEENS5_IS6_Lm4ES8_lEEiiiiiiiibii:
        .type           _ZN2at6native49_GLOBAL__N__09e94e3a_16_AveragePool3d_cu_a8eae74c29avg_pool3d_cuda_update_outputILi3EN3c108BFloat16EfEEvNS_27GenericPackedTensorAccessorIKT0_Lm4ENS_16DefaultPtrTraitsElEENS5_IS6_Lm4ES8_lEEiiiiiiiibii,@function
        .size           _ZN2at6native49_GLOBAL__N__09e94e3a_16_AveragePool3d_cu_a8eae74c29avg_pool3d_cuda_update_outputILi3EN3c108BFloat16EfEEvNS_27GenericPackedTensorAccessorIKT0_Lm4ENS_16DefaultPtrTraitsElEENS5_IS6_Lm4ES8_lEEiiiiiiiibii,(.L_x_1026 - _ZN2at6native49_GLOBAL__N__09e94e3a_16_AveragePool3d_cu_a8eae74c29avg_pool3d_cuda_update_outputILi3EN3c108BFloat16EfEEvNS_27GenericPackedTensorAccessorIKT0_Lm4ENS_16DefaultPtrTraitsElEENS5_IS6_Lm4ES8_lEEiiiiiiiibii)
        .other          _ZN2at6native49_GLOBAL__N__09e94e3a_16_AveragePool3d_cu_a8eae74c29avg_pool3d_cuda_update_outputILi3EN3c108BFloat16EfEEvNS_27GenericPackedTensorAccessorIKT0_Lm4ENS_16DefaultPtrTraitsElEENS5_IS6_Lm4ES8_lEEiiiiiiiibii,@"STO_CUDA_ENTRY STV_DEFAULT"
_ZN2at6native49_GLOBAL__N__09e94e3a_16_AveragePool3d_cu_a8eae74c29avg_pool3d_cuda_update_outputILi3EN3c108BFloat16EfEEvNS_27GenericPackedTensorAccessorIKT0_Lm4ENS_16DefaultPtrTraitsElEENS5_IS6_Lm4ES8_lEEiiiiiiiibii:
        /* <DEDUP_REMOVED lines=39> */
.L_x_448:
[----:B------:R-:W-:-:S07]  /*0270*/  MOV R8, 0x290 ;  /* 0x0000029000087802 */ /* 0x000fce0000000f00 */
[----:B------:R-:W-:Y:S05]  /*0280*/  CALL.REL.NOINC `($__internal_19_$__cuda_sm20_div_s64) ;  /* 0x00000018003c7944 */ /* 0x000fea0003c00000 */
[----:B------:R-:W0:Y:S01]  /*0290*/  LDC R5, c[0x0][0x3d8] ;  /* 0x0000f600ff057b82 */ /* 0x000e220000000800 */
[----:B------:R-:W-:-:S04]  /*02a0*/  IMAD.MOV R6, RZ, RZ, -R4 ;  /* 0x000000ffff067224 */ /* 0x000fc800078e0a04 */
[----:B0-----:R-:W-:-:S07]  /*02b0*/  IMAD R6, R6, R5, UR4 ;  /* 0x0000000406067e24 */ /* 0x001fce000f8e0205 */
.L_x_449:
        /* <DEDUP_REMOVED lines=58> */
.L_x_450:
        /* <DEDUP_REMOVED lines=27> */
.L_x_451:
[----:B------:R-:W-:Y:S01]  /*0810*/  LOP3.LUT R27, R26, 0xfffffff0, RZ, 0xc0, !PT ;  /* 0xfffffff01a1b7812 */ /* 0x000fe200078ec0ff */
[----:B------:R-:W-:Y:S01]  /*0820*/  HFMA2 R32, -RZ, RZ, 0, 0 ;  /* 0x00000000ff207431 */ /* 0x000fe200000001ff */
[----:B------:R-:W-:Y:S01]  /*0830*/  BSSY.RECONVERGENT B1, `(.L_x_452) ;  /* 0x0000118000017945 */ /* 0x000fe20003800200 */
[C---:B-1----:R-:W-:Y:S01]  /*0840*/  SHF.L.U64.HI R10, R12.reuse, 0x1, R13 ;  /* 0x000000010c0a7819 */ /* 0x042fe2000001020d */
[----:B------:R-:W-:Y:S01]  /*0850*/  IMAD.SHL.U32 R11, R12, 0x2, RZ ;  /* 0x000000020c0b7824 */ /* 0x000fe200078e00ff */
[----:B------:R-:W-:Y:S01]  /*0860*/  LOP3.LUT R26, R26, 0x3, RZ, 0xc0, !PT ;  /* 0x000000031a1a7812 */ /* 0x000fe200078ec0ff */
[----:B------:R-:W-:-:S07]  /*0870*/  IMAD.MOV R27, RZ, RZ, -R27 ;  /* 0x000000ffff1b7224 */ /* 0x000fce00078e0a1b */
.L_x_464:
        /* <DEDUP_REMOVED lines=23> */
.L_x_463:
        /* <DEDUP_REMOVED lines=13> */
.L_x_456:
        /* <DEDUP_REMOVED lines=90> */
.L_x_455:
[----:B------:R-:W-:Y:S05]  /*1060*/  BSYNC.RECONVERGENT B2 ;  /* 0x0000000000027941 */ /* 0x000fea0003800200 */
.L_x_454:
        /* <DEDUP_REMOVED lines=73> */
.L_x_460:
[----:B------:R-:W-:Y:S05]  /*1500*/  BSYNC.RECONVERGENT B3 ;  /* 0x0000000000037941 */ /* 0x000fea0003800200 */
.L_x_459:
        /* <DEDUP_REMOVED lines=39> */
.L_x_462:
[----:B------:R-:W-:Y:S05]  /*1780*/  BSYNC.RECONVERGENT B3 ;  /* 0x0000000000037941 */ /* 0x000fea0003800200 */
.L_x_461:
        /* <DEDUP_REMOVED lines=30> */
.L_x_458:
[----:B------:R-:W-:Y:S05]  /*1970*/  BSYNC.RECONVERGENT B2 ;  /* 0x0000000000027941 */ /* 0x000fea0003800200 */
.L_x_457:
[----:B------:R-:W-:Y:S05]  /*1980*/  @P4 BRA `(.L_x_463) ;  /* 0xfffffff000184947 */ /* 0x000fea000383ffff */
[----:B------:R-:W-:Y:S05]  /*1990*/  BSYNC.RECONVERGENT B0 ;  /* 0x0000000000007941 */ /* 0x000fea0003800200 */
.L_x_453:
[----:B------:R-:W-:Y:S05]  /*19a0*/  @P3 BRA `(.L_x_464) ;  /* 0xffffffec00b43947 */ /* 0x000fea000383ffff */
[----:B------:R-:W-:Y:S05]  /*19b0*/  BSYNC.RECONVERGENT B1 ;  /* 0x0000000000017941 */ /* 0x000fea0003800200 */
.L_x_452:
        /* <DEDUP_REMOVED lines=28> */
        .weak           $__internal_19_$__cuda_sm20_div_s64
        .type           $__internal_19_$__cuda_sm20_div_s64,@function
        .size           $__internal_19_$__cuda_sm20_div_s64,(.L_x_1026 - $__internal_19_$__cuda_sm20_div_s64)
$__internal_19_$__cuda_sm20_div_s64:
        /* <DEDUP_REMOVED lines=67> */
[----:B------:R-:W-:Y:S06]  /*1fb0*/  RET.REL.NODEC R8 `(_ZN2at6native49_GLOBAL__N__09e94e3a_16_AveragePool3d_cu_a8eae74c29avg_pool3d_cuda_update_outputILi3EN3c108BFloat16EfEEvNS_27GenericPackedTensorAccessorIKT0_Lm4ENS_16DefaultPtrTraitsElEENS5_IS6_Lm4ES8_lEEiiiiiiiibii) ;  /* 0xffffffe008107950 */ /* 0x000fec0003c3ffff */
.L_x_465:
        /* <DEDUP_REMOVED lines=12> */
.L_x_1026:


//--------------------- .text._ZN2at6native49_GLOBAL__N__09e94e3a_16_AveragePool3d_cu_a8eae74c29avg_pool3d_cuda_update_outputILi2EN3c108BFloat16EfEEvNS_27GenericPackedTensorAccessorIKT0_Lm4ENS_16DefaultPtrTraitsElEENS5_IS6_Lm4ES8_lEEiiiiiiiibii --------------------------
	.section	.text._ZN2at6native49_GLOBAL__N__09e94e3a_16_AveragePool3d_cu_a8eae74c29avg_pool3d_cuda_update_outputILi2EN3c108BFloat16EfEEvNS_27GenericPackedTensorAccessorIKT0_Lm4ENS_16DefaultPtrTraitsElEENS5_IS6_Lm4ES8_lEEiiiiiiiibii,"ax",@progbits
	.align	128
.text._ZN2at6native49_GLOBAL__N__09e94e3a_16_AveragePool3d_cu_a8eae74c29avg_pool3d_cuda_update_outputILi2EN3c108BFloat16EfEEvNS_27GenericPackedTensorAccessorIKT0_Lm4ENS_16DefaultPtrTraitsElEENS5_IS6_Lm4ES8_lEEiiiiiiiibii:
        .type           _ZN2at6native49_GLOBAL__N__09e94e3a_16_AveragePool3d_cu_a8eae74c29avg_pool3d_cuda_update_outputILi2EN3c108BFloat16EfEEvNS_27GenericPackedTensorAccessorIKT0_Lm4ENS_16DefaultPtrTraitsElEENS5_IS6_Lm4ES8_lEEiiiiiiiibii,@function
        .size           _ZN2at6native49_GLOBAL__N__09e94e3a_16_AveragePool3d_cu_a8eae74c29avg_pool3d_cuda_update_outputILi2EN3c108BFloat16EfEEvNS_27GenericPackedTensorAccessorIKT0_Lm4ENS_16DefaultPtrTraitsElEENS5_IS6_Lm4ES8_lEEiiiiiiiibii,(.L_x_1028 - _ZN2at6native49_GLOBAL__N__09e94e3a_16_AveragePool3d_cu_a8eae74c29avg_pool3d_cuda_update_outputILi2EN3c108BFloat16EfEEvNS_27GenericPackedTensorAccessorIKT0_Lm4ENS_16DefaultPtrTraitsElEENS5_IS6_Lm4ES8_lEEiiiiiiiibii)
        .other          _ZN2at6native49_GLOBAL__N__09e94e3a_16_AveragePool3d_cu_a8eae74c29avg_pool3d_cuda_update_outputILi2EN3c108BFloat16EfEEvNS_27GenericPackedTensorAccessorIKT0_Lm4ENS_16DefaultPtrTraitsElEENS5_IS6_Lm4ES8_lEEiiiiiiiibii,@"STO_CUDA_ENTRY STV_DEFAULT"
_ZN2at6native49_GLOBAL__N__09e94e3a_16_AveragePool3d_cu_a8eae74c29avg_pool3d_cuda_update_outputILi2EN3c108BFloat16EfEEvNS_27GenericPackedTensorAccessorIKT0_Lm4ENS_16DefaultPtrTraitsElEENS5_IS6_Lm4ES8_lEEiiiiiiiibii:
        /* <DEDUP_REMOVED lines=39> */
.L_x_466:
[----:B------:R-:W-:-:S07]  /*0270*/  MOV R8, 0x290 ;  /* 0x0000029000087802 */ /* 0x000fce0000000f00 */
[----:B------:R-:W-:Y:S05]  /*0280*/  CALL.REL.NOINC `($__internal_20_$__cuda_sm20_div_s64) ;  /* 0x00000018003c7944 */ /* 0x000fea0003c00000 */
[----:B------:R-:W0:Y:S01]  /*0290*/  LDC R5, c[0x0][0x3d8] ;  /* 0x0000f600ff057b82 */ /* 0x000e220000000800 */
[----:B------:R-:W-:-:S04]  /*02a0*/  IMAD.MOV R6, RZ, RZ, -R4 ;  /* 0x000000ffff067224 */ /* 0x000fc800078e0a04 */
[----:B0-----:R-:W-:-:S07]  /*02b0*/  IMAD R6, R6, R5, UR4 ;  /* 0x0000000406067e24 */ /* 0x001fce000f8e0205 */
.L_x_467:
        /* <DEDUP_REMOVED lines=58> */
.L_x_468:
        /* <DEDUP_REMOVED lines=27> */
.L_x_469:
[----:B------:R-:W-:Y:S01]  /*0810*/  LOP3.LUT R27, R26, 0xfffffff0, RZ, 0xc0, !PT ;  /* 0xfffffff01a1b7812 */ /* 0x000fe200078ec0ff */
[----:B------:R-:W-:Y:S01]  /*0820*/  HFMA2 R32, -RZ, RZ, 0, 0 ;  /* 0x00000000ff207431 */ /* 0x000fe200000001ff */
[----:B------:R-:W-:Y:S01]  /*0830*/  BSSY.RECONVERGENT B1, `(.L_x_470) ;  /* 0x0000118000017945 */ /* 0x000fe20003800200 */
[C---:B-1----:R-:W-:Y:S01]  /*0840*/  SHF.L.U64.HI R10, R12.reuse, 0x1, R13 ;  /* 0x000000010c0a7819 */ /* 0x042fe2000001020d */
[----:B------:R-:W-:Y:S01]  /*0850*/  IMAD.SHL.U32 R11, R12, 0x2, RZ ;  /* 0x000000020c0b7824 */ /* 0x000fe200078e00ff */
[----:B------:R-:W-:Y:S01]  /*0860*/  LOP3.LUT R26, R26, 0x3, RZ, 0xc0, !PT ;  /* 0x000000031a1a7812 */ /* 0x000fe200078ec0ff */
[----:B------:R-:W-:-:S07]  /*0870*/  IMAD.MOV R27, RZ, RZ, -R27 ;  /* 0x000000ffff1b7224 */ /* 0x000fce00078e0a1b */
.L_x_482:
        /* <DEDUP_REMOVED lines=23> */
.L_x_481:
        /* <DEDUP_REMOVED lines=13> */
.L_x_474:
        /* <DEDUP_REMOVED lines=90> */
.L_x_473:
[----:B------:R-:W-:Y:S05]  /*1060*/  BSYNC.RECONVERGENT B2 ;  /* 0x0000000000027941 */ /* 0x000fea0003800200 */
.L_x_472:
        /* <DEDUP_REMOVED lines=73> */
.L_x_478:
[----:B------:R-:W-:Y:S05]  /*1500*/  BSYNC.RECONVERGENT B3 ;  /* 0x0000000000037941 */ /* 0x000fea0003800200 */
.L_x_477:
        /* <DEDUP_REMOVED lines=39> */
.L_x_480:
[----:B------:R-:W-:Y:S05]  /*1780*/  BSYNC.RECONVERGENT B3 ;  /* 0x0000000000037941 */ /* 0x000fea0003800200 */
.L_x_479:
        /* <DEDUP_REMOVED lines=30> */
.L_x_476:
[----:B------:R-:W-:Y:S05]  /*1970*/  BSYNC.RECONVERGENT B2 ;  /* 0x0000000000027941 */ /* 0x000fea0003800200 */
.L_x_475:
[----:B------:R-:W-:Y:S05]  /*1980*/  @P4 BRA `(.L_x_481) ;  /* 0xfffffff000184947 */ /* 0x000fea000383ffff */
[----:B------:R-:W-:Y:S05]  /*1990*/  BSYNC.RECONVERGENT B0 ;  /* 0x0000000000007941 */ /* 0x000fea0003800200 */
.L_x_471:
[----:B------:R-:W-:Y:S05]  /*19a0*/  @P3 BRA `(.L_x_482) ;  /* 0xffffffec00b43947 */ /* 0x000fea000383ffff */
[----:B------:R-:W-:Y:S05]  /*19b0*/  BSYNC.RECONVERGENT B1 ;  /* 0x0000000000017941 */ /* 0x000fea0003800200 */
.L_x_470:
        /* <DEDUP_REMOVED lines=28> */
        .weak           $__internal_20_$__cuda_sm20_div_s64
        .type           $__internal_20_$__cuda_sm20_div_s64,@function
        .size           $__internal_20_$__cuda_sm20_div_s64,(.L_x_1028 - $__internal_20_$__cuda_sm20_div_s64)
$__internal_20_$__cuda_sm20_div_s64:
        /* <DEDUP_REMOVED lines=67> */
[----:B------:R-:W-:Y:S06]  /*1fb0*/  RET.REL.NODEC R8 `(_ZN2at6native49_GLOBAL__N__09e94e3a_16_AveragePool3d_cu_a8eae74c29avg_pool3d_cuda_update_outputILi2EN3c108BFloat16EfEEvNS_27GenericPackedTensorAccessorIKT0_Lm4ENS_16DefaultPtrTraitsElEENS5_IS6_Lm4ES8_lEEiiiiiiiibii) ;  /* 0xffffffe008107950 */ /* 0x000fec0003c3ffff */
.L_x_483:
        /* <DEDUP_REMOVED lines=12> */
.L_x_1028:


//--------------------- .text._ZN2at6native49_GLOBAL__N__09e94e3a_16_AveragePool3d_cu_a8eae74c29avg_pool3d_cuda_update_outputILi1EN3c108BFloat16EfEEvNS_27GenericPackedTensorAccessorIKT0_Lm4ENS_16DefaultPtrTraitsElEENS5_IS6_Lm4ES8_lEEiiiiiiiibii --------------------------
	.section	.text._ZN2at6native49_GLOBAL__N__09e94e3a_16_AveragePool3d_cu_a8eae74c29avg_pool3d_cuda_update_outputILi1EN3c108BFloat16EfEEvNS_27GenericPackedTensorAccessorIKT0_Lm4ENS_16DefaultPtrTraitsElEENS5_IS6_Lm4ES8_lEEiiiiiiiibii,"ax",@progbits
	.align	128
.text._ZN2at6native49_GLOBAL__N__09e94e3a_16_AveragePool3d_cu_a8eae74c29avg_pool3d_cuda_update_outputILi1EN3c108BFloat16EfEEvNS_27GenericPackedTensorAccessorIKT0_Lm4ENS_16DefaultPtrTraitsElEENS5_IS6_Lm4ES8_lEEiiiiiiiibii:
        .type           _ZN2at6native49_GLOBAL__N__09e94e3a_16_AveragePool3d_cu_a8eae74c29avg_pool3d_cuda_update_outputILi1EN3c108BFloat16EfEEvNS_27GenericPackedTensorAccessorIKT0_Lm4ENS_16DefaultPtrTraitsElEENS5_IS6_Lm4ES8_lEEiiiiiiiibii,@function
        .size           _ZN2at6native49_GLOBAL__N__09e94e3a_16_AveragePool3d_cu_a8eae74c29avg_pool3d_cuda_update_outputILi1EN3c108BFloat16EfEEvNS_27GenericPackedTensorAccessorIKT0_Lm4ENS_16DefaultPtrTraitsElEENS5_IS6_Lm4ES8_lEEiiiiiiiibii,(.L_x_1030 - _ZN2at6native49_GLOBAL__N__09e94e3a_16_AveragePool3d_cu_a8eae74c29avg_pool3d_cuda_update_outputILi1EN3c108BFloat16EfEEvNS_27GenericPackedTensorAccessorIKT0_Lm4ENS_16DefaultPtrTraitsElEENS5_IS6_Lm4ES8_lEEiiiiiiiibii)
        .other          _ZN2at6native49_GLOBAL__N__09e94e3a_16_AveragePool3d_cu_a8eae74c29avg_pool3d_cuda_update_outputILi1EN3c108BFloat16EfEEvNS_27GenericPackedTensorAccessorIKT0_Lm4ENS_16DefaultPtrTraitsElEENS5_IS6_Lm4ES8_lEEiiiiiiiibii,@"STO_CUDA_ENTRY STV_DEFAULT"
_ZN2at6native49_GLOBAL__N__09e94e3a_16_AveragePool3d_cu_a8eae74c29avg_pool3d_cuda_update_outputILi1EN3c108BFloat16EfEEvNS_27GenericPackedTensorAccessorIKT0_Lm4ENS_16DefaultPtrTraitsElEENS5_IS6_Lm4ES8_lEEiiiiiiiibii:
        /* <DEDUP_REMOVED lines=39> */
.L_x_484:
[----:B------:R-:W-:-:S07]  /*0270*/  MOV R8, 0x290 ;  /* 0x0000029000087802 */ /* 0x000fce0000000f00 */
[----:B------:R-:W-:Y:S05]  /*0280*/  CALL.REL.NOINC `($__internal_21_$__cuda_sm20_div_s64) ;  /* 0x00000018003c7944 */ /* 0x000fea0003c00000 */
[----:B------:R-:W0:Y:S01]  /*0290*/  LDC R5, c[0x0][0x3d8] ;  /* 0x0000f600ff057b82 */ /* 0x000e220000000800 */
[----:B------:R-:W-:-:S04]  /*02a0*/  IMAD.MOV R6, RZ, RZ, -R4 ;  /* 0x000000ffff067224 */ /* 0x000fc800078e0a04 */
[----:B0-----:R-:W-:-:S07]  /*02b0*/  IMAD R6, R6, R5, UR4 ;  /* 0x0000000406067e24 */ /* 0x001fce000f8e0205 */
.L_x_485:
        /* <DEDUP_REMOVED lines=58> */
.L_x_486:
        /* <DEDUP_REMOVED lines=27> */
.L_x_487:
[----:B------:R-:W-:Y:S01]  /*0810*/  LOP3.LUT R27, R26, 0xfffffff0, RZ, 0xc0, !PT ;  /* 0xfffffff01a1b7812 */ /* 0x000fe200078ec0ff */
[----:B------:R-:W-:Y:S01]  /*0820*/  HFMA2 R32, -RZ, RZ, 0, 0 ;  /* 0x00000000ff207431 */ /* 0x000fe200000001ff */
[----:B------:R-:W-:Y:S01]  /*0830*/  BSSY.RECONVERGENT B1, `(.L_x_488) ;  /* 0x0000118000017945 */ /* 0x000fe20003800200 */
[C---:B-1----:R-:W-:Y:S01]  /*0840*/  SHF.L.U64.HI R10, R12.reuse, 0x1, R13 ;  /* 0x000000010c0a7819 */ /* 0x042fe2000001020d */
[----:B------:R-:W-:Y:S01]  /*0850*/  IMAD.SHL.U32 R11, R12, 0x2, RZ ;  /* 0x000000020c0b7824 */ /* 0x000fe200078e00ff */
[----:B------:R-:W-:Y:S01]  /*0860*/  LOP3.LUT R26, R26, 0x3, RZ, 0xc0, !PT ;  /* 0x000000031a1a7812 */ /* 0x000fe200078ec0ff */
[----:B------:R-:W-:-:S07]  /*0870*/  IMAD.MOV R27, RZ, RZ, -R27 ;  /* 0x000000ffff1b7224 */ /* 0x000fce00078e0a1b */
.L_x_500:
        /* <DEDUP_REMOVED lines=23> */
.L_x_499:
        /* <DEDUP_REMOVED lines=13> */
.L_x_492:
        /* <DEDUP_REMOVED lines=90> */
.L_x_491:
[----:B------:R-:W-:Y:S05]  /*1060*/  BSYNC.RECONVERGENT B2 ;  /* 0x0000000000027941 */ /* 0x000fea0003800200 */
.L_x_490:
        /* <DEDUP_REMOVED lines=73> */
.L_x_496:
[----:B------:R-:W-:Y:S05]  /*1500*/  BSYNC.RECONVERGENT B3 ;  /* 0x0000000000037941 */ /* 0x000fea0003800200 */
.L_x_495:
        /* <DEDUP_REMOVED lines=39> */
.L_x_498:
[----:B------:R-:W-:Y:S05]  /*1780*/  BSYNC.RECONVERGENT B3 ;  /* 0x0000000000037941 */ /* 0x000fea0003800200 */
.L_x_497:
        /* <DEDUP_REMOVED lines=30> */
.L_x_494:
[----:B------:R-:W-:Y:S05]  /*1970*/  BSYNC.RECONVERGENT B2 ;  /* 0x0000000000027941 */ /* 0x000fea0003800200 */
.L_x_493:
[----:B------:R-:W-:Y:S05]  /*1980*/  @P4 BRA `(.L_x_499) ;  /* 0xfffffff000184947 */ /* 0x000fea000383ffff */
[----:B------:R-:W-:Y:S05]  /*1990*/  BSYNC.RECONVERGENT B0 ;  /* 0x0000000000007941 */ /* 0x000fea0003800200 */
.L_x_489:
[----:B------:R-:W-:Y:S05]  /*19a0*/  @P3 BRA `(.L_x_500) ;  /* 0xffffffec00b43947 */ /* 0x000fea000383ffff */
[----:B------:R-:W-:Y:S05]  /*19b0*/  BSYNC.RECONVERGENT B1 ;  /* 0x0000000000017941 */ /* 0x000fea0003800200 */
.L_x_488:
        /* <DEDUP_REMOVED lines=28> */
        .weak           $__internal_21_$__cuda_sm20_div_s64
        .type           $__internal_21_$__cuda_sm20_div_s64,@function
        .size           $__internal_21_$__cuda_sm20_div_s64,(.L_x_1030 - $__internal_21_$__cuda_sm20_div_s64)
$__internal_21_$__cuda_sm20_div_s64:
        /* <DEDUP_REMOVED lines=67> */
[----:B------:R-:W-:Y:S06]  /*1fb0*/  RET.REL.NODEC R8 `(_ZN2at6native49_GLOBAL__N__09e94e3a_16_AveragePool3d_cu_a8eae74c29avg_pool3d_cuda_update_outputILi1EN3c108BFloat16EfEEvNS_27GenericPackedTensorAccessorIKT0_Lm4ENS_16DefaultPtrTraitsElEENS5_IS6_Lm4ES8_lEEiiiiiiiibii) ;  /* 0xffffffe008107950 */ /* 0x000fec0003c3ffff */
.L_x_501:
        /* <DEDUP_REMOVED lines=12> */
.L_x_1030:


//--------------------- .text._ZN2at6native49_GLOBAL__N__09e94e3a_16_AveragePool3d_cu_a8eae74c29avg_pool3d_cuda_update_outputIN3c104HalfEfEEvNS_27GenericPackedTensorAccessorIKT_Lm4ENS_16DefaultPtrTraitsElEENS5_IS6_Lm4ES8_lEEiiiiiiiiibii --------------------------
	.section	.text._ZN2at6native49_GLOBAL__N__09e94e3a_16_AveragePool3d_cu_a8eae74c29avg_pool3d_cuda_update_outputIN3c104HalfEfEEvNS_27GenericPackedTensorAccessorIKT_Lm4ENS_16DefaultPtrTraitsElEENS5_IS6_Lm4ES8_lEEiiiiiiiiibii,"ax",@progbits
	.align	128
.text._ZN2at6native49_GLOBAL__N__09e94e3a_16_AveragePool3d_cu_a8eae74c29avg_pool3d_cuda_update_outputIN3c104HalfEfEEvNS_27GenericPackedTensorAccessorIKT_Lm4ENS_16DefaultPtrTraitsElEENS5_IS6_Lm4ES8_lEEiiiiiiiiibii:
        .type           _ZN2at6native49_GLOBAL__N__09e94e3a_16_AveragePool3d_cu_a8eae74c29avg_pool3d_cuda_update_outputIN3c104HalfEfEEvNS_27GenericPackedTensorAccessorIKT_Lm4ENS_16DefaultPtrTraitsElEENS5_IS6_Lm4ES8_lEEiiiiiiiiibii,@function
        .size           _ZN2at6native49_GLOBAL__N__09e94e3a_16_AveragePool3d_cu_a8eae74c29avg_pool3d_cuda_update_outputIN3c104HalfEfEEvNS_27GenericPackedTensorAccessorIKT_Lm4ENS_16DefaultPtrTraitsElEENS5_IS6_Lm4ES8_lEEiiiiiiiiibii,(.L_x_1032 - _ZN2at6native49_GLOBAL__N__09e94e3a_16_AveragePool3d_cu_a8eae74c29avg_pool3d_cuda_update_outputIN3c104HalfEfEEvNS_27GenericPackedTensorAccessorIKT_Lm4ENS_16DefaultPtrTraitsElEENS5_IS6_Lm4ES8_lEEiiiiiiiiibii)
        .other          _ZN2at6native49_GLOBAL__N__09e94e3a_16_AveragePool3d_cu_a8eae74c29avg_pool3d_cuda_update_outputIN3c104HalfEfEEvNS_27GenericPackedTensorAccessorIKT_Lm4ENS_16DefaultPtrTraitsElEENS5_IS6_Lm4ES8_lEEiiiiiiiiibii,@"STO_CUDA_ENTRY STV_DEFAULT"
_ZN2at6native49_GLOBAL__N__09e94e3a_16_AveragePool3d_cu_a8eae74c29avg_pool3d_cuda_update_outputIN3c104HalfEfEEvNS_27GenericPackedTensorAccessorIKT_Lm4ENS_16DefaultPtrTraitsElEENS5_IS6_Lm4ES8_lEEiiiiiiiiibii:
        /* <DEDUP_REMOVED lines=21> */
[----:B0-----:R-:W-:-:S06]  /*0150*/  IADD3 R4, PT, PT, R6, 0xffffffe, RZ ;  /* 0x0ffffffe06047810 */ /* 0x001fcc0007ffe0ff */
[----:B------:R0:W1:Y:S02]  /*0160*/  F2I.FTZ.U32.TRUNC.NTZ R5, R4 ;  /* 0x0000000400057305 */ /* 0x000064000021f000 */
[----:B0-----:R-:W-:Y:S02]  /*0170*/  HFMA2 R4, -RZ, RZ, 0, 0 ;  /* 0x00000000ff047431 */ /* 0x001fe400000001ff */
[----:B-1----:R-:W-:-:S04]  /*0180*/  IMAD.MOV R7, RZ, RZ, -R5 ;  /* 0x000000ffff077224 */ /* 0x002fc800078e0a05 */
        /* <DEDUP_REMOVED lines=9> */
[----:B------:R-:W-:Y:S02]  /*0220*/  @P1 IADD3 R4, PT, PT, R4, 0x1, RZ ;  /* 0x0000000104041810 */ /* 0x000fe40007ffe0ff */
[----:B------:R-:W-:-:S05]  /*0230*/  @!P2 LOP3.LUT R4, RZ, R8, RZ, 0x33, !PT ;  /* 0x00000008ff04a212 */ /* 0x000fca00078e33ff */
[----:B------:R-:W-:-:S04]  /*0240*/  IMAD.MOV R5, RZ, RZ, -R4 ;  /* 0x000000ffff057224 */ /* 0x000fc800078e0a04 */
[----:B------:R-:W-:Y:S01]  /*0250*/  IMAD R5, R8, R5, UR4 ;  /* 0x0000000408057e24 */ /* 0x000fe2000f8e0205 */
[----:B------:R-:W-:Y:S06]  /*0260*/  BRA `(.L_x_503) ;  /* 0x0000000000147947 */ /* 0x000fec0003800000 */
.L_x_502:
[----:B------:R-:W-:-:S07]  /*0270*/  MOV R8, 0x290 ;  /* 0x0000029000087802 */ /* 0x000fce0000000f00 */
[----:B------:R-:W-:Y:S05]  /*0280*/  CALL.REL.NOINC `($__internal_22_$__cuda_sm20_div_s64) ;  /* 0x0000001800487944 */ /* 0x000fea0003c00000 */
[----:B------:R-:W0:Y:S01]  /*0290*/  LDC R6, c[0x0][0x3d8] ;  /* 0x0000f600ff067b82 */ /* 0x000e220000000800 */
[----:B------:R-:W-:-:S05]  /*02a0*/  IADD3 R5, PT, PT, -R4, RZ, RZ ;  /* 0x000000ff04057210 */ /* 0x000fca0007ffe1ff */
[----:B0-----:R-:W-:-:S07]  /*02b0*/  IMAD R5, R5, R6, UR4 ;  /* 0x0000000405057e24 */ /* 0x001fce000f8e0206 */
.L_x_503:
        /* <DEDUP_REMOVED lines=44> */
[----:B------:R-:W-:-:S04]  /*0580*/  SHF.R.S32.HI R0, RZ, 0x1f, R5 ;  /* 0x0000001fff007819 */ /* 0x000fc80000011405 */
[----:B------:R-:W-:Y:S01]  /*0590*/  IADD3 R3, PT, PT, R3, R9, RZ ;  /* 0x0000000903037210 */ /* 0x000fe20007ffe0ff */
[----:B-1----:R-:W-:Y:S01]  /*05a0*/  IMAD R6, R0, UR14, RZ ;  /* 0x0000000e00067c24 */ /* 0x002fe2000f8e02ff */
[----:B------:R-:W-:-:S03]  /*05b0*/  SHF.R.S32.HI R0, RZ, 0x1f, R4 ;  /* 0x0000001fff007819 */ /* 0x000fc60000011404 */
[C---:B------:R-:W-:Y:S02]  /*05c0*/  IMAD R7, R5.reuse, UR15, R6 ;  /* 0x0000000f05077c24 */ /* 0x040fe4000f8e0206 */
[----:B------:R-:W-:-:S04]  /*05d0*/  IMAD.WIDE.U32 R2, R5, UR14, R2 ;  /* 0x0000000e05027c25 */ /* 0x000fc8000f8e0002 */
[----:B------:R-:W-:Y:S02]  /*05e0*/  IMAD R5, R0, UR12, RZ ;  /* 0x0000000c00057c24 */ /* 0x000fe4000f8e02ff */
[----:B------:R-:W-:Y:S02]  /*05f0*/  IMAD.IADD R3, R3, 0x1, R7 ;  /* 0x0000000103037824 */ /* 0x000fe400078e0207 */
[C---:B------:R-:W-:Y:S02]  /*0600*/  IMAD R7, R4.reuse, UR13, R5 ;  /* 0x0000000d04077c24 */ /* 0x040fe4000f8e0205 */
[----:B------:R-:W-:-:S05]  /*0610*/  IMAD.WIDE.U32 R4, R4, UR12, R2 ;  /* 0x0000000c04047c25 */ /* 0x000fca000f8e0002 */
[----:B------:R-:W-:Y:S02]  /*0620*/  IADD3 R3, PT, PT, R5, R7, RZ ;  /* 0x0000000705037210 */ /* 0x000fe40007ffe0ff */
[----:B--2---:R-:W-:-:S04]  /*0630*/  LEA R2, P0, R4, UR4, 0x1 ;  /* 0x0000000404027c11 */ /* 0x004fc8000f8008ff */
[----:B------:R-:W-:-:S05]  /*0640*/  LEA.HI.X R3, R4, UR5, R3, 0x1, P0 ;  /* 0x0000000504037c11 */ /* 0x000fca00080f0c03 */
[----:B------:R-:W-:Y:S01]  /*0650*/  STG.E.U16 desc[UR6][R2.64], RZ ;  /* 0x000000ff02007986 */ /* 0x000fe2000c101506 */
[----:B------:R-:W-:Y:S05]  /*0660*/  EXIT ;  /* 0x000000000000794d */ /* 0x000fea0003800000 */
.L_x_504:
[----:B------:R-:W0:Y:S01]  /*0670*/  LDCU UR4, c[0x0][0x43c] ;  /* 0x00008780ff0477ac */ /* 0x000e220008000800 */
[----:B------:R-:W1:Y:S01]  /*0680*/  LDC.64 R12, c[0x0][0x3c0] ;  /* 0x0000f000ff0c7b82 */ /* 0x000e620000000a00 */
[----:B------:R-:W-:Y:S01]  /*0690*/  IADD3 R14, PT, PT, -R20, R21, RZ ;  /* 0x00000015140e7210 */ /* 0x000fe20007ffe1ff */
[----:B------:R-:W-:Y:S01]  /*06a0*/  IMAD.IADD R11, R16, 0x1, -R11 ;  /* 0x00000001100b7824 */ /* 0x000fe200078e0a0b */
[----:B------:R-:W-:Y:S02]  /*06b0*/  IADD3 R18, PT, PT, -R15, R18, RZ ;  /* 0x000000120f127210 */ /* 0x000fe40007ffe1ff */
[C---:B------:R-:W-:Y:S02]  /*06c0*/  LOP3.LUT R9, R14.reuse, 0x7, RZ, 0xc0, !PT ;  /* 0x000000070e097812 */ /* 0x040fe400078ec0ff */
[----:B------:R-:W-:Y:S01]  /*06d0*/  LOP3.LUT R8, R14, 0xf, RZ, 0xc0, !PT ;  /* 0x0000000f0e087812 */ /* 0x000fe200078ec0ff */
[----:B------:R-:W-:Y:S01]  /*06e0*/  IMAD R11, R11, R18, RZ ;  /* 0x000000120b0b7224 */ /* 0x000fe200078e02ff */
[----:B------:R-:W-:Y:S01]  /*06f0*/  IADD3 R10, PT, PT, -R10, R17, RZ ;  /* 0x000000110a0a7210 */ /* 0x000fe20007ffe1ff */
[----:B------:R-:W-:Y:S01]  /*0700*/  VIADD R23, R9, 0xffffffff ;  /* 0xffffffff09177836 */ /* 0x000fe20000000000 */
[----:B------:R-:W-:-:S02]  /*0710*/  IADD3 R24, PT, PT, R20, -R21, RZ ;  /* 0x8000001514187210 */ /* 0x000fc40007ffe0ff */
[----:B------:R-:W-:Y:S01]  /*0720*/  IADD3 R16, PT, PT, R8, -0x1, RZ ;  /* 0xffffffff08107810 */ /* 0x000fe20007ffe0ff */
[----:B------:R-:W-:Y:S01]  /*0730*/  IMAD R10, R10, R11, RZ ;  /* 0x0000000b0a0a7224 */ /* 0x000fe200078e02ff */
[----:B------:R-:W-:Y:S01]  /*0740*/  ISETP.GT.U32.AND P0, PT, R24, -0x10, PT ;  /* 0xfffffff01800780c */ /* 0x000fe20003f04070 */
[----:B0-----:R-:W-:Y:S01]  /*0750*/  UISETP.NE.AND UP0, UPT, UR4, URZ, UPT ;  /* 0x000000ff0400728c */ /* 0x001fe2000bf05270 */
[----:B------:R-:W-:Y:S02]  /*0760*/  ISETP.GE.U32.AND P1, PT, R16, 0x7, PT ;  /* 0x000000071000780c */ /* 0x000fe40003f26070 */
[----:B------:R-:W-:-:S06]  /*0770*/  ISETP.GE.U32.AND P2, PT, R23, 0x3, PT ;  /* 0x000000031700780c */ /* 0x000fcc0003f46070 */
[----:B------:R-:W-:Y:S07]  /*0780*/  BRA.U UP0, `(.L_x_505) ;  /* 0x0000000100247547 */ /* 0x000fee000b800000 */
[----:B------:R-:W0:Y:S01]  /*0790*/  LDCU.U8 UR4, c[0x0][0x434] ;  /* 0x00008680ff0477ac */ /* 0x000e220008000000 */
[----:B------:R-:W-:Y:S01]  /*07a0*/  MOV R3, R10 ;  /* 0x0000000a00037202 */ /* 0x000fe20000000f00 */
[----:B0-----:R-:W-:-:S06]  /*07b0*/  UPRMT UR4, UR4, 0x8880, URZ ;  /* 0x0000888004047896 */ /* 0x001fcc00080000ff */
[----:B------:R-:W-:-:S13]  /*07c0*/  ISETP.NE.AND P3, PT, RZ, UR4, PT ;  /* 0x00000004ff007c0c */ /* 0x000fda000bf65270 */
[----:B------:R-:W-:Y:S01]  /*07d0*/  @!P3 IADD3 R19, PT, PT, -R19, R6, RZ ;  /* 0x000000061313b210 */ /* 0x000fe20007ffe1ff */
[----:B------:R-:W-:Y:S02]  /*07e0*/  @!P3 IMAD.IADD R20, R21, 0x1, -R20 ;  /* 0x000000011514b824 */ /* 0x000fe400078e0a14 */
[----:B------:R-:W-:Y:S02]  /*07f0*/  @!P3 IMAD.IADD R10, R22, 0x1, -R7 ;  /* 0x00000001160ab824 */ /* 0x000fe400078e0a07 */
[----:B------:R-:W-:-:S04]  /*0800*/  @!P3 IMAD R19, R19, R20, RZ ;  /* 0x000000141313b224 */ /* 0x000fc800078e02ff */
[----:B------:R-:W-:-:S07]  /*0810*/  @!P3 IMAD R3, R10, R19, RZ ;  /* 0x000000130a03b224 */ /* 0x000fce00078e02ff */
.L_x_505:
[----:B------:R-:W-:Y:S01]  /*0820*/  LOP3.LUT R15, R14, 0xfffffff0, RZ, 0xc0, !PT ;  /* 0xfffffff00e0f7812 */ /* 0x000fe200078ec0ff */
[----:B------:R-:W-:Y:S01]  /*0830*/  HFMA2 R34, -RZ, RZ, 0, 0 ;  /* 0x00000000ff227431 */ /* 0x000fe200000001ff */
[----:B------:R-:W-:Y:S01]  /*0840*/  BSSY.RECONVERGENT B1, `(.L_x_506) ;  /* 0x000011a000017945 */ /* 0x000fe20003800200 */
[C---:B-1----:R-:W-:Y:S02]  /*0850*/  SHF.L.U64.HI R10, R12.reuse, 0x1, R13 ;  /* 0x000000010c0a7819 */ /* 0x042fe4000001020d */
[----:B------:R-:W-:Y:S01]  /*0860*/  SHF.L.U32 R11, R12, 0x1, RZ ;  /* 0x000000010c0b7819 */ /* 0x000fe200000006ff */
[----:B------:R-:W-:Y:S01]  /*0870*/  IMAD.MOV R13, RZ, RZ, -R15 ;  /* 0x000000ffff0d7224 */ /* 0x000fe200078e0a0f */
[----:B------:R-:W-:-:S07]  /*0880*/  LOP3.LUT R12, R14, 0x3, RZ, 0xc0, !PT ;  /* 0x000000030e0c7812 */ /* 0x000fce00078ec0ff */
.L_x_518:
        /* <DEDUP_REMOVED lines=13> */
[----:B------:R-:W-:Y:S02]  /*0960*/  IADD3 R15, PT, PT, R15, R21, RZ ;  /* 0x000000150f0f7210 */ /* 0x000fe40007ffe0ff */
[----:B--2---:R-:W-:Y:S01]  /*0970*/  IADD3 R21, PT, PT, R16, UR12, RZ ;  /* 0x0000000c10157c10 */ /* 0x004fe2000fffe0ff */
[----:B---3--:R-:W-:Y:S02]  /*0980*/  IMAD R18, R2, R18, -R17 ;  /* 0x0000001202127224 */ /* 0x008fe400078e0a11 */
[C---:B----4-:R-:W-:Y:S01]  /*0990*/  IMAD.WIDE.U32 R14, R7.reuse, UR4, R14 ;  /* 0x00000004070e7c25 */ /* 0x050fe2000f8e000e */
[----:B-----5:R-:W-:Y:S02]  /*09a0*/  VIADDMNMX R20, R20, UR11, R21, PT ;  /* 0x0000000b14147c46 */ /* 0x020fe4000b800115 */
[----:B------:R-:W-:Y:S01]  /*09b0*/  VIMNMX R18, PT, PT, RZ, R18, !PT ;  /* 0x00000012ff127248 */ /* 0x000fe20007fe0100 */
[C---:B------:R-:W-:Y:S01]  /*09c0*/  IMAD R26, R7.reuse, UR5, R15 ;  /* 0x00000005071a7c24 */ /* 0x040fe2000f8e020f */
[----:B------:R-:W-:Y:S01]  /*09d0*/  VIMNMX R20, PT, PT, R20, UR12, PT ;  /* 0x0000000c14147c48 */ /* 0x000fe2000bfe0100 */
[----:B------:R-:W-:-:S05]  /*09e0*/  VIADD R7, R7, 0x1 ;  /* 0x0000000107077836 */ /* 0x000fca0000000000 */
[----:B------:R-:W-:-:S13]  /*09f0*/  ISETP.NE.AND P3, PT, R7, R20, PT ;  /* 0x000000140700720c */ /* 0x000fda0003f65270 */
.L_x_517:
[----:B------:R-:W0:Y:S01]  /*0a00*/  LDCU.64 UR4, c[0x0][0x3b8] ;  /* 0x00007700ff0477ac */ /* 0x000e220008000a00 */
[----:B------:R-:W-:Y:S01]  /*0a10*/  MOV R16, R14 ;  /* 0x0000000e00107202 */ /* 0x000fe20000000f00 */
[----:B------:R-:W-:Y:S01]  /*0a20*/  BSSY.RECONVERGENT B2, `(.L_x_508) ;  /* 0x0000066000027945 */ /* 0x000fe20003800200 */
[----:B------:R-:W-:Y:S01]  /*0a30*/  MOV R17, R26 ;  /* 0x0000001a00117202 */ /* 0x000fe20000000f00 */
        /* <DEDUP_REMOVED lines=10> */
.L_x_510:
        /* <DEDUP_REMOVED lines=9> */
[----:B0-----:R-:W-:-:S04]  /*0b70*/  IADD3 R20, P6, PT, R20, R11, RZ ;  /* 0x0000000b14147210 */ /* 0x001fc80007fde0ff */
[----:B------:R-:W-:Y:S02]  /*0b80*/  IADD3.X R21, PT, PT, R21, R10, RZ, P6, !PT ;  /* 0x0000000a15157210 */ /* 0x000fe400037fe4ff */
[----:B------:R-:W-:-:S03]  /*0b90*/  IADD3 R22, P6, PT, R20, R11, RZ ;  /* 0x0000000b14167210 */ /* 0x000fc60007fde0ff */
[----:B------:R0:W3:Y:S01]  /*0ba0*/  LDG.E.U16 R25, desc[UR6][R20.64] ;  /* 0x0000000614197981 */ /* 0x0000e2000c1e1500 */
[----:B------:R-:W-:-:S05]  /*0bb0*/  IADD3.X R23, PT, PT, R21, R10, RZ, P6, !PT ;  /* 0x0000000a15177210 */ /* 0x000fca00037fe4ff */
[----:B------:R1:W4:Y:S01]  /*0bc0*/  LDG.E.U16 R30, desc[UR6][R22.64] ;  /* 0x00000006161e7981 */ /* 0x000322000c1e1500 */
[----:B0-----:R-:W-:-:S05]  /*0bd0*/  IADD3 R20, P6, PT, R22, R11, RZ ;  /* 0x0000000b16147210 */ /* 0x001fca0007fde0ff */
[----:B------:R-:W-:Y:S01]  /*0be0*/  IMAD.X R21, R23, 0x1, R10, P6 ;  /* 0x0000000117157824 */ /* 0x000fe200030e060a */
[----:B-1----:R-:W-:-:S04]  /*0bf0*/  IADD3 R22, P6, PT, R20, R11, RZ ;  /* 0x0000000b14167210 */ /* 0x002fc80007fde0ff */
[----:B------:R0:W5:Y:S01]  /*0c00*/  LDG.E.U16 R31, desc[UR6][R20.64] ;  /* 0x00000006141f7981 */ /* 0x000162000c1e1500 */
[----:B------:R-:W-:-:S05]  /*0c10*/  IADD3.X R23, PT, PT, R21, R10, RZ, P6, !PT ;  /* 0x0000000a15177210 */ /* 0x000fca00037fe4ff */
[----:B------:R1:W5:Y:S01]  /*0c20*/  LDG.E.U16 R32, desc[UR6][R22.64] ;  /* 0x0000000616207981 */ /* 0x000362000c1e1500 */
[----:B0-----:R-:W-:-:S04]  /*0c30*/  IADD3 R20, P6, PT, R22, R11, RZ ;  /* 0x0000000b16147210 */ /* 0x001fc80007fde0ff */
[----:B------:R-:W-:Y:S02]  /*0c40*/  IADD3.X R21, PT, PT, R23, R10, RZ, P6, !PT ;  /* 0x0000000a17157210 */ /* 0x000fe400037fe4ff */
[----:B-1----:R-:W-:-:S03]  /*0c50*/  IADD3 R22, P6, PT, R20, R11, RZ ;  /* 0x0000000b14167210 */ /* 0x002fc60007fde0ff */
[----:B------:R0:W5:Y:S02]  /*0c60*/  LDG.E.U16 R33, desc[UR6][R20.64] ;  /* 0x0000000614217981 */ /* 0x000164000c1e1500 */
[----:B------:R-:W-:Y:S01]  /*0c70*/  IMAD.X R23, R21, 0x1, R10, P6 ;  /* 0x0000000115177824 */ /* 0x000fe200030e060a */
[----:B0-----:R-:W-:-:S04]  /*0c80*/  IADD3 R20, P6, PT, R22, R11, RZ ;  /* 0x0000000b16147210 */ /* 0x001fc80007fde0ff */
[----:B------:R-:W5:Y:S01]  /*0c90*/  LDG.E.U16 R22, desc[UR6][R22.64] ;  /* 0x0000000616167981 */ /* 0x000f62000c1e1500 */
[----:B------:R-:W-:-:S05]  /*0ca0*/  IADD3.X R21, PT, PT, R23, R10, RZ, P6, !PT ;  /* 0x0000000a17157210 */ /* 0x000fca00037fe4ff */
[----:B------:R0:W5:Y:S02]  /*0cb0*/  LDG.E.U16 R23, desc[UR6][R20.64] ;  /* 0x0000000614177981 */ /* 0x000164000c1e1500 */
[----:B0-----:R-:W-:-:S04]  /*0cc0*/  IADD3 R20, P6, PT, R20, R11, RZ ;  /* 0x0000000b14147210 */ /* 0x001fc80007fde0ff */
[----:B------:R-:W-:Y:S01]  /*0cd0*/  IADD3.X R21, PT, PT, R21, R10, RZ, P6, !PT ;  /* 0x0000000a15157210 */ /* 0x000fe200037fe4ff */
[----:B--2---:R-:W-:-:S05]  /*0ce0*/  HADD2.F32 R29, -RZ, R29.H0_H0 ;  /* 0x2000001dff1d7230 */ /* 0x004fca0000004100 */
[----:B------:R-:W-:Y:S01]  /*0cf0*/  FADD.FTZ R29, R29, R34 ;  /* 0x000000221d1d7221 */ /* 0x000fe20000010000 */
[----:B---3--:R-:W-:Y:S02]  /*0d00*/  HADD2.F32 R34, -RZ, R25.H0_H0 ;  /* 0x20000019ff227230 */ /* 0x008fe40000004100 */
[----:B------:R0:W2:Y:S03]  /*0d10*/  LDG.E.U16 R25, desc[UR6][R20.64] ;  /* 0x0000000614197981 */ /* 0x0000a6000c1e1500 */
[----:B------:R-:W-:Y:S01]  /*0d20*/  FADD.FTZ R29, R29, R34 ;  /* 0x000000221d1d7221 */ /* 0x000fe20000010000 */
[----:B----4-:R-:W-:-:S05]  /*0d30*/  HADD2.F32 R30, -RZ, R30.H0_H0 ;  /* 0x2000001eff1e7230 */ /* 0x010fca0000004100 */
[----:B------:R-:W-:Y:S01]  /*0d40*/  FADD.FTZ R29, R29, R30 ;  /* 0x0000001e1d1d7221 */ /* 0x000fe20000010000 */
[----:B------:R-:W-:Y:S01]  /*0d50*/  IADD3 R30, P6, PT, R20, R11, RZ ;  /* 0x0000000b141e7210 */ /* 0x000fe20007fde0ff */
[----:B-----5:R-:W-:-:S04]  /*0d60*/  HADD2.F32 R34, -RZ, R31.H0_H0 ;  /* 0x2000001fff227230 */ /* 0x020fc80000004100 */
[----:B------:R-:W-:Y:S01]  /*0d70*/  IMAD.X R31, R21, 0x1, R10, P6 ;  /* 0x00000001151f7824 */ /* 0x000fe200030e060a */
[----:B0-----:R-:W-:Y:S01]  /*0d80*/  IADD3 R20, P6, PT, R30, R11, RZ ;  /* 0x0000000b1e147210 */ /* 0x001fe20007fde0ff */
[----:B------:R-:W-:Y:S01]  /*0d90*/  FADD.FTZ R34, R29, R34 ;  /* 0x000000221d227221 */ /* 0x000fe20000010000 */
[----:B------:R-:W-:Y:S02]  /*0da0*/  HADD2.F32 R35, -RZ, R32.H0_H0 ;  /* 0x20000020ff237230 */ /* 0x000fe40000004100 */
[----:B------:R0:W3:Y:S01]  /*0db0*/  LDG.E.U16 R29, desc[UR6][R30.64] ;  /* 0x000000061e1d7981 */ /* 0x0000e2000c1e1500 */
[----:B------:R-:W-:Y:S02]  /*0dc0*/  IADD3.X R21, PT, PT, R31, R10, RZ, P6, !PT ;  /* 0x0000000a1f157210 */ /* 0x000fe400037fe4ff */
[----:B------:R-:W-:-:S03]  /*0dd0*/  FADD.FTZ R34, R34, R35 ;  /* 0x0000002322227221 */ /* 0x000fc60000010000 */
[----:B------:R1:W4:Y:S01]  /*0de0*/  LDG.E.U16 R32, desc[UR6][R20.64] ;  /* 0x0000000614207981 */ /* 0x000322000c1e1500 */
[----:B0-----:R-:W-:Y:S01]  /*0df0*/  IADD3 R30, P6, PT, R20, R11, RZ ;  /* 0x0000000b141e7210 */ /* 0x001fe20007fde0ff */
[----:B------:R-:W-:-:S03]  /*0e00*/  HADD2.F32 R33, -RZ, R33.H0_H0 ;  /* 0x20000021ff217230 */ /* 0x000fc60000004100 */
[----:B------:R-:W-:Y:S02]  /*0e10*/  IADD3.X R31, PT, PT, R21, R10, RZ, P6, !PT ;  /* 0x0000000a151f7210 */ /* 0x000fe400037fe4ff */
[----:B-1----:R-:W-:Y:S01]  /*0e20*/  IADD3 R20, P6, PT, R30, R11, RZ ;  /* 0x0000000b1e147210 */ /* 0x002fe20007fde0ff */
[----:B------:R-:W-:Y:S02]  /*0e30*/  FADD.FTZ R33, R34, R33 ;  /* 0x0000002122217221 */ /* 0x000fe40000010000 */
[----:B------:R-:W5:Y:S01]  /*0e40*/  LDG.E.U16 R30, desc[UR6][R30.64] ;  /* 0x000000061e1e7981 */ /* 0x000f62000c1e1500 */
[----:B------:R-:W-:Y:S02]  /*0e50*/  HADD2.F32 R22, -RZ, R22.H0_H0 ;  /* 0x20000016ff167230 */ /* 0x000fe40000004100 */
[----:B------:R-:W-:-:S03]  /*0e60*/  IMAD.X R21, R31, 0x1, R10, P6 ;  /* 0x000000011f157824 */ /* 0x000fc600030e060a */
[----:B------:R-:W-:Y:S01]  /*0e70*/  FADD.FTZ R35, R33, R22 ;  /* 0x0000001621237221 */ /* 0x000fe20000010000 */
[-C--:B------:R-:W-:Y:S01]  /*0e80*/  IADD3 R22, P6, PT, R20, R11.reuse, RZ ;  /* 0x0000000b14167210 */ /* 0x080fe20007fde0ff */
[----:B------:R0:W5:Y:S01]  /*0e90*/  LDG.E.U16 R33, desc[UR6][R20.64] ;  /* 0x0000000614217981 */ /* 0x000162000c1e1500 */
[----:B------:R-:W-:Y:S02]  /*0ea0*/  HADD2.F32 R34, -RZ, R23.H0_H0 ;  /* 0x20000017ff227230 */ /* 0x000fe40000004100 */
[-C--:B------:R-:W-:Y:S02]  /*0eb0*/  IADD3.X R23, PT, PT, R21, R10.reuse, RZ, P6, !PT ;  /* 0x0000000a15177210 */ /* 0x080fe400037fe4ff */
[----:B0-----:R-:W-:Y:S01]  /*0ec0*/  IADD3 R20, P6, PT, R22, R11, RZ ;  /* 0x0000000b16147210 */ /* 0x001fe20007fde0ff */
[----:B------:R-:W-:Y:S02]  /*0ed0*/  FADD.FTZ R35, R35, R34 ;  /* 0x0000002223237221 */ /* 0x000fe40000010000 */
[----:B------:R0:W5:Y:S01]  /*0ee0*/  LDG.E.U16 R34, desc[UR6][R22.64] ;  /* 0x0000000616227981 */ /* 0x000162000c1e1500 */
[----:B------:R-:W-:-:S05]  /*0ef0*/  IADD3.X R21, PT, PT, R23, R10, RZ, P6, !PT ;  /* 0x0000000a17157210 */ /* 0x000fca00037fe4ff */
[----:B------:R-:W5:Y:S01]  /*0f00*/  LDG.E.U16 R31, desc[UR6][R20.64] ;  /* 0x00000006141f7981 */ /* 0x000f62000c1e1500 */
[----:B0-----:R-:W-:-:S05]  /*0f10*/  IADD3 R22, P6, PT, R20, R11, RZ ;  /* 0x0000000b14167210 */ /* 0x001fca0007fde0ff */
[----:B------:R-:W-:-:S05]  /*0f20*/  IMAD.X R23, R21, 0x1, R10, P6 ;  /* 0x0000000115177824 */ /* 0x000fca00030e060a */
[----:B------:R-:W5:Y:S01]  /*0f30*/  LDG.E.U16 R36, desc[UR6][R22.64] ;  /* 0x0000000616247981 */ /* 0x000f62000c1e1500 */
[----:B------:R-:W-:-:S04]  /*0f40*/  IADD3 R24, PT, PT, R24, 0x10, RZ ;  /* 0x0000001018187810 */ /* 0x000fc80007ffe0ff */
[----:B------:R-:W-:Y:S02]  /*0f50*/  ISETP.NE.AND P6, PT, R24, RZ, PT ;  /* 0x000000ff1800720c */ /* 0x000fe40003fc5270 */
[----:B------:R-:W-:Y:S01]  /*0f60*/  IADD3 R28, PT, PT, R28, 0x10, RZ ;  /* 0x000000101c1c7810 */ /* 0x000fe20007ffe0ff */
[----:B--2---:R-:W-:-:S05]  /*0f70*/  HADD2.F32 R25, -RZ, R25.H0_H0 ;  /* 0x20000019ff197230 */ /* 0x004fca0000004100 */
[----:B------:R-:W-:Y:S01]  /*0f80*/  FADD.FTZ R25, R35, R25 ;  /* 0x0000001923197221 */ /* 0x000fe20000010000 */
[----:B---3--:R-:W-:-:S05]  /*0f90*/  HADD2.F32 R29, -RZ, R29.H0_H0 ;  /* 0x2000001dff1d7230 */ /* 0x008fca0000004100 */
[----:B------:R-:W-:Y:S01]  /*0fa0*/  FADD.FTZ R25, R25, R29 ;  /* 0x0000001d19197221 */ /* 0x000fe20000010000 */
[----:B----4-:R-:W-:-:S05]  /*0fb0*/  HADD2.F32 R32, -RZ, R32.H0_H0 ;  /* 0x20000020ff207230 */ /* 0x010fca0000004100 */
[----:B------:R-:W-:Y:S01]  /*0fc0*/  FADD.FTZ R25, R25, R32 ;  /* 0x0000002019197221 */ /* 0x000fe20000010000 */
[----:B-----5:R-:W-:-:S05]  /*0fd0*/  HADD2.F32 R30, -RZ, R30.H0_H0 ;  /* 0x2000001eff1e7230 */ /* 0x020fca0000004100 */
[----:B------:R-:W-:Y:S01]  /*0fe0*/  FADD.FTZ R25, R25, R30 ;  /* 0x0000001e19197221 */ /* 0x000fe20000010000 */
[----:B------:R-:W-:-:S05]  /*0ff0*/  HADD2.F32 R32, -RZ, R33.H0_H0 ;  /* 0x20000021ff207230 */ /* 0x000fca0000004100 */
[----:B------:R-:W-:Y:S01]  /*1000*/  FADD.FTZ R25, R25, R32 ;  /* 0x0000002019197221 */ /* 0x000fe20000010000 */
[----:B------:R-:W-:-:S05]  /*1010*/  HADD2.F32 R34, -RZ, R34.H0_H0 ;  /* 0x20000022ff227230 */ /* 0x000fca0000004100 */
[----:B------:R-:W-:Y:S01]  /*1020*/  FADD.FTZ R25, R25, R34 ;  /* 0x0000002219197221 */ /* 0x000fe20000010000 */
[----:B------:R-:W-:-:S05]  /*1030*/  HADD2.F32 R20, -RZ, R31.H0_H0 ;  /* 0x2000001fff147230 */ /* 0x000fca0000004100 */
[----:B------:R-:W-:Y:S01]  /*1040*/  FADD.FTZ R20, R25, R20 ;  /* 0x0000001419147221 */ /* 0x000fe20000010000 */
[----:B------:R-:W-:-:S05]  /*1050*/  HADD2.F32 R21, -RZ, R36.H0_H0 ;  /* 0x20000024ff157230 */ /* 0x000fca0000004100 */
[----:B------:R-:W-:Y:S01]  /*1060*/  FADD.FTZ R34, R20, R21 ;  /* 0x0000001514227221 */ /* 0x000fe20000010000 */
[----:B------:R-:W-:Y:S06]  /*1070*/  @P6 BRA `(.L_x_510) ;  /* 0xfffffff800986947 */ /* 0x000fec000383ffff */
.L_x_509:
[----:B------:R-:W-:Y:S05]  /*1080*/  BSYNC.RECONVERGENT B2 ;  /* 0x0000000000027941 */ /* 0x000fea0003800200 */
.L_x_508:
        /* <DEDUP_REMOVED lines=22> */
[----:B------:R-:W-:Y:S01]  /*11f0*/  IADD3 R29, PT, PT, R28, 0x3, RZ ;  /* 0x000000031c1d7810 */ /* 0x000fe20007ffe0ff */
[----:B------:R-:W3:Y:S01]  /*1200*/  LDG.E.U16 R30, desc[UR6][R30.64] ;  /* 0x000000061e1e7981 */ /* 0x000ee2000c1e1500 */
[----:B------:R-:W-:-:S04]  /*1210*/  LEA R20, P6, R24, UR8, 0x1 ;  /* 0x0000000818147c11 */ /* 0x000fc8000f8c08ff */
[----:B------:R-:W-:Y:S01]  /*1220*/  LEA.HI.X R21, R24, UR9, R25, 0x1, P6 ;  /* 0x0000000918157c11 */ /* 0x000fe2000b0f0c19 */
[----:B------:R-:W-:Y:S01]  /*1230*/  IMAD.WIDE.U32 R24, R29, UR4, R22 ;  /* 0x000000041d187c25 */ /* 0x000fe2000f8e0016 */
[----:B------:R-:W-:-:S03]  /*1240*/  IADD3 R37, PT, PT, R28, 0x4, RZ ;  /* 0x000000041c257810 */ /* 0x000fc60007ffe0ff */
        /* <DEDUP_REMOVED lines=8> */
[----:B------:R-:W-:Y:S01]  /*12d0*/  LEA.HI.X R21, R24, UR9, R37, 0x1, P6 ;  /* 0x0000000918157c11 */ /* 0x000fe2000b0f0c25 */
[----:B------:R-:W-:-:S04]  /*12e0*/  VIADD R37, R28, 0x5 ;  /* 0x000000051c257836 */ /* 0x000fc80000000000 */
[C---:B------:R-:W-:Y:S01]  /*12f0*/  IMAD.WIDE.U32 R24, R37.reuse, UR4, R22 ;  /* 0x0000000425187c25 */ /* 0x040fe2000f8e0016 */
[----:B------:R0:W5:Y:S03]  /*1300*/  LDG.E.U16 R32, desc[UR6][R20.64] ;  /* 0x0000000614207981 */ /* 0x000166000c1e1500 */
[----:B------:R-:W-:Y:S01]  /*1310*/  IMAD R37, R37, UR5, R25 ;  /* 0x0000000525257c24 */ /* 0x000fe2000f8e0219 */
[----:B0-----:R-:W-:-:S04]  /*1320*/  LEA R20, P6, R24, UR8, 0x1 ;  /* 0x0000000818147c11 */ /* 0x001fc8000f8c08ff */
[----:B------:R-:W-:Y:S02]  /*1330*/  LEA.HI.X R21, R24, UR9, R37, 0x1, P6 ;  /* 0x0000000918157c11 */ /* 0x000fe4000b0f0c25 */
[----:B------:R-:W-:-:S03]  /*1340*/  IADD3 R37, PT, PT, R28, 0x6, RZ ;  /* 0x000000061c257810 */ /* 0x000fc60007ffe0ff */
[----:B------:R0:W5:Y:S02]  /*1350*/  LDG.E.U16 R31, desc[UR6][R20.64] ;  /* 0x00000006141f7981 */ /* 0x000164000c1e1500 */
[----:B------:R-:W-:-:S04]  /*1360*/  IMAD.WIDE.U32 R24, R37, UR4, R22 ;  /* 0x0000000425187c25 */ /* 0x000fc8000f8e0016 */
[----:B------:R-:W-:Y:S01]  /*1370*/  IMAD R37, R37, UR5, R25 ;  /* 0x0000000525257c24 */ /* 0x000fe2000f8e0219 */
[----:B------:R-:W-:Y:S02]  /*1380*/  IADD3 R25, PT, PT, R28, 0x7, RZ ;  /* 0x000000071c197810 */ /* 0x000fe40007ffe0ff */
        /* <DEDUP_REMOVED lines=8> */
[----:B------:R-:W-:Y:S01]  /*1410*/  IADD3 R28, PT, PT, R28, 0x8, RZ ;  /* 0x000000081c1c7810 */ /* 0x000fe20007ffe0ff */
[----:B--2---:R-:W-:-:S05]  /*1420*/  HADD2.F32 R35, -RZ, R35.H0_H0 ;  /* 0x20000023ff237230 */ /* 0x004fca0000004100 */
[----:B------:R-:W-:Y:S01]  /*1430*/  FADD.FTZ R34, R34, R35 ;  /* 0x0000002322227221 */ /* 0x000fe20000010000 */
[----:B---3--:R-:W-:-:S05]  /*1440*/  HADD2.F32 R23, -RZ, R30.H0_H0 ;  /* 0x2000001eff177230 */ /* 0x008fca0000004100 */
[----:B------:R-:W-:Y:S01]  /*1450*/  FADD.FTZ R23, R34, R23 ;  /* 0x0000001722177221 */ /* 0x000fe20000010000 */
[----:B----4-:R-:W-:Y:S02]  /*1460*/  HADD2.F32 R22, -RZ, R29.H0_H0 ;  /* 0x2000001dff167230 */ /* 0x010fe40000004100 */
[----:B-----5:R-:W-:-:S03]  /*1470*/  HADD2.F32 R33, -RZ, R33.H0_H0 ;  /* 0x20000021ff217230 */ /* 0x020fc60000004100 */
[----:B------:R-:W-:-:S04]  /*1480*/  FADD.FTZ R22, R23, R22 ;  /* 0x0000001617167221 */ /* 0x000fc80000010000 */
        /* <DEDUP_REMOVED lines=8> */
[----:B------:R-:W-:-:S07]  /*1510*/  FADD.FTZ R34, R21, R24 ;  /* 0x0000001815227221 */ /* 0x000fce0000010000 */
.L_x_514:
[----:B------:R-:W-:Y:S05]  /*1520*/  BSYNC.RECONVERGENT B3 ;  /* 0x0000000000037941 */ /* 0x000fea0003800200 */
.L_x_513:
        /* <DEDUP_REMOVED lines=9> */
[C---:B------:R-:W-:Y:S01]  /*15c0*/  IADD3 R35, PT, PT, R28.reuse, 0x2, RZ ;  /* 0x000000021c237810 */ /* 0x040fe20007ffe0ff */
        /* <DEDUP_REMOVED lines=9> */
[----:B------:R-:W-:Y:S02]  /*1660*/  IMAD R35, R35, UR5, R25 ;  /* 0x0000000523237c24 */ /* 0x000fe4000f8e0219 */
[----:B------:R-:W-:Y:S01]  /*1670*/  VIADD R25, R28, 0x3 ;  /* 0x000000031c197836 */ /* 0x000fe20000000000 */
        /* <DEDUP_REMOVED lines=18> */
[----:B------:R-:W-:-:S07]  /*17a0*/  FADD.FTZ R34, R20, R21 ;  /* 0x0000001514227221 */ /* 0x000fce0000010000 */
.L_x_516:
[----:B------:R-:W-:Y:S05]  /*17b0*/  BSYNC.RECONVERGENT B3 ;  /* 0x0000000000037941 */ /* 0x000fea0003800200 */
.L_x_515:
        /* <DEDUP_REMOVED lines=10> */
[----:B--2---:R-:W-:-:S05]  /*1860*/  HADD2.F32 R27, -RZ, R24.H0_H0 ;  /* 0x20000018ff1b7230 */ /* 0x004fca0000004100 */
[----:B------:R-:W-:-:S07]  /*1870*/  FADD.FTZ R34, R34, R27 ;  /* 0x0000001b22227221 */ /* 0x000fce0000010000 */
        /* <DEDUP_REMOVED lines=14> */
[----:B--2---:R-:W-:-:S05]  /*1960*/  HADD2.F32 R17, -RZ, R28.H0_H0 ;  /* 0x2000001cff117230 */ /* 0x004fca0000004100 */
[----:B------:R-:W-:Y:S01]  /*1970*/  FADD.FTZ R34, R34, R17 ;  /* 0x0000001122227221 */ /* 0x000fe20000010000 */
[----:B---3--:R-:W-:-:S05]  /*1980*/  @P5 HADD2.F32 R21, -RZ, R22.H0_H0 ;  /* 0x20000016ff155230 */ /* 0x008fca0000004100 */
[----:B------:R-:W-:-:S07]  /*1990*/  @P5 FADD.FTZ R34, R34, R21 ;  /* 0x0000001522225221 */ /* 0x000fce0000010000 */
.L_x_512:
[----:B------:R-:W-:Y:S05]  /*19a0*/  BSYNC.RECONVERGENT B2 ;  /* 0x0000000000027941 */ /* 0x000fea0003800200 */
.L_x_511:
[----:B------:R-:W-:Y:S05]  /*19b0*/  @P4 BRA `(.L_x_517) ;  /* 0xfffffff000104947 */ /* 0x000fea000383ffff */
[----:B------:R-:W-:Y:S05]  /*19c0*/  BSYNC.RECONVERGENT B0 ;  /* 0x0000000000007941 */ /* 0x000fea0003800200 */
.L_x_507:
[----:B------:R-:W-:Y:S05]  /*19d0*/  @P3 BRA `(.L_x_518) ;  /* 0xffffffec00ac3947 */ /* 0x000fea000383ffff */
[----:B------:R-:W-:Y:S05]  /*19e0*/  BSYNC.RECONVERGENT B1 ;  /* 0x0000000000017941 */ /* 0x000fea0003800200 */
.L_x_506:
        /* <DEDUP_REMOVED lines=14> */
[----:B------:R-:W-:Y:S02]  /*1ad0*/  F2FP.F16.F32.PACK_AB R34, RZ, R34 ;  /* 0x00000022ff22723e */ /* 0x000fe400000000ff */
[----:B------:R-:W-:Y:S01]  /*1ae0*/  IADD3 R7, PT, PT, R7, R9, RZ ;  /* 0x0000000907077210 */ /* 0x000fe20007ffe0ff */
[C---:B------:R-:W-:Y:S02]  /*1af0*/  IMAD R9, R5.reuse, UR15, R2 ;  /* 0x0000000f05097c24 */ /* 0x040fe4000f8e0202 */
[----:B------:R-:W-:Y:S01]  /*1b00*/  IMAD.WIDE.U32 R6, R5, UR14, R6 ;  /* 0x0000000e05067c25 */ /* 0x000fe2000f8e0006 */
[----:B------:R-:W-:-:S04]  /*1b10*/  SHF.R.S32.HI R5, RZ, 0x1f, R4 ;  /* 0x0000001fff057819 */ /* 0x000fc80000011404 */
[----:B------:R-:W-:Y:S01]  /*1b20*/  IADD3 R7, PT, PT, R7, R9, RZ ;  /* 0x0000000907077210 */ /* 0x000fe20007ffe0ff */
        /* <DEDUP_REMOVED lines=8> */
        .weak           $__internal_22_$__cuda_sm20_div_s64
        .type           $__internal_22_$__cuda_sm20_div_s64,@function
        .size           $__internal_22_$__cuda_sm20_div_s64,(.L_x_1032 - $__internal_22_$__cuda_sm20_div_s64)
$__internal_22_$__cuda_sm20_div_s64:
        /* <DEDUP_REMOVED lines=8> */
[----:B0-----:R-:W-:-:S06]  /*1c30*/  IADD3 R10, PT, PT, R9, 0x1ffffffe, RZ ;  /* 0x1ffffffe090a7810 */ /* 0x001fcc0007ffe0ff */
        /* <DEDUP_REMOVED lines=21> */
[----:B------:R-:W-:-:S04]  /*1d90*/  HFMA2 R11, -RZ, RZ, 0, 0 ;  /* 0x00000000ff0b7431 */ /* 0x000fc800000001ff */
        /* <DEDUP_REMOVED lines=15> */
[----:B------:R-:W-:Y:S01]  /*1e90*/  IADD3 R15, P2, PT, -R10, UR4, RZ ;  /* 0x000000040a0f7c10 */ /* 0x000fe2000ff5e1ff */
[----:B------:R-:W-:Y:S02]  /*1ea0*/  VIADD R10, R13, 0x1 ;  /* 0x000000010d0a7836 */ /* 0x000fe40000000000 */
[-C--:B------:R-:W-:Y:S01]  /*1eb0*/  IMAD R9, R9, R6.reuse, R11 ;  /* 0x0000000609097224 */ /* 0x080fe200078e020b */
[----:B------:R-:W-:-:S04]  /*1ec0*/  ISETP.GE.U32.AND P0, PT, R15, R6, PT ;  /* 0x000000060f00720c */ /* 0x000fc80003f06070 */
[----:B------:R-:W-:Y:S02]  /*1ed0*/  IADD3.X R17, PT, PT, RZ, ~R9, RZ, P2, !PT ;  /* 0x80000009ff117210 */ /* 0x000fe400017fe4ff */
[----:B------:R-:W-:Y:S02]  /*1ee0*/  IADD3 R9, P2, PT, R15, -R6, RZ ;  /* 0x800000060f097210 */ /* 0x000fe40007f5e0ff */
[CC--:B------:R-:W-:Y:S02]  /*1ef0*/  ISETP.GE.U32.AND.EX P0, PT, R17.reuse, R7.reuse, PT, P0 ;  /* 0x000000071100720c */ /* 0x0c0fe40003f06100 */
[----:B------:R-:W-:Y:S02]  /*1f00*/  IADD3.X R11, PT, PT, R17, ~R7, RZ, P2, !PT ;  /* 0x80000007110b7210 */ /* 0x000fe400017fe4ff */
[----:B------:R-:W-:Y:S02]  /*1f10*/  SEL R9, R9, R15, P0 ;  /* 0x0000000f09097207 */ /* 0x000fe40000000000 */
[----:B------:R-:W-:-:S02]  /*1f20*/  SEL R11, R11, R17, P0 ;  /* 0x000000110b0b7207 */ /* 0x000fc40000000000 */
[----:B------:R-:W-:Y:S02]  /*1f30*/  SEL R13, R10, R13, P0 ;  /* 0x0000000d0a0d7207 */ /* 0x000fe40000000000 */
[----:B------:R-:W-:Y:S02]  /*1f40*/  ISETP.GE.U32.AND P0, PT, R9, R6, PT ;  /* 0x000000060900720c */ /* 0x000fe40003f06070 */
[----:B------:R-:W-:Y:S02]  /*1f50*/  IADD3 R6, PT, PT, R13, 0x1, RZ ;  /* 0x000000010d067810 */ /* 0x000fe40007ffe0ff */
[----:B------:R-:W-:Y:S02]  /*1f60*/  ISETP.GE.U32.AND.EX P0, PT, R11, R7, PT, P0 ;  /* 0x000000070b00720c */ /* 0x000fe40003f06100 */
[----:B------:R-:W-:Y:S02]  /*1f70*/  MOV R9, 0x0 ;  /* 0x0000000000097802 */ /* 0x000fe40000000f00 */
[----:B------:R-:W-:-:S02]  /*1f80*/  SEL R6, R6, R13, P0 ;  /* 0x0000000d06067207 */ /* 0x000fc40000000000 */
[----:B------:R-:W-:Y:S02]  /*1f90*/  ISETP.NE.U32.AND P0, PT, R4, RZ, PT ;  /* 0x000000ff0400720c */ /* 0x000fe40003f05070 */
[-C--:B------:R-:W-:Y:S02]  /*1fa0*/  IADD3 R7, PT, PT, RZ, -R6.reuse, RZ ;  /* 0x80000006ff077210 */ /* 0x080fe40007ffe0ff */
[----:B------:R-:W-:Y:S02]  /*1fb0*/  ISETP.NE.AND.EX P0, PT, R5, RZ, PT, P0 ;  /* 0x000000ff0500720c */ /* 0x000fe40003f05300 */
[----:B------:R-:W-:-:S04]  /*1fc0*/  SEL R4, R7, R6, !P1 ;  /* 0x0000000607047207 */ /* 0x000fc80004800000 */
[----:B------:R-:W-:Y:S01]  /*1fd0*/  SEL R4, R4, 0xffffffff, P0 ;  /* 0xffffffff04047807 */ /* 0x000fe20000000000 */
[----:B------:R-:W-:Y:S06]  /*1fe0*/  RET.REL.NODEC R8 `(_ZN2at6native49_GLOBAL__N__09e94e3a_16_AveragePool3d_cu_a8eae74c29avg_pool3d_cuda_update_outputIN3c104HalfEfEEvNS_27GenericPackedTensorAccessorIKT_Lm4ENS_16DefaultPtrTraitsElEENS5_IS6_Lm4ES8_lEEiiiiiiiiibii) ;  /* 0xffffffe008047950 */ /* 0x000fec0003c3ffff */
.L_x_519:
        /* <DEDUP_REMOVED lines=9> */
.L_x_1032:


//--------------------- .text._ZN2at6native49_GLOBAL__N__09e94e3a_16_AveragePool3d_cu_a8eae74c29avg_pool3d_cuda_update_outputILi7EN3c104HalfEfEEvNS_27GenericPackedTensorAccessorIKT0_Lm4ENS_16DefaultPtrTraitsElEENS5_IS6_Lm4ES8_lEEiiiiiiiibii --------------------------
	.section	.text._ZN2at6native49_GLOBAL__N__09e94e3a_16_AveragePool3d_cu_a8eae74c29avg_pool3d_cuda_update_outputILi7EN3c104HalfEfEEvNS_27GenericPackedTensorAccessorIKT0_Lm4ENS_16DefaultPtrTraitsElEENS5_IS6_Lm4ES8_lEEiiiiiiiibii,"ax",@progbits
	.align	128
.text._ZN2at6native49_GLOBAL__N__09e94e3a_16_AveragePool3d_cu_a8eae74c29avg_pool3d_cuda_update_outputILi7EN3c104HalfEfEEvNS_27GenericPackedTensorAccessorIKT0_Lm4ENS_16DefaultPtrTraitsElEENS5_IS6_Lm4ES8_lEEiiiiiiiibii:
        .type           _ZN2at6native49_GLOBAL__N__09e94e3a_16_AveragePool3d_cu_a8eae74c29avg_pool3d_cuda_update_outputILi7EN3c104HalfEfEEvNS_27GenericPackedTensorAccessorIKT0_Lm4ENS_16DefaultPtrTraitsElEENS5_IS6_Lm4ES8_lEEiiiiiiiibii,@function
        .size           _ZN2at6native49_GLOBAL__N__09e94e3a_16_AveragePool3d_cu_a8eae74c29avg_pool3d_cuda_update_outputILi7EN3c104HalfEfEEvNS_27GenericPackedTensorAccessorIKT0_Lm4ENS_16DefaultPtrTraitsElEENS5_IS6_Lm4ES8_lEEiiiiiiiibii,(.L_x_1034 - _ZN2at6native49_GLOBAL__N__09e94e3a_16_AveragePool3d_cu_a8eae74c29avg_pool3d_cuda_update_outputILi7EN3c104HalfEfEEvNS_27GenericPackedTensorAccessorIKT0_Lm4ENS_16DefaultPtrTraitsElEENS5_IS6_Lm4ES8_lEEiiiiiiiibii)
        .other          _ZN2at6native49_GLOBAL__N__09e94e3a_16_AveragePool3d_cu_a8eae74c29avg_pool3d_cuda_update_outputILi7EN3c104HalfEfEEvNS_27GenericPackedTensorAccessorIKT0_Lm4ENS_16DefaultPtrTraitsElEENS5_IS6_Lm4ES8_lEEiiiiiiiibii,@"STO_CUDA_ENTRY STV_DEFAULT"
_ZN2at6native49_GLOBAL__N__09e94e3a_16_AveragePool3d_cu_a8eae74c29avg_pool3d_cuda_update_outputILi7EN3c104HalfEfEEvNS_27GenericPackedTensorAccessorIKT0_Lm4ENS_16DefaultPtrTraitsElEENS5_IS6_Lm4ES8_lEEiiiiiiiibii:
        /* <DEDUP_REMOVED lines=39> */
.L_x_520:
[----:B------:R-:W-:-:S07]  /*0270*/  MOV R8, 0x290 ;  /* 0x0000029000087802 */ /* 0x000fce0000000f00 */
[----:B------:R-:W-:Y:S05]  /*0280*/  CALL.REL.NOINC `($__internal_23_$__cuda_sm20_div_s64) ;  /* 0x00000018003c7944 */ /* 0x000fea0003c00000 */
[----:B------:R-:W0:Y:S01]  /*0290*/  LDC R5, c[0x0][0x3d8] ;  /* 0x0000f600ff057b82 */ /* 0x000e220000000800 */
[----:B------:R-:W-:-:S05]  /*02a0*/  IADD3 R6, PT, PT, -R4, RZ, RZ ;  /* 0x000000ff04067210 */ /* 0x000fca0007ffe1ff */
[----:B0-----:R-:W-:-:S07]  /*02b0*/  IMAD R6, R6, R5, UR4 ;  /* 0x0000000406067e24 */ /* 0x001fce000f8e0205 */
.L_x_521:
        /* <DEDUP_REMOVED lines=58> */
.L_x_522:
        /* <DEDUP_REMOVED lines=27> */
.L_x_523:
[----:B------:R-:W-:Y:S01]  /*0810*/  LOP3.LUT R27, R26, 0xfffffff0, RZ, 0xc0, !PT ;  /* 0xfffffff01a1b7812 */ /* 0x000fe200078ec0ff */
[----:B------:R-:W-:Y:S01]  /*0820*/  HFMA2 R32, -RZ, RZ, 0, 0 ;  /* 0x00000000ff207431 */ /* 0x000fe200000001ff */
[----:B------:R-:W-:Y:S01]  /*0830*/  BSSY.RECONVERGENT B1, `(.L_x_524) ;  /* 0x0000118000017945 */ /* 0x000fe20003800200 */
[C---:B-1----:R-:W-:Y:S02]  /*0840*/  SHF.L.U64.HI R10, R12.reuse, 0x1, R13 ;  /* 0x000000010c0a7819 */ /* 0x042fe4000001020d */
[----:B------:R-:W-:Y:S01]  /*0850*/  SHF.L.U32 R11, R12, 0x1, RZ ;  /* 0x000000010c0b7819 */ /* 0x000fe200000006ff */
[----:B------:R-:W-:Y:S01]  /*0860*/  IMAD.MOV R27, RZ, RZ, -R27 ;  /* 0x000000ffff1b7224 */ /* 0x000fe200078e0a1b */
[----:B------:R-:W-:-:S07]  /*0870*/  LOP3.LUT R26, R26, 0x3, RZ, 0xc0, !PT ;  /* 0x000000031a1a7812 */ /* 0x000fce00078ec0ff */
.L_x_536:
        /* <DEDUP_REMOVED lines=12> */
[----:B-1----:R-:W-:Y:S01]  /*0940*/  IMAD R14, R6, UR8, -R17 ;  /* 0x00000008060e7c24 */ /* 0x002fe2000f8e0a11 */
[----:B--2---:R-:W-:Y:S02]  /*0950*/  IADD3 R17, PT, PT, R17, UR11, RZ ;  /* 0x0000000b11117c10 */ /* 0x004fe4000fffe0ff */
[----:B------:R-:W-:Y:S01]  /*0960*/  IADD3 R13, PT, PT, R13, R15, RZ ;  /* 0x0000000f0d0d7210 */ /* 0x000fe20007ffe0ff */
[----:B---3--:R-:W-:Y:S01]  /*0970*/  IMAD R18, R3, UR9, -R18 ;  /* 0x0000000903127c24 */ /* 0x008fe2000f8e0a12 */
[----:B-----5:R-:W-:Y:S01]  /*0980*/  VIADDMNMX R14, R14, UR10, R17, PT ;  /* 0x0000000a0e0e7c46 */ /* 0x020fe2000b800111 */
[----:B----4-:R-:W-:-:S03]  /*0990*/  IMAD.WIDE.U32 R12, R5, UR4, R12 ;  /* 0x00000004050c7c25 */ /* 0x010fc6000f8e000c */
[----:B------:R-:W-:Y:S01]  /*09a0*/  VIMNMX R14, PT, PT, R14, UR11, PT ;  /* 0x0000000b0e0e7c48 */ /* 0x000fe2000bfe0100 */
[C---:B------:R-:W-:Y:S01]  /*09b0*/  IMAD R17, R5.reuse, UR5, R13 ;  /* 0x0000000505117c24 */ /* 0x040fe2000f8e020d */
[----:B------:R-:W-:Y:S01]  /*09c0*/  VIMNMX R18, PT, PT, RZ, R18, !PT ;  /* 0x00000012ff127248 */ /* 0x000fe20007fe0100 */
[----:B------:R-:W-:-:S05]  /*09d0*/  VIADD R5, R5, 0x1 ;  /* 0x0000000105057836 */ /* 0x000fca0000000000 */
[----:B------:R-:W-:-:S13]  /*09e0*/  ISETP.NE.AND P3, PT, R5, R14, PT ;  /* 0x0000000e0500720c */ /* 0x000fda0003f65270 */
.L_x_535:
[----:B------:R-:W0:Y:S01]  /*09f0*/  LDCU.64 UR4, c[0x0][0x3b8] ;  /* 0x00007700ff0477ac */ /* 0x000e220008000a00 */
[----:B------:R-:W-:Y:S01]  /*0a00*/  MOV R14, R12 ;  /* 0x0000000c000e7202 */ /* 0x000fe20000000f00 */
[----:B------:R-:W-:Y:S01]  /*0a10*/  IMAD R20, R0, R16, -R19 ;  /* 0x0000001000147224 */ /* 0x000fe200078e0a13 */
[----:B------:R-:W-:Y:S01]  /*0a20*/  MOV R15, R17 ;  /* 0x00000011000f7202 */ /* 0x000fe20000000f00 */
[----:B------:R-:W-:Y:S01]  /*0a30*/  BSSY.RECONVERGENT B2, `(.L_x_526) ;  /* 0x0000063000027945 */ /* 0x000fe20003800200 */
[----:B------:R-:W-:Y:S02]  /*0a40*/  ISETP.NE.AND P5, PT, R8, RZ, PT ;  /* 0x000000ff0800720c */ /* 0x000fe40003fa5270 */
[----:B------:R-:W-:Y:S01]  /*0a50*/  VIMNMX R31, PT, PT, RZ, R20, !PT ;  /* 0x00000014ff1f7248 */ /* 0x000fe20007fe0100 */
[----:B0-----:R-:W-:-:S04]  /*0a60*/  IMAD.WIDE.U32 R14, R18, UR4, R14 ;  /* 0x00000004120e7c25 */ /* 0x001fc8000f8e000e */
[C---:B------:R-:W-:Y:S02]  /*0a70*/  IMAD R29, R18.reuse, UR5, R15 ;  /* 0x00000005121d7c24 */ /* 0x040fe4000f8e020f */
[----:B------:R-:W-:-:S05]  /*0a80*/  VIADD R18, R18, 0x1 ;  /* 0x0000000112127836 */ /* 0x000fca0000000000 */
[----:B------:R-:W-:Y:S01]  /*0a90*/  ISETP.NE.AND P4, PT, R18, R7, PT ;  /* 0x000000071200720c */ /* 0x000fe20003f85270 */
[----:B------:R-:W-:-:S12]  /*0aa0*/  @P0 BRA `(.L_x_527) ;  /* 0x00000004006c0947 */ /* 0x000fd80003800000 */
[----:B------:R-:W-:-:S07]  /*0ab0*/  MOV R28, R27 ;  /* 0x0000001b001c7202 */ /* 0x000fce0000000f00 */
.L_x_528:
        /* <DEDUP_REMOVED lines=9> */
[----:B------:R0:W2:Y:S01]  /*0b50*/  LDG.E.U16 R21, desc[UR6][R24.64] ;  /* 0x0000000618157981 */ /* 0x0000a2000c1e1500 */
[----:B------:R-:W-:Y:S02]  /*0b60*/  IADD3.X R23, PT, PT, R25, R10, RZ, P6, !PT ;  /* 0x0000000a19177210 */ /* 0x000fe400037fe4ff */
[----:B------:R-:W-:-:S03]  /*0b70*/  IADD3 R36, P6, PT, R22, R11, RZ ;  /* 0x0000000b16247210 */ /* 0x000fc60007fde0ff */
[----:B------:R1:W3:Y:S01]  /*0b80*/  LDG.E.U16 R33, desc[UR6][R22.64] ;  /* 0x0000000616217981 */ /* 0x0002e2000c1e1500 */
[----:B------:R-:W-:-:S05]  /*0b90*/  IADD3.X R37, PT, PT, R23, R10, RZ, P6, !PT ;  /* 0x0000000a17257210 */ /* 0x000fca00037fe4ff */
[----:B------:R-:W4:Y:S01]  /*0ba0*/  LDG.E.U16 R30, desc[UR6][R36.64] ;  /* 0x00000006241e7981 */ /* 0x000f22000c1e1500 */
[----:B------:R-:W-:-:S05]  /*0bb0*/  IADD3 R34, P6, PT, R36, R11, RZ ;  /* 0x0000000b24227210 */ /* 0x000fca0007fde0ff */
[----:B------:R-:W-:Y:S01]  /*0bc0*/  IMAD.X R35, R37, 0x1, R10, P6 ;  /* 0x0000000125237824 */ /* 0x000fe200030e060a */
[----:B0-----:R-:W-:-:S04]  /*0bd0*/  IADD3 R24, P6, PT, R34, R11, RZ ;  /* 0x0000000b22187210 */ /* 0x001fc80007fde0ff */
[----:B------:R-:W5:Y:S01]  /*0be0*/  LDG.E.U16 R34, desc[UR6][R34.64] ;  /* 0x0000000622227981 */ /* 0x000f62000c1e1500 */
[----:B------:R-:W-:Y:S02]  /*0bf0*/  IADD3.X R25, PT, PT, R35, R10, RZ, P6, !PT ;  /* 0x0000000a23197210 */ /* 0x000fe400037fe4ff */
[----:B-1----:R-:W-:-:S03]  /*0c00*/  IADD3 R22, P6, PT, R24, R11, RZ ;  /* 0x0000000b18167210 */ /* 0x002fc60007fde0ff */
[----:B------:R2:W5:Y:S01]  /*0c10*/  LDG.E.U16 R24, desc[UR6][R24.64] ;  /* 0x0000000618187981 */ /* 0x000562000c1e1500 */
[----:B------:R-:W-:Y:S02]  /*0c20*/  IADD3.X R23, PT, PT, R25, R10, RZ, P6, !PT ;  /* 0x0000000a19177210 */ /* 0x000fe400037fe4ff */
[----:B------:R-:W-:-:S03]  /*0c30*/  IADD3 R20, P6, PT, R22, R11, RZ ;  /* 0x0000000b16147210 */ /* 0x000fc60007fde0ff */
[----:B------:R-:W5:Y:S01]  /*0c40*/  LDG.E.U16 R22, desc[UR6][R22.64] ;  /* 0x0000000616167981 */ /* 0x000f62000c1e1500 */
[----:B--2---:R-:W-:Y:S02]  /*0c50*/  HADD2.F32 R25, -RZ, R21.H0_H0 ;  /* 0x20000015ff197230 */ /* 0x004fe40000004100 */
[----:B------:R-:W-:-:S03]  /*0c60*/  IMAD.X R21, R23, 0x1, R10, P6 ;  /* 0x0000000117157824 */ /* 0x000fc600030e060a */
[----:B------:R-:W-:Y:S01]  /*0c70*/  FADD.FTZ R36, R25, R32 ;  /* 0x0000002019247221 */ /* 0x000fe20000010000 */
[----:B---3--:R-:W-:Y:S01]  /*0c80*/  HADD2.F32 R35, -RZ, R33.H0_H0 ;  /* 0x20000021ff237230 */ /* 0x008fe20000004100 */
[-C--:B------:R-:W-:Y:S01]  /*0c90*/  IADD3 R32, P6, PT, R20, R11.reuse, RZ ;  /* 0x0000000b14207210 */ /* 0x080fe20007fde0ff */
[----:B------:R0:W2:Y:S03]  /*0ca0*/  LDG.E.U16 R23, desc[UR6][R20.64] ;  /* 0x0000000614177981 */ /* 0x0000a6000c1e1500 */
[-C--:B------:R-:W-:Y:S01]  /*0cb0*/  IADD3.X R33, PT, PT, R21, R10.reuse, RZ, P6, !PT ;  /* 0x0000000a15217210 */ /* 0x080fe200037fe4ff */
[----:B------:R-:W-:Y:S01]  /*0cc0*/  FADD.FTZ R35, R36, R35 ;  /* 0x0000002324237221 */ /* 0x000fe20000010000 */
[----:B------:R-:W-:Y:S01]  /*0cd0*/  IADD3 R36, P6, PT, R32, R11, RZ ;  /* 0x0000000b20247210 */ /* 0x000fe20007fde0ff */
[----:B----4-:R-:W-:Y:S02]  /*0ce0*/  HADD2.F32 R30, -RZ, R30.H0_H0 ;  /* 0x2000001eff1e7230 */ /* 0x010fe40000004100 */
[----:B------:R1:W3:Y:S01]  /*0cf0*/  LDG.E.U16 R25, desc[UR6][R32.64] ;  /* 0x0000000620197981 */ /* 0x0002e2000c1e1500 */
[----:B------:R-:W-:-:S02]  /*0d00*/  IADD3.X R37, PT, PT, R33, R10, RZ, P6, !PT ;  /* 0x0000000a21257210 */ /* 0x000fc400037fe4ff */
[----:B------:R-:W-:-:S03]  /*0d10*/  FADD.FTZ R35, R35, R30 ;  /* 0x0000001e23237221 */ /* 0x000fc60000010000 */
[----:B------:R4:W4:Y:S01]  /*0d20*/  LDG.E.U16 R30, desc[UR6][R36.64] ;  /* 0x00000006241e7981 */ /* 0x000922000c1e1500 */
[----:B-----5:R-:W-:Y:S01]  /*0d30*/  HADD2.F32 R34, -RZ, R34.H0_H0 ;  /* 0x20000022ff227230 */ /* 0x020fe20000004100 */
[----:B0-----:R-:W-:-:S04]  /*0d40*/  IADD3 R20, P6, PT, R36, R11, RZ ;  /* 0x0000000b24147210 */ /* 0x001fc80007fde0ff */
[----:B------:R-:W-:Y:S01]  /*0d50*/  FADD.FTZ R34, R35, R34 ;  /* 0x0000002223227221 */ /* 0x000fe20000010000 */
[----:B------:R-:W-:Y:S02]  /*0d60*/  HADD2.F32 R35, -RZ, R24.H0_H0 ;  /* 0x20000018ff237230 */ /* 0x000fe40000004100 */
[----:B------:R-:W-:-:S03]  /*0d70*/  IMAD.X R21, R37, 0x1, R10, P6 ;  /* 0x0000000125157824 */ /* 0x000fc600030e060a */
[----:B------:R-:W-:Y:S01]  /*0d80*/  FADD.FTZ R34, R34, R35 ;  /* 0x0000002322227221 */ /* 0x000fe20000010000 */
[----:B------:R-:W-:Y:S01]  /*0d90*/  HADD2.F32 R35, -RZ, R22.H0_H0 ;  /* 0x20000016ff237230 */ /* 0x000fe20000004100 */
[-C--:B-1----:R-:W-:Y:S02]  /*0da0*/  IADD3 R32, P6, PT, R20, R11.reuse, RZ ;  /* 0x0000000b14207210 */ /* 0x082fe40007fde0ff */
[----:B------:R-:W5:Y:S02]  /*0db0*/  LDG.E.U16 R20, desc[UR6][R20.64] ;  /* 0x0000000614147981 */ /* 0x000f64000c1e1500 */
[----:B------:R-:W-:Y:S01]  /*0dc0*/  FADD.FTZ R34, R34, R35 ;  /* 0x0000002322227221 */ /* 0x000fe20000010000 */
[----:B------:R-:W-:Y:S02]  /*0dd0*/  IADD3.X R33, PT, PT, R21, R10, RZ, P6, !PT ;  /* 0x0000000a15217210 */ /* 0x000fe400037fe4ff */
[----:B------:R-:W-:-:S03]  /*0de0*/  IADD3 R22, P6, PT, R32, R11, RZ ;  /* 0x0000000b20167210 */ /* 0x000fc60007fde0ff */
[----:B------:R0:W5:Y:S01]  /*0df0*/  LDG.E.U16 R32, desc[UR6][R32.64] ;  /* 0x0000000620207981 */ /* 0x000162000c1e1500 */
[----:B--2---:R-:W-:Y:S01]  /*0e00*/  HADD2.F32 R35, -RZ, R23.H0_H0 ;  /* 0x20000017ff237230 */ /* 0x004fe20000004100 */
[----:B------:R-:W-:Y:S02]  /*0e10*/  IADD3.X R23, PT, PT, R33, R10, RZ, P6, !PT ;  /* 0x0000000a21177210 */ /* 0x000fe400037fe4ff */
[----:B------:R-:W-:Y:S02]  /*0e20*/  IADD3 R24, P6, PT, R22, R11, RZ ;  /* 0x0000000b16187210 */ /* 0x000fe40007fde0ff */
[----:B------:R-:W-:Y:S01]  /*0e30*/  FADD.FTZ R34, R34, R35 ;  /* 0x0000002322227221 */ /* 0x000fe20000010000 */
[----:B------:R-:W2:Y:S01]  /*0e40*/  LDG.E.U16 R22, desc[UR6][R22.64] ;  /* 0x0000000616167981 */ /* 0x000ea2000c1e1500 */
[----:B---3--:R-:W-:Y:S02]  /*0e50*/  HADD2.F32 R35, -RZ, R25.H0_H0 ;  /* 0x20000019ff237230 */ /* 0x008fe40000004100 */
[----:B------:R-:W-:-:S03]  /*0e60*/  IMAD.X R25, R23, 0x1, R10, P6 ;  /* 0x0000000117197824 */ /* 0x000fc600030e060a */
[----:B----4-:R-:W-:Y:S01]  /*0e70*/  FADD.FTZ R36, R34, R35 ;  /* 0x0000002322247221 */ /* 0x010fe20000010000 */
[----:B------:R-:W-:Y:S01]  /*0e80*/  HADD2.F32 R37, -RZ, R30.H0_H0 ;  /* 0x2000001eff257230 */ /* 0x000fe20000004100 */
[-C--:B------:R-:W-:Y:S01]  /*0e90*/  IADD3 R34, P6, PT, R24, R11.reuse, RZ ;  /* 0x0000000b18227210 */ /* 0x080fe20007fde0ff */
[----:B------:R1:W3:Y:S03]  /*0ea0*/  LDG.E.U16 R21, desc[UR6][R24.64] ;  /* 0x0000000618157981 */ /* 0x0002e6000c1e1500 */
[----:B------:R-:W-:Y:S01]  /*0eb0*/  IADD3.X R35, PT, PT, R25, R10, RZ, P6, !PT ;  /* 0x0000000a19237210 */ /* 0x000fe200037fe4ff */
[----:B0-----:R-:W-:Y:S01]  /*0ec0*/  FADD.FTZ R33, R36, R37 ;  /* 0x0000002524217221 */ /* 0x001fe20000010000 */
[----:B------:R-:W-:-:S03]  /*0ed0*/  IADD3 R36, P6, PT, R34, R11, RZ ;  /* 0x0000000b22247210 */ /* 0x000fc60007fde0ff */
[----:B------:R-:W4:Y:S01]  /*0ee0*/  LDG.E.U16 R30, desc[UR6][R34.64] ;  /* 0x00000006221e7981 */ /* 0x000f22000c1e1500 */
[----:B------:R-:W-:Y:S02]  /*0ef0*/  IADD3.X R37, PT, PT, R35, R10, RZ, P6, !PT ;  /* 0x0000000a23257210 */ /* 0x000fe400037fe4ff */
[----:B-1----:R-:W-:-:S03]  /*0f00*/  IADD3 R24, P6, PT, R36, R11, RZ ;  /* 0x0000000b24187210 */ /* 0x002fc60007fde0ff */
[----:B------:R-:W4:Y:S02]  /*0f10*/  LDG.E.U16 R23, desc[UR6][R36.64] ;  /* 0x0000000624177981 */ /* 0x000f24000c1e1500 */
[----:B------:R-:W-:-:S05]  /*0f20*/  IMAD.X R25, R37, 0x1, R10, P6 ;  /* 0x0000000125197824 */ /* 0x000fca00030e060a */
[----:B------:R-:W4:Y:S01]  /*0f30*/  LDG.E.U16 R24, desc[UR6][R24.64] ;  /* 0x0000000618187981 */ /* 0x000f22000c1e1500 */
[----:B-----5:R-:W-:-:S05]  /*0f40*/  HADD2.F32 R20, -RZ, R20.H0_H0 ;  /* 0x20000014ff147230 */ /* 0x020fca0000004100 */
[----:B------:R-:W-:Y:S01]  /*0f50*/  FADD.FTZ R20, R33, R20 ;  /* 0x0000001421147221 */ /* 0x000fe20000010000 */
[----:B------:R-:W-:Y:S01]  /*0f60*/  HADD2.F32 R33, -RZ, R32.H0_H0 ;  /* 0x20000020ff217230 */ /* 0x000fe20000004100 */
[----:B------:R-:W-:-:S04]  /*0f70*/  IADD3 R28, PT, PT, R28, 0x10, RZ ;  /* 0x000000101c1c7810 */ /* 0x000fc80007ffe0ff */
[----:B------:R-:W-:Y:S01]  /*0f80*/  FADD.FTZ R20, R20, R33 ;  /* 0x0000002114147221 */ /* 0x000fe20000010000 */
        /* <DEDUP_REMOVED lines=8> */
[----:B------:R-:W-:-:S05]  /*1010*/  HADD2.F32 R23, -RZ, R23.H0_H0 ;  /* 0x20000017ff177230 */ /* 0x000fca0000004100 */
[----:B------:R-:W-:Y:S01]  /*1020*/  FADD.FTZ R20, R20, R23 ;  /* 0x0000001714147221 */ /* 0x000fe20000010000 */
[----:B------:R-:W-:-:S05]  /*1030*/  HADD2.F32 R21, -RZ, R24.H0_H0 ;  /* 0x20000018ff157230 */ /* 0x000fca0000004100 */
[----:B------:R-:W-:Y:S01]  /*1040*/  FADD.FTZ R32, R20, R21 ;  /* 0x0000001514207221 */ /* 0x000fe20000010000 */
[----:B------:R-:W-:Y:S06]  /*1050*/  @P6 BRA `(.L_x_528) ;  /* 0xfffffff800986947 */ /* 0x000fec000383ffff */
.L_x_527:
[----:B------:R-:W-:Y:S05]  /*1060*/  BSYNC.RECONVERGENT B2 ;  /* 0x0000000000027941 */ /* 0x000fea0003800200 */
.L_x_526:
        /* <DEDUP_REMOVED lines=30> */
[----:B------:R-:W-:Y:S02]  /*1250*/  LEA.HI.X R37, R20, UR9, R33, 0x1, P6 ;  /* 0x0000000914257c11 */ /* 0x000fe4000b0f0c21 */
[----:B------:R-:W-:-:S03]  /*1260*/  IADD3 R33, PT, PT, R31, 0x4, RZ ;  /* 0x000000041f217810 */ /* 0x000fc60007ffe0ff */
[----:B------:R1:W5:Y:S02]  /*1270*/  LDG.E.U16 R28, desc[UR6][R36.64] ;  /* 0x00000006241c7981 */ /* 0x000364000c1e1500 */
[----:B------:R-:W-:-:S04]  /*1280*/  IMAD.WIDE.U32 R20, R33, UR4, R22 ;  /* 0x0000000421147c25 */ /* 0x000fc8000f8e0016 */
        /* <DEDUP_REMOVED lines=8> */
[----:B------:R-:W-:Y:S02]  /*1310*/  LEA.HI.X R37, R20, UR9, R21, 0x1, P6 ;  /* 0x0000000914257c11 */ /* 0x000fe4000b0f0c15 */
[----:B------:R-:W-:-:S05]  /*1320*/  IADD3 R21, PT, PT, R31, 0x6, RZ ;  /* 0x000000061f157810 */ /* 0x000fca0007ffe0ff */
        /* <DEDUP_REMOVED lines=11> */
[----:B--2---:R-:W-:-:S05]  /*13e0*/  HADD2.F32 R35, -RZ, R35.H0_H0 ;  /* 0x20000023ff237230 */ /* 0x004fca0000004100 */
[----:B------:R-:W-:Y:S02]  /*13f0*/  FADD.FTZ R35, R32, R35 ;  /* 0x0000002320237221 */ /* 0x000fe40000010000 */
[----:B------:R-:W2:Y:S01]  /*1400*/  LDG.E.U16 R32, desc[UR6][R36.64] ;  /* 0x0000000624207981 */ /* 0x000ea2000c1e1500 */
        /* <DEDUP_REMOVED lines=8> */
[----:B------:R-:W-:Y:S02]  /*1490*/  VIADD R31, R31, 0x8 ;  /* 0x000000081f1f7836 */ /* 0x000fe40000000000 */
[----:B------:R-:W-:Y:S02]  /*14a0*/  HADD2.F32 R23, -RZ, R20.H0_H0 ;  /* 0x20000014ff177230 */ /* 0x000fe40000004100 */
[----:B------:R-:W-:Y:S02]  /*14b0*/  HADD2.F32 R21, -RZ, R24.H0_H0 ;  /* 0x20000018ff157230 */ /* 0x000fe40000004100 */
[----:B--2---:R-:W-:-:S05]  /*14c0*/  HADD2.F32 R33, -RZ, R32.H0_H0 ;  /* 0x20000020ff217230 */ /* 0x004fca0000004100 */
[----:B------:R-:W-:-:S04]  /*14d0*/  FADD.FTZ R22, R22, R33 ;  /* 0x0000002116167221 */ /* 0x000fc80000010000 */
[----:B------:R-:W-:-:S04]  /*14e0*/  FADD.FTZ R22, R22, R23 ;  /* 0x0000001716167221 */ /* 0x000fc80000010000 */
[----:B------:R-:W-:-:S07]  /*14f0*/  FADD.FTZ R32, R22, R21 ;  /* 0x0000001516207221 */ /* 0x000fce0000010000 */
.L_x_532:
[----:B------:R-:W-:Y:S05]  /*1500*/  BSYNC.RECONVERGENT B3 ;  /* 0x0000000000037941 */ /* 0x000fea0003800200 */
.L_x_531:
[----:B------:R-:W-:Y:S05]  /*1510*/  @!P5 BRA `(.L_x_530) ;  /* 0x000000040014d947 */ /* 0x000fea0003800000 */
[----:B------:R-:W-:Y:S01]  /*1520*/  BSSY.RECONVERGENT B3, `(.L_x_533) ;  /* 0x0000026000037945 */ /* 0x000fe20003800200 */
[----:B------:R-:W-:-:S03]  /*1530*/  ISETP.NE.AND P5, PT, R26, RZ, PT ;  /* 0x000000ff1a00720c */ /* 0x000fc60003fa5270 */
[----:B------:R-:W-:Y:S10]  /*1540*/  @!P2 BRA `(.L_x_534) ;  /* 0x00000000008ca947 */ /* 0x000ff40003800000 */
[----:B------:R-:W0:Y:S01]  /*1550*/  LDCU.64 UR4, c[0x0][0x3c0] ;  /* 0x00007800ff0477ac */ /* 0x000e220008000a00 */
[----:B------:R-:W-:Y:S01]  /*1560*/  MOV R28, R14 ;  /* 0x0000000e001c7202 */ /* 0x000fe20000000f00 */
[C---:B------:R-:W-:Y:S01]  /*1570*/  VIADD R33, R31.reuse, 0x3 ;  /* 0x000000031f217836 */ /* 0x040fe20000000000 */
[C---:B------:R-:W-:Y:S01]  /*1580*/  IADD3 R25, PT, PT, R31.reuse, 0x1, RZ ;  /* 0x000000011f197810 */ /* 0x040fe20007ffe0ff */
[----:B------:R-:W1:Y:S02]  /*1590*/  LDCU.64 UR8, c[0x0][0x380] ;  /* 0x00007000ff0877ac */ /* 0x000e640008000a00 */
        /* <DEDUP_REMOVED lines=30> */
.L_x_534:
[----:B------:R-:W-:Y:S05]  /*1780*/  BSYNC.RECONVERGENT B3 ;  /* 0x0000000000037941 */ /* 0x000fea0003800200 */
.L_x_533:
        /* <DEDUP_REMOVED lines=16> */
[----:B------:R-:W-:Y:S01]  /*1890*/  IMAD R25, R25, R21, R15 ;  /* 0x0000001519197224 */ /* 0x000fe200078e020f */
[----:B------:R-:W-:Y:S01]  /*18a0*/  LEA R24, P6, R14, R22, 0x1 ;  /* 0x000000160e187211 */ /* 0x000fe200078c08ff */
[----:B------:R-:W-:-:S03]  /*18b0*/  @P5 VIADD R31, R31, 0x2 ;  /* 0x000000021f1f5836 */ /* 0x000fc60000000000 */
[----:B------:R-:W-:Y:S01]  /*18c0*/  LEA.HI.X R25, R14, R23, R25, 0x1, P6 ;  /* 0x000000170e197211 */ /* 0x000fe200030f0c19 */
[----:B------:R-:W-:-:S04]  /*18d0*/  @P5 IMAD.WIDE.U32 R28, R31, R20, R28 ;  /* 0x000000141f1c5225 */ /* 0x000fc800078e001c */
        /* <DEDUP_REMOVED lines=9> */
.L_x_530:
[----:B------:R-:W-:Y:S05]  /*1970*/  BSYNC.RECONVERGENT B2 ;  /* 0x0000000000027941 */ /* 0x000fea0003800200 */
.L_x_529:
[----:B------:R-:W-:Y:S05]  /*1980*/  @P4 BRA `(.L_x_535) ;  /* 0xfffffff000184947 */ /* 0x000fea000383ffff */
[----:B------:R-:W-:Y:S05]  /*1990*/  BSYNC.RECONVERGENT B0 ;  /* 0x0000000000007941 */ /* 0x000fea0003800200 */
.L_x_525:
[----:B------:R-:W-:Y:S05]  /*19a0*/  @P3 BRA `(.L_x_536) ;  /* 0xffffffec00b43947 */ /* 0x000fea000383ffff */
[----:B------:R-:W-:Y:S05]  /*19b0*/  BSYNC.RECONVERGENT B1 ;  /* 0x0000000000017941 */ /* 0x000fea0003800200 */
.L_x_524:
        /* <DEDUP_REMOVED lines=13> */
[----:B------:R-:W0:Y:S01]  /*1a90*/  MUFU.RCP R3, R2 ;  /* 0x0000000200037308 */ /* 0x000e220000001000 */
[----:B------:R-:W-:Y:S01]  /*1aa0*/  IADD3 R9, PT, PT, R9, R5, RZ ;  /* 0x0000000509097210 */ /* 0x000fe20007ffe0ff */
[C---:B------:R-:W-:Y:S02]  /*1ab0*/  IMAD R5, R6.reuse, UR15, R7 ;  /* 0x0000000f06057c24 */ /* 0x040fe4000f8e0207 */
[----:B------:R-:W-:-:S05]  /*1ac0*/  IMAD.WIDE.U32 R6, R6, UR14, R8 ;  /* 0x0000000e06067c25 */ /* 0x000fca000f8e0008 */
[----:B------:R-:W-:Y:S01]  /*1ad0*/  IADD3 R7, PT, PT, R7, R5, RZ ;  /* 0x0000000507077210 */ /* 0x000fe20007ffe0ff */
[----:B------:R-:W-:-:S04]  /*1ae0*/  IMAD R5, R0, UR12, RZ ;  /* 0x0000000c00057c24 */ /* 0x000fc8000f8e02ff */
[----:B------:R-:W-:Y:S02]  /*1af0*/  IMAD R9, R4, UR13, R5 ;  /* 0x0000000d04097c24 */ /* 0x000fe4000f8e0205 */
[----:B0-----:R-:W-:Y:S01]  /*1b00*/  FMUL.FTZ R32, R32, R3 ;  /* 0x0000000320207220 */ /* 0x001fe20000410000 */
[----:B------:R-:W-:-:S04]  /*1b10*/  IMAD.WIDE.U32 R4, R4, UR12, R6 ;  /* 0x0000000c04047c25 */ /* 0x000fc8000f8e0006 */
[----:B------:R-:W-:Y:S02]  /*1b20*/  F2FP.F16.F32.PACK_AB R32, RZ, R32 ;  /* 0x00000020ff20723e */ /* 0x000fe400000000ff */
[----:B------:R-:W-:Y:S02]  /*1b30*/  IADD3 R3, PT, PT, R5, R9, RZ ;  /* 0x0000000905037210 */ /* 0x000fe40007ffe0ff */
[----:B--2---:R-:W-:-:S04]  /*1b40*/  LEA R2, P0, R4, UR4, 0x1 ;  /* 0x0000000404027c11 */ /* 0x004fc8000f8008ff */
[----:B------:R-:W-:-:S05]  /*1b50*/  LEA.HI.X R3, R4, UR5, R3, 0x1, P0 ;  /* 0x0000000504037c11 */ /* 0x000fca00080f0c03 */
[----:B------:R-:W-:Y:S01]  /*1b60*/  STG.E.U16 desc[UR6][R2.64], R32 ;  /* 0x0000002002007986 */ /* 0x000fe2000c101506 */
[----:B------:R-:W-:Y:S05]  /*1b70*/  EXIT ;  /* 0x000000000000794d */ /* 0x000fea0003800000 */
        .weak           $__internal_23_$__cuda_sm20_div_s64
        .type           $__internal_23_$__cuda_sm20_div_s64,@function
        .size           $__internal_23_$__cuda_sm20_div_s64,(.L_x_1034 - $__internal_23_$__cuda_sm20_div_s64)
$__internal_23_$__cuda_sm20_div_s64:
        /* <DEDUP_REMOVED lines=67> */
[----:B------:R-:W-:Y:S06]  /*1fb0*/  RET.REL.NODEC R8 `(_ZN2at6native49_GLOBAL__N__09e94e3a_16_AveragePool3d_cu_a8eae74c29avg_pool3d_cuda_update_outputILi7EN3c104HalfEfEEvNS_27GenericPackedTensorAccessorIKT0_Lm4ENS_16DefaultPtrTraitsElEENS5_IS6_Lm4ES8_lEEiiiiiiiibii) ;  /* 0xffffffe008107950 */ /* 0x000fec0003c3ffff */
.L_x_537:
        /* <DEDUP_REMOVED lines=12> */
.L_x_1034:


//--------------------- .text._ZN2at6native49_GLOBAL__N__09e94e3a_16_AveragePool3d_cu_a8eae74c29avg_pool3d_cuda_update_outputILi6EN3c104HalfEfEEvNS_27GenericPackedTensorAccessorIKT0_Lm4ENS_16DefaultPtrTraitsElEENS5_IS6_Lm4ES8_lEEiiiiiiiibii --------------------------
	.section	.text._ZN2at6native49_GLOBAL__N__09e94e3a_16_AveragePool3d_cu_a8eae74c29avg_pool3d_cuda_update_outputILi6EN3c104HalfEfEEvNS_27GenericPackedTensorAccessorIKT0_Lm4ENS_16DefaultPtrTraitsElEENS5_IS6_Lm4ES8_lEEiiiiiiiibii,"ax",@progbits
	.align	128
.text._ZN2at6native49_GLOBAL__N__09e94e3a_16_AveragePool3d_cu_a8eae74c29avg_pool3d_cuda_update_outputILi6EN3c104HalfEfEEvNS_27GenericPackedTensorAccessorIKT0_Lm4ENS_16DefaultPtrTraitsElEENS5_IS6_Lm4ES8_lEEiiiiiiiibii:
        .type           _ZN2at6native49_GLOBAL__N__09e94e3a_16_AveragePool3d_cu_a8eae74c29avg_pool3d_cuda_update_outputILi6EN3c104HalfEfEEvNS_27GenericPackedTensorAccessorIKT0_Lm4ENS_16DefaultPtrTraitsElEENS5_IS6_Lm4ES8_lEEiiiiiiiibii,@function
        .size           _ZN2at6native49_GLOBAL__N__09e94e3a_16_AveragePool3d_cu_a8eae74c29avg_pool3d_cuda_update_outputILi6EN3c104HalfEfEEvNS_27GenericPackedTensorAccessorIKT0_Lm4ENS_16DefaultPtrTraitsElEENS5_IS6_Lm4ES8_lEEiiiiiiiibii,(.L_x_1036 - _ZN2at6native49_GLOBAL__N__09e94e3a_16_AveragePool3d_cu_a8eae74c29avg_pool3d_cuda_update_outputILi6EN3c104HalfEfEEvNS_27GenericPackedTensorAccessorIKT0_Lm4ENS_16DefaultPtrTraitsElEENS5_IS6_Lm4ES8_lEEiiiiiiiibii)
        .other          _ZN2at6native49_GLOBAL__N__09e94e3a_16_AveragePool3d_cu_a8eae74c29avg_pool3d_cuda_update_outputILi6EN3c104HalfEfEEvNS_27GenericPackedTensorAccessorIKT0_Lm4ENS_16DefaultPtrTraitsElEENS5_IS6_Lm4ES8_lEEiiiiiiiibii,@"STO_CUDA_ENTRY STV_DEFAULT"
_ZN2at6native49_GLOBAL__N__09e94e3a_16_AveragePool3d_cu_a8eae74c29avg_pool3d_cuda_update_outputILi6EN3c104HalfEfEEvNS_27GenericPackedTensorAccessorIKT0_Lm4ENS_16DefaultPtrTraitsElEENS5_IS6_Lm4ES8_lEEiiiiiiiibii:
        /* <DEDUP_REMOVED lines=39> */
.L_x_538:
[----:B------:R-:W-:-:S07]  /*0270*/  MOV R8, 0x290 ;  /* 0x0000029000087802 */ /* 0x000fce0000000f00 */
[----:B------:R-:W-:Y:S05]  /*0280*/  CALL.REL.NOINC `($__internal_24_$__cuda_sm20_div_s64) ;  /* 0x00000018003c7944 */ /* 0x000fea0003c00000 */
[----:B------:R-:W0:Y:S01]  /*0290*/  LDC R5, c[0x0][0x3d8] ;  /* 0x0000f600ff057b82 */ /* 0x000e220000000800 */
[----:B------:R-:W-:-:S05]  /*02a0*/  IADD3 R6, PT, PT, -R4, RZ, RZ ;  /* 0x000000ff04067210 */ /* 0x000fca0007ffe1ff */
[----:B0-----:R-:W-:-:S07]  /*02b0*/  IMAD R6, R6, R5, UR4 ;  /* 0x0000000406067e24 */ /* 0x001fce000f8e0205 */
.L_x_539:
        /* <DEDUP_REMOVED lines=58> */
.L_x_540:
        /* <DEDUP_REMOVED lines=27> */
.L_x_541:
[----:B------:R-:W-:Y:S01]  /*0810*/  LOP3.LUT R27, R26, 0xfffffff0, RZ, 0xc0, !PT ;  /* 0xfffffff01a1b7812 */ /* 0x000fe200078ec0ff */
[----:B------:R-:W-:Y:S01]  /*0820*/  HFMA2 R32, -RZ, RZ, 0, 0 ;  /* 0x00000000ff207431 */ /* 0x000fe200000001ff */
[----:B------:R-:W-:Y:S01]  /*0830*/  BSSY.RECONVERGENT B1, `(.L_x_542) ;  /* 0x0000118000017945 */ /* 0x000fe20003800200 */
[C---:B-1----:R-:W-:Y:S02]  /*0840*/  SHF.L.U64.HI R10, R12.reuse, 0x1, R13 ;  /* 0x000000010c0a7819 */ /* 0x042fe4000001020d */
[----:B------:R-:W-:Y:S01]  /*0850*/  SHF.L.U32 R11, R12, 0x1, RZ ;  /* 0x000000010c0b7819 */ /* 0x000fe200000006ff */
[----:B------:R-:W-:Y:S01]  /*0860*/  IMAD.MOV R27, RZ, RZ, -R27 ;  /* 0x000000ffff1b7224 */ /* 0x000fe200078e0a1b */
[----:B------:R-:W-:-:S07]  /*0870*/  LOP3.LUT R26, R26, 0x3, RZ, 0xc0, !PT ;  /* 0x000000031a1a7812 */ /* 0x000fce00078ec0ff */
.L_x_554:
        /* <DEDUP_REMOVED lines=23> */
.L_x_553:
        /* <DEDUP_REMOVED lines=13> */
.L_x_546:
        /* <DEDUP_REMOVED lines=90> */
.L_x_545:
[----:B------:R-:W-:Y:S05]  /*1060*/  BSYNC.RECONVERGENT B2 ;  /* 0x0000000000027941 */ /* 0x000fea0003800200 */
.L_x_544:
        /* <DEDUP_REMOVED lines=73> */
.L_x_550:
[----:B------:R-:W-:Y:S05]  /*1500*/  BSYNC.RECONVERGENT B3 ;  /* 0x0000000000037941 */ /* 0x000fea0003800200 */
.L_x_549:
        /* <DEDUP_REMOVED lines=39> */
.L_x_552:
[----:B------:R-:W-:Y:S05]  /*1780*/  BSYNC.RECONVERGENT B3 ;  /* 0x0000000000037941 */ /* 0x000fea0003800200 */
.L_x_551:
        /* <DEDUP_REMOVED lines=30> */
.L_x_548:
[----:B------:R-:W-:Y:S05]  /*1970*/  BSYNC.RECONVERGENT B2 ;  /* 0x0000000000027941 */ /* 0x000fea0003800200 */
.L_x_547:
[----:B------:R-:W-:Y:S05]  /*1980*/  @P4 BRA `(.L_x_553) ;  /* 0xfffffff000184947 */ /* 0x000fea000383ffff */
[----:B------:R-:W-:Y:S05]  /*1990*/  BSYNC.RECONVERGENT B0 ;  /* 0x0000000000007941 */ /* 0x000fea0003800200 */
.L_x_543:
[----:B------:R-:W-:Y:S05]  /*19a0*/  @P3 BRA `(.L_x_554) ;  /* 0xffffffec00b43947 */ /* 0x000fea000383ffff */
[----:B------:R-:W-:Y:S05]  /*19b0*/  BSYNC.RECONVERGENT B1 ;  /* 0x0000000000017941 */ /* 0x000fea0003800200 */
.L_x_542:
        /* <DEDUP_REMOVED lines=28> */
        .weak           $__internal_24_$__cuda_sm20_div_s64
        .type           $__internal_24_$__cuda_sm20_div_s64,@function
        .size           $__internal_24_$__cuda_sm20_div_s64,(.L_x_1036 - $__internal_24_$__cuda_sm20_div_s64)
$__internal_24_$__cuda_sm20_div_s64:
        /* <DEDUP_REMOVED lines=67> */
[----:B------:R-:W-:Y:S06]  /*1fb0*/  RET.REL.NODEC R8 `(_ZN2at6native49_GLOBAL__N__09e94e3a_16_AveragePool3d_cu_a8eae74c29avg_pool3d_cuda_update_outputILi6EN3c104HalfEfEEvNS_27GenericPackedTensorAccessorIKT0_Lm4ENS_16DefaultPtrTraitsElEENS5_IS6_Lm4ES8_lEEiiiiiiiibii) ;  /* 0xffffffe008107950 */ /* 0x000fec0003c3ffff */
.L_x_555:
        /* <DEDUP_REMOVED lines=12> */
.L_x_1036:


//--------------------- .text._ZN2at6native49_GLOBAL__N__09e94e3a_16_AveragePool3d_cu_a8eae74c29avg_pool3d_cuda_update_outputILi5EN3c104HalfEfEEvNS_27GenericPackedTensorAccessorIKT0_Lm4ENS_16DefaultPtrTraitsElEENS5_IS6_Lm4ES8_lEEiiiiiiiibii --------------------------
	.section	.text._ZN2at6native49_GLOBAL__N__09e94e3a_16_AveragePool3d_cu_a8eae74c29avg_pool3d_cuda_update_outputILi5EN3c104HalfEfEEvNS_27GenericPackedTensorAccessorIKT0_Lm4ENS_16DefaultPtrTraitsElEENS5_IS6_Lm4ES8_lEEiiiiiiiibii,"ax",@progbits
	.align	128
.text._ZN2at6native49_GLOBAL__N__09e94e3a_16_AveragePool3d_cu_a8eae74c29avg_pool3d_cuda_update_outputILi5EN3c104HalfEfEEvNS_27GenericPackedTensorAccessorIKT0_Lm4ENS_16DefaultPtrTraitsElEENS5_IS6_Lm4ES8_lEEiiiiiiiibii:
        .type           _ZN2at6native49_GLOBAL__N__09e94e3a_16_AveragePool3d_cu_a8eae74c29avg_pool3d_cuda_update_outputILi5EN3c104HalfEfEEvNS_27GenericPackedTensorAccessorIKT0_Lm4ENS_16DefaultPtrTraitsElEENS5_IS6_Lm4ES8_lEEiiiiiiiibii,@function
        .size           _ZN2at6native49_GLOBAL__N__09e94e3a_16_AveragePool3d_cu_a8eae74c29avg_pool3d_cuda_update_outputILi5EN3c104HalfEfEEvNS_27GenericPackedTensorAccessorIKT0_Lm4ENS_16DefaultPtrTraitsElEENS5_IS6_Lm4ES8_lEEiiiiiiiibii,(.L_x_1038 - _ZN2at6native49_GLOBAL__N__09e94e3a_16_AveragePool3d_cu_a8eae74c29avg_pool3d_cuda_update_outputILi5EN3c104HalfEfEEvNS_27GenericPackedTensorAccessorIKT0_Lm4ENS_16DefaultPtrTraitsElEENS5_IS6_Lm4ES8_lEEiiiiiiiibii)
        .other          _ZN2at6native49_GLOBAL__N__09e94e3a_16_AveragePool3d_cu_a8eae74c29avg_pool3d_cuda_update_outputILi5EN3c104HalfEfEEvNS_27GenericPackedTensorAccessorIKT0_Lm4ENS_16DefaultPtrTraitsElEENS5_IS6_Lm4ES8_lEEiiiiiiiibii,@"STO_CUDA_ENTRY STV_DEFAULT"
_ZN2at6native49_GLOBAL__N__09e94e3a_16_AveragePool3d_cu_a8eae74c29avg_pool3d_cuda_update_outputILi5EN3c104HalfEfEEvNS_27GenericPackedTensorAccessorIKT0_Lm4ENS_16DefaultPtrTraitsElEENS5_IS6_Lm4ES8_lEEiiiiiiiibii:
        /* <DEDUP_REMOVED lines=39> */
.L_x_556:
[----:B------:R-:W-:-:S07]  /*0270*/  MOV R8, 0x290 ;  /* 0x0000029000087802 */ /* 0x000fce0000000f00 */
[----:B------:R-:W-:Y:S05]  /*0280*/  CALL.REL.NOINC `($__internal_25_$__cuda_sm20_div_s64) ;  /* 0x00000018003c7944 */ /* 0x000fea0003c00000 */
[----:B------:R-:W0:Y:S01]  /*0290*/  LDC R5, c[0x0][0x3d8] ;  /* 0x0000f600ff057b82 */ /* 0x000e220000000800 */
[----:B------:R-:W-:-:S05]  /*02a0*/  IADD3 R6, PT, PT, -R4, RZ, RZ ;  /* 0x000000ff04067210 */ /* 0x000fca0007ffe1ff */
[----:B0-----:R-:W-:-:S07]  /*02b0*/  IMAD R6, R6, R5, UR4 ;  /* 0x0000000406067e24 */ /* 0x001fce000f8e0205 */
.L_x_557:
        /* <DEDUP_REMOVED lines=58> */
.L_x_558:
        /* <DEDUP_REMOVED lines=27> */
.L_x_559:
[----:B------:R-:W-:Y:S01]  /*0810*/  LOP3.LUT R27, R26, 0xfffffff0, RZ, 0xc0, !PT ;  /* 0xfffffff01a1b7812 */ /* 0x000fe200078ec0ff */
[----:B------:R-:W-:Y:S01]  /*0820*/  HFMA2 R32, -RZ, RZ, 0, 0 ;  /* 0x00000000ff207431 */ /* 0x000fe200000001ff */
[----:B------:R-:W-:Y:S01]  /*0830*/  BSSY.RECONVERGENT B1, `(.L_x_560) ;  /* 0x0000118000017945 */ /* 0x000fe20003800200 */
[C---:B-1----:R-:W-:Y:S02]  /*0840*/  SHF.L.U64.HI R10, R12.reuse, 0x1, R13 ;  /* 0x000000010c0a7819 */ /* 0x042fe4000001020d */
[----:B------:R-:W-:Y:S01]  /*0850*/  SHF.L.U32 R11, R12, 0x1, RZ ;  /* 0x000000010c0b7819 */ /* 0x000fe200000006ff */
[----:B------:R-:W-:Y:S01]  /*0860*/  IMAD.MOV R27, RZ, RZ, -R27 ;  /* 0x000000ffff1b7224 */ /* 0x000fe200078e0a1b */
[----:B------:R-:W-:-:S07]  /*0870*/  LOP3.LUT R26, R26, 0x3, RZ, 0xc0, !PT ;  /* 0x000000031a1a7812 */ /* 0x000fce00078ec0ff */
.L_x_572:
        /* <DEDUP_REMOVED lines=23> */
.L_x_571:
        /* <DEDUP_REMOVED lines=13> */
.L_x_564:
        /* <DEDUP_REMOVED lines=90> */
.L_x_563:
[----:B------:R-:W-:Y:S05]  /*1060*/  BSYNC.RECONVERGENT B2 ;  /* 0x0000000000027941 */ /* 0x000fea0003800200 */
.L_x_562:
        /* <DEDUP_REMOVED lines=73> */
.L_x_568:
[----:B------:R-:W-:Y:S05]  /*1500*/  BSYNC.RECONVERGENT B3 ;  /* 0x0000000000037941 */ /* 0x000fea0003800200 */
.L_x_567:
        /* <DEDUP_REMOVED lines=39> */
.L_x_570:
[----:B------:R-:W-:Y:S05]  /*1780*/  BSYNC.RECONVERGENT B3 ;  /* 0x0000000000037941 */ /* 0x000fea0003800200 */
.L_x_569:
        /* <DEDUP_REMOVED lines=30> */
.L_x_566:
[----:B------:R-:W-:Y:S05]  /*1970*/  BSYNC.RECONVERGENT B2 ;  /* 0x0000000000027941 */ /* 0x000fea0003800200 */
.L_x_565:
[----:B------:R-:W-:Y:S05]  /*1980*/  @P4 BRA `(.L_x_571) ;  /* 0xfffffff000184947 */ /* 0x000fea000383ffff */
[----:B------:R-:W-:Y:S05]  /*1990*/  BSYNC.RECONVERGENT B0 ;  /* 0x0000000000007941 */ /* 0x000fea0003800200 */
.L_x_561:
[----:B------:R-:W-:Y:S05]  /*19a0*/  @P3 BRA `(.L_x_572) ;  /* 0xffffffec00b43947 */ /* 0x000fea000383ffff */
[----:B------:R-:W-:Y:S05]  /*19b0*/  BSYNC.RECONVERGENT B1 ;  /* 0x0000000000017941 */ /* 0x000fea0003800200 */
.L_x_560:
        /* <DEDUP_REMOVED lines=28> */
        .weak           $__internal_25_$__cuda_sm20_div_s64
        .type           $__internal_25_$__cuda_sm20_div_s64,@function
        .size           $__internal_25_$__cuda_sm20_div_s64,(.L_x_1038 - $__internal_25_$__cuda_sm20_div_s64)
$__internal_25_$__cuda_sm20_div_s64:
        /* <DEDUP_REMOVED lines=67> */
[----:B------:R-:W-:Y:S06]  /*1fb0*/  RET.REL.NODEC R8 `(_ZN2at6native49_GLOBAL__N__09e94e3a_16_AveragePool3d_cu_a8eae74c29avg_pool3d_cuda_update_outputILi5EN3c104HalfEfEEvNS_27GenericPackedTensorAccessorIKT0_Lm4ENS_16DefaultPtrTraitsElEENS5_IS6_Lm4ES8_lEEiiiiiiiibii) ;  /* 0xffffffe008107950 */ /* 0x000fec0003c3ffff */
.L_x_573:
        /* <DEDUP_REMOVED lines=12> */
.L_x_1038:


//--------------------- .text._ZN2at6native49_GLOBAL__N__09e94e3a_16_AveragePool3d_cu_a8eae74c29avg_pool3d_cuda_update_outputILi4EN3c104HalfEfEEvNS_27GenericPackedTensorAccessorIKT0_Lm4ENS_16DefaultPtrTraitsElEENS5_IS6_Lm4ES8_lEEiiiiiiiibii --------------------------
	.section	.text._ZN2at6native49_GLOBAL__N__09e94e3a_16_AveragePool3d_cu_a8eae74c29avg_pool3d_cuda_update_outputILi4EN3c104HalfEfEEvNS_27GenericPackedTensorAccessorIKT0_Lm4ENS_16DefaultPtrTraitsElEENS5_IS6_Lm4ES8_lEEiiiiiiiibii,"ax",@progbits
	.align	128
.text._ZN2at6native49_GLOBAL__N__09e94e3a_16_AveragePool3d_cu_a8eae74c29avg_pool3d_cuda_update_outputILi4EN3c104HalfEfEEvNS_27GenericPackedTensorAccessorIKT0_Lm4ENS_16DefaultPtrTraitsElEENS5_IS6_Lm4ES8_lEEiiiiiiiibii:
        .type           _ZN2at6native49_GLOBAL__N__09e94e3a_16_AveragePool3d_cu_a8eae74c29avg_pool3d_cuda_update_outputILi4EN3c104HalfEfEEvNS_27GenericPackedTensorAccessorIKT0_Lm4ENS_16DefaultPtrTraitsElEENS5_IS6_Lm4ES8_lEEiiiiiiiibii,@function
        .size           _ZN2at6native49_GLOBAL__N__09e94e3a_16_AveragePool3d_cu_a8eae74c29avg_pool3d_cuda_update_outputILi4EN3c104HalfEfEEvNS_27GenericPackedTensorAccessorIKT0_Lm4ENS_16DefaultPtrTraitsElEENS5_IS6_Lm4ES8_lEEiiiiiiiibii,(.L_x_1040 - _ZN2at6native49_GLOBAL__N__09e94e3a_16_AveragePool3d_cu_a8eae74c29avg_pool3d_cuda_update_outputILi4EN3c104HalfEfEEvNS_27GenericPackedTensorAccessorIKT0_Lm4ENS_16DefaultPtrTraitsElEENS5_IS6_Lm4ES8_lEEiiiiiiiibii)
        .other          _ZN2at6native49_GLOBAL__N__09e94e3a_16_AveragePool3d_cu_a8eae74c29avg_pool3d_cuda_update_outputILi4EN3c104HalfEfEEvNS_27GenericPackedTensorAccessorIKT0_Lm4ENS_16DefaultPtrTraitsElEENS5_IS6_Lm4ES8_lEEiiiiiiiibii,@"STO_CUDA_ENTRY STV_DEFAULT"
_ZN2at6native49_GLOBAL__N__09e94e3a_16_AveragePool3d_cu_a8eae74c29avg_pool3d_cuda_update_outputILi4EN3c104HalfEfEEvNS_27GenericPackedTensorAccessorIKT0_Lm4ENS_16DefaultPtrTraitsElEENS5_IS6_Lm4ES8_lEEiiiiiiiibii:
        /* <DEDUP_REMOVED lines=39> */
.L_x_574:
[----:B------:R-:W-:-:S07]  /*0270*/  MOV R8, 0x290 ;  /* 0x0000029000087802 */ /* 0x000fce0000000f00 */
[----:B------:R-:W-:Y:S05]  /*0280*/  CALL.REL.NOINC `($__internal_26_$__cuda_sm20_div_s64) ;  /* 0x00000018003c7944 */ /* 0x000fea0003c00000 */
[----:B------:R-:W0:Y:S01]  /*0290*/  LDC R5, c[0x0][0x3d8] ;  /* 0x0000f600ff057b82 */ /* 0x000e220000000800 */
[----:B------:R-:W-:-:S05]  /*02a0*/  IADD3 R6, PT, PT, -R4, RZ, RZ ;  /* 0x000000ff04067210 */ /* 0x000fca0007ffe1ff */
[----:B0-----:R-:W-:-:S07]  /*02b0*/  IMAD R6, R6, R5, UR4 ;  /* 0x0000000406067e24 */ /* 0x001fce000f8e0205 */
.L_x_575:
        /* <DEDUP_REMOVED lines=58> */
.L_x_576:
        /* <DEDUP_REMOVED lines=27> */
.L_x_577:
[----:B------:R-:W-:Y:S01]  /*0810*/  LOP3.LUT R27, R26, 0xfffffff0, RZ, 0xc0, !PT ;  /* 0xfffffff01a1b7812 */ /* 0x000fe200078ec0ff */
[----:B------:R-:W-:Y:S01]  /*0820*/  HFMA2 R32, -RZ, RZ, 0, 0 ;  /* 0x00000000ff207431 */ /* 0x000fe200000001ff */
[----:B------:R-:W-:Y:S01]  /*0830*/  BSSY.RECONVERGENT B1, `(.L_x_578) ;  /* 0x0000118000017945 */ /* 0x000fe20003800200 */
[C---:B-1----:R-:W-:Y:S02]  /*0840*/  SHF.L.U64.HI R10, R12.reuse, 0x1, R13 ;  /* 0x000000010c0a7819 */ /* 0x042fe4000001020d */
[----:B------:R-:W-:Y:S01]  /*0850*/  SHF.L.U32 R11, R12, 0x1, RZ ;  /* 0x000000010c0b7819 */ /* 0x000fe200000006ff */
[----:B------:R-:W-:Y:S01]  /*0860*/  IMAD.MOV R27, RZ, RZ, -R27 ;  /* 0x000000ffff1b7224 */ /* 0x000fe200078e0a1b */
[----:B------:R-:W-:-:S07]  /*0870*/  LOP3.LUT R26, R26, 0x3, RZ, 0xc0, !PT ;  /* 0x000000031a1a7812 */ /* 0x000fce00078ec0ff */
.L_x_590:
        /* <DEDUP_REMOVED lines=23> */
.L_x_589:
        /* <DEDUP_REMOVED lines=13> */
.L_x_582:
        /* <DEDUP_REMOVED lines=90> */
.L_x_581:
[----:B------:R-:W-:Y:S05]  /*1060*/  BSYNC.RECONVERGENT B2 ;  /* 0x0000000000027941 */ /* 0x000fea0003800200 */
.L_x_580:
        /* <DEDUP_REMOVED lines=73> */
.L_x_586:
[----:B------:R-:W-:Y:S05]  /*1500*/  BSYNC.RECONVERGENT B3 ;  /* 0x0000000000037941 */ /* 0x000fea0003800200 */
.L_x_585:
        /* <DEDUP_REMOVED lines=39> */
.L_x_588:
[----:B------:R-:W-:Y:S05]  /*1780*/  BSYNC.RECONVERGENT B3 ;  /* 0x0000000000037941 */ /* 0x000fea0003800200 */
.L_x_587:
        /* <DEDUP_REMOVED lines=30> */
.L_x_584:
[----:B------:R-:W-:Y:S05]  /*1970*/  BSYNC.RECONVERGENT B2 ;  /* 0x0000000000027941 */ /* 0x000fea0003800200 */
.L_x_583:
[----:B------:R-:W-:Y:S05]  /*1980*/  @P4 BRA `(.L_x_589) ;  /* 0xfffffff000184947 */ /* 0x000fea000383ffff */
[----:B------:R-:W-:Y:S05]  /*1990*/  BSYNC.RECONVERGENT B0 ;  /* 0x0000000000007941 */ /* 0x000fea0003800200 */
.L_x_579:
[----:B------:R-:W-:Y:S05]  /*19a0*/  @P3 BRA `(.L_x_590) ;  /* 0xffffffec00b43947 */ /* 0x000fea000383ffff */
[----:B------:R-:W-:Y:S05]  /*19b0*/  BSYNC.RECONVERGENT B1 ;  /* 0x0000000000017941 */ /* 0x000fea0003800200 */
.L_x_578:
        /* <DEDUP_REMOVED lines=28> */
        .weak           $__internal_26_$__cuda_sm20_div_s64
        .type           $__internal_26_$__cuda_sm20_div_s64,@function
        .size           $__internal_26_$__cuda_sm20_div_s64,(.L_x_1040 - $__internal_26_$__cuda_sm20_div_s64)
$__internal_26_$__cuda_sm20_div_s64:
        /* <DEDUP_REMOVED lines=67> */
[----:B------:R-:W-:Y:S06]  /*1fb0*/  RET.REL.NODEC R8 `(_ZN2at6native49_GLOBAL__N__09e94e3a_16_AveragePool3d_cu_a8eae74c29avg_pool3d_cuda_update_outputILi4EN3c104HalfEfEEvNS_27GenericPackedTensorAccessorIKT0_Lm4ENS_16DefaultPtrTraitsElEENS5_IS6_Lm4ES8_lEEiiiiiiiibii) ;  /* 0xffffffe008107950 */ /* 0x000fec0003c3ffff */
.L_x_591:
        /* <DEDUP_REMOVED lines=12> */
.L_x_1040:


//--------------------- .text._ZN2at6native49_GLOBAL__N__09e94e3a_16_AveragePool3d_cu_a8eae74c29avg_pool3d_cuda_update_outputILi3EN3c104HalfEfEEvNS_27GenericPackedTensorAccessorIKT0_Lm4ENS_16DefaultPtrTraitsElEENS5_IS6_Lm4ES8_lEEiiiiiiiibii --------------------------
	.section	.text._ZN2at6native49_GLOBAL__N__09e94e3a_16_AveragePool3d_cu_a8eae74c29avg_pool3d_cuda_update_outputILi3EN3c104HalfEfEEvNS_27GenericPackedTensorAccessorIKT0_Lm4ENS_16DefaultPtrTraitsElEENS5_IS6_Lm4ES8_lEEiiiiiiiibii,"ax",@progbits
	.align	128
.text._ZN2at6native49_GLOBAL__N__09e94e3a_16_AveragePool3d_cu_a8eae74c29avg_pool3d_cuda_update_outputILi3EN3c104HalfEfEEvNS_27GenericPackedTensorAccessorIKT0_Lm4ENS_16DefaultPtrTraitsElEENS5_IS6_Lm4ES8_lEEiiiiiiiibii:
        .type           _ZN2at6native49_GLOBAL__N__09e94e3a_16_AveragePool3d_cu_a8eae74c29avg_pool3d_cuda_update_outputILi3EN3c104HalfEfEEvNS_27GenericPackedTensorAccessorIKT0_Lm4ENS_16DefaultPtrTraitsElEENS5_IS6_Lm4ES8_lEEiiiiiiiibii,@function
        .size           _ZN2at6native49_GLOBAL__N__09e94e3a_16_AveragePool3d_cu_a8eae74c29avg_pool3d_cuda_update_outputILi3EN3c104HalfEfEEvNS_27GenericPackedTensorAccessorIKT0_Lm4ENS_16DefaultPtrTraitsElEENS5_IS6_Lm4ES8_lEEiiiiiiiibii,(.L_x_1042 - _ZN2at6native49_GLOBAL__N__09e94e3a_16_AveragePool3d_cu_a8eae74c29avg_pool3d_cuda_update_outputILi3EN3c104HalfEfEEvNS_27GenericPackedTensorAccessorIKT0_Lm4ENS_16DefaultPtrTraitsElEENS5_IS6_Lm4ES8_lEEiiiiiiiibii)
        .other          _ZN2at6native49_GLOBAL__N__09e94e3a_16_AveragePool3d_cu_a8eae74c29avg_pool3d_cuda_update_outputILi3EN3c104HalfEfEEvNS_27GenericPackedTensorAccessorIKT0_Lm4ENS_16DefaultPtrTraitsElEENS5_IS6_Lm4ES8_lEEiiiiiiiibii,@"STO_CUDA_ENTRY STV_DEFAULT"
_ZN2at6native49_GLOBAL__N__09e94e3a_16_AveragePool3d_cu_a8eae74c29avg_pool3d_cuda_update_outputILi3EN3c104HalfEfEEvNS_27GenericPackedTensorAccessorIKT0_Lm4ENS_16DefaultPtrTraitsElEENS5_IS6_Lm4ES8_lEEiiiiiiiibii:
        /* <DEDUP_REMOVED lines=39> */
.L_x_592:
[----:B------:R-:W-:-:S07]  /*0270*/  MOV R8, 0x290 ;  /* 0x0000029000087802 */ /* 0x000fce0000000f00 */
[----:B------:R-:W-:Y:S05]  /*0280*/  CALL.REL.NOINC `($__internal_27_$__cuda_sm20_div_s64) ;  /* 0x00000018003c7944 */ /* 0x000fea0003c00000 */
[----:B------:R-:W0:Y:S01]  /*0290*/  LDC R5, c[0x0][0x3d8] ;  /* 0x0000f600ff057b82 */ /* 0x000e220000000800 */
[----:B------:R-:W-:-:S05]  /*02a0*/  IADD3 R6, PT, PT, -R4, RZ, RZ ;  /* 0x000000ff04067210 */ /* 0x000fca0007ffe1ff */
[----:B0-----:R-:W-:-:S07]  /*02b0*/  IMAD R6, R6, R5, UR4 ;  /* 0x0000000406067e24 */ /* 0x001fce000f8e0205 */
.L_x_593:
        /* <DEDUP_REMOVED lines=58> */
.L_x_594:
        /* <DEDUP_REMOVED lines=27> */
.L_x_595:
[----:B------:R-:W-:Y:S01]  /*0810*/  LOP3.LUT R27, R26, 0xfffffff0, RZ, 0xc0, !PT ;  /* 0xfffffff01a1b7812 */ /* 0x000fe200078ec0ff */
[----:B------:R-:W-:Y:S01]  /*0820*/  HFMA2 R32, -RZ, RZ, 0, 0 ;  /* 0x00000000ff207431 */ /* 0x000fe200000001ff */
[----:B------:R-:W-:Y:S01]  /*0830*/  BSSY.RECONVERGENT B1, `(.L_x_596) ;  /* 0x0000118000017945 */ /* 0x000fe20003800200 */
[C---:B-1----:R-:W-:Y:S02]  /*0840*/  SHF.L.U64.HI R10, R12.reuse, 0x1, R13 ;  /* 0x000000010c0a7819 */ /* 0x042fe4000001020d */
[----:B------:R-:W-:Y:S01]  /*0850*/  SHF.L.U32 R11, R12, 0x1, RZ ;  /* 0x000000010c0b7819 */ /* 0x000fe200000006ff */
[----:B------:R-:W-:Y:S01]  /*0860*/  IMAD.MOV R27, RZ, RZ, -R27 ;  /* 0x000000ffff1b7224 */ /* 0x000fe200078e0a1b */
[----:B------:R-:W-:-:S07]  /*0870*/  LOP3.LUT R26, R26, 0x3, RZ, 0xc0, !PT ;  /* 0x000000031a1a7812 */ /* 0x000fce00078ec0ff */
.L_x_608:
        /* <DEDUP_REMOVED lines=23> */
.L_x_607:
        /* <DEDUP_REMOVED lines=13> */
.L_x_600:
        /* <DEDUP_REMOVED lines=90> */
.L_x_599:
[----:B------:R-:W-:Y:S05]  /*1060*/  BSYNC.RECONVERGENT B2 ;  /* 0x0000000000027941 */ /* 0x000fea0003800200 */
.L_x_598:
        /* <DEDUP_REMOVED lines=73> */
.L_x_604:
[----:B------:R-:W-:Y:S05]  /*1500*/  BSYNC.RECONVERGENT B3 ;  /* 0x0000000000037941 */ /* 0x000fea0003800200 */
.L_x_603:
        /* <DEDUP_REMOVED lines=39> */
.L_x_606:
[----:B------:R-:W-:Y:S05]  /*1780*/  BSYNC.RECONVERGENT B3 ;  /* 0x0000000000037941 */ /* 0x000fea0003800200 */
.L_x_605:
        /* <DEDUP_REMOVED lines=30> */
.L_x_602:
[----:B------:R-:W-:Y:S05]  /*1970*/  BSYNC.RECONVERGENT B2 ;  /* 0x0000000000027941 */ /* 0x000fea0003800200 */
.L_x_601:
[----:B------:R-:W-:Y:S05]  /*1980*/  @P4 BRA `(.L_x_607) ;  /* 0xfffffff000184947 */ /* 0x000fea000383ffff */
[----:B------:R-:W-:Y:S05]  /*1990*/  BSYNC.RECONVERGENT B0 ;  /* 0x0000000000007941 */ /* 0x000fea0003800200 */
.L_x_597:
[----:B------:R-:W-:Y:S05]  /*19a0*/  @P3 BRA `(.L_x_608) ;  /* 0xffffffec00b43947 */ /* 0x000fea000383ffff */
[----:B------:R-:W-:Y:S05]  /*19b0*/  BSYNC.RECONVERGENT B1 ;  /* 0x0000000000017941 */ /* 0x000fea0003800200 */
.L_x_596:
        /* <DEDUP_REMOVED lines=28> */
        .weak           $__internal_27_$__cuda_sm20_div_s64
        .type           $__internal_27_$__cuda_sm20_div_s64,@function
        .size           $__internal_27_$__cuda_sm20_div_s64,(.L_x_1042 - $__internal_27_$__cuda_sm20_div_s64)
$__internal_27_$__cuda_sm20_div_s64:
        /* <DEDUP_REMOVED lines=67> */
[----:B------:R-:W-:Y:S06]  /*1fb0*/  RET.REL.NODEC R8 `(_ZN2at6native49_GLOBAL__N__09e94e3a_16_AveragePool3d_cu_a8eae74c29avg_pool3d_cuda_update_outputILi3EN3c104HalfEfEEvNS_27GenericPackedTensorAccessorIKT0_Lm4ENS_16DefaultPtrTraitsElEENS5_IS6_Lm4ES8_lEEiiiiiiiibii) ;  /* 0xffffffe008107950 */ /* 0x000fec0003c3ffff */
.L_x_609:
        /* <DEDUP_REMOVED lines=12> */
.L_x_1042:


//--------------------- .text._ZN2at6native49_GLOBAL__N__09e94e3a_16_AveragePool3d_cu_a8eae74c29avg_pool3d_cuda_update_outputILi2EN3c104HalfEfEEvNS_27GenericPackedTensorAccessorIKT0_Lm4ENS_16DefaultPtrTraitsElEENS5_IS6_Lm4ES8_lEEiiiiiiiibii --------------------------
	.section	.text._ZN2at6native49_GLOBAL__N__09e94e3a_16_AveragePool3d_cu_a8eae74c29avg_pool3d_cuda_update_outputILi2EN3c104HalfEfEEvNS_27GenericPackedTensorAccessorIKT0_Lm4ENS_16DefaultPtrTraitsElEENS5_IS6_Lm4ES8_lEEiiiiiiiibii,"ax",@progbits
	.align	128
.text._ZN2at6native49_GLOBAL__N__09e94e3a_16_AveragePool3d_cu_a8eae74c29avg_pool3d_cuda_update_outputILi2EN3c104HalfEfEEvNS_27GenericPackedTensorAccessorIKT0_Lm4ENS_16DefaultPtrTraitsElEENS5_IS6_Lm4ES8_lEEiiiiiiiibii:
        .type           _ZN2at6native49_GLOBAL__N__09e94e3a_16_AveragePool3d_cu_a8eae74c29avg_pool3d_cuda_update_outputILi2EN3c104HalfEfEEvNS_27GenericPackedTensorAccessorIKT0_Lm4ENS_16DefaultPtrTraitsElEENS5_IS6_Lm4ES8_lEEiiiiiiiibii,@function
        .size           _ZN2at6native49_GLOBAL__N__09e94e3a_16_AveragePool3d_cu_a8eae74c29avg_pool3d_cuda_update_outputILi2EN3c104HalfEfEEvNS_27GenericPackedTensorAccessorIKT0_Lm4ENS_16DefaultPtrTraitsElEENS5_IS6_Lm4ES8_lEEiiiiiiiibii,(.L_x_1044 - _ZN2at6native49_GLOBAL__N__09e94e3a_16_AveragePool3d_cu_a8eae74c29avg_pool3d_cuda_update_outputILi2EN3c104HalfEfEEvNS_27GenericPackedTensorAccessorIKT0_Lm4ENS_16DefaultPtrTraitsElEENS5_IS6_Lm4ES8_lEEiiiiiiiibii)
        .other          _ZN2at6native49_GLOBAL__N__09e94e3a_16_AveragePool3d_cu_a8eae74c29avg_pool3d_cuda_update_outputILi2EN3c104HalfEfEEvNS_27GenericPackedTensorAccessorIKT0_Lm4ENS_16DefaultPtrTraitsElEENS5_IS6_Lm4ES8_lEEiiiiiiiibii,@"STO_CUDA_ENTRY STV_DEFAULT"
_ZN2at6native49_GLOBAL__N__09e94e3a_16_AveragePool3d_cu_a8eae74c29avg_pool3d_cuda_update_outputILi2EN3c104HalfEfEEvNS_27GenericPackedTensorAccessorIKT0_Lm4ENS_16DefaultPtrTraitsElEENS5_IS6_Lm4ES8_lEEiiiiiiiibii:
        /* <DEDUP_REMOVED lines=39> */
.L_x_610:
[----:B------:R-:W-:-:S07]  /*0270*/  MOV R8, 0x290 ;  /* 0x0000029000087802 */ /* 0x000fce0000000f00 */
[----:B------:R-:W-:Y:S05]  /*0280*/  CALL.REL.NOINC `($__internal_28_$__cuda_sm20_div_s64) ;  /* 0x00000018003c7944 */ /* 0x000fea0003c00000 */
[----:B------:R-:W0:Y:S01]  /*0290*/  LDC R5, c[0x0][0x3d8] ;  /* 0x0000f600ff057b82 */ /* 0x000e220000000800 */
[----:B------:R-:W-:-:S05]  /*02a0*/  IADD3 R6, PT, PT, -R4, RZ, RZ ;  /* 0x000000ff04067210 */ /* 0x000fca0007ffe1ff */
[----:B0-----:R-:W-:-:S07]  /*02b0*/  IMAD R6, R6, R5, UR4 ;  /* 0x0000000406067e24 */ /* 0x001fce000f8e0205 */
.L_x_611:
        /* <DEDUP_REMOVED lines=58> */
.L_x_612:
        /* <DEDUP_REMOVED lines=27> */
.L_x_613:
[----:B------:R-:W-:Y:S01]  /*0810*/  LOP3.LUT R27, R26, 0xfffffff0, RZ, 0xc0, !PT ;  /* 0xfffffff01a1b7812 */ /* 0x000fe200078ec0ff */
[----:B------:R-:W-:Y:S01]  /*0820*/  HFMA2 R32, -RZ, RZ, 0, 0 ;  /* 0x00000000ff207431 */ /* 0x000fe200000001ff */
[----:B------:R-:W-:Y:S01]  /*0830*/  BSSY.RECONVERGENT B1, `(.L_x_614) ;  /* 0x0000118000017945 */ /* 0x000fe20003800200 */
[C---:B-1----:R-:W-:Y:S02]  /*0840*/  SHF.L.U64.HI R10, R12.reuse, 0x1, R13 ;  /* 0x000000010c0a7819 */ /* 0x042fe4000001020d */
[----:B------:R-:W-:Y:S01]  /*0850*/  SHF.L.U32 R11, R12, 0x1, RZ ;  /* 0x000000010c0b7819 */ /* 0x000fe200000006ff */
[----:B------:R-:W-:Y:S01]  /*0860*/  IMAD.MOV R27, RZ, RZ, -R27 ;  /* 0x000000ffff1b7224 */ /* 0x000fe200078e0a1b */
[----:B------:R-:W-:-:S07]  /*0870*/  LOP3.LUT R26, R26, 0x3, RZ, 0xc0, !PT ;  /* 0x000000031a1a7812 */ /* 0x000fce00078ec0ff */
.L_x_626:
        /* <DEDUP_REMOVED lines=23> */
.L_x_625:
        /* <DEDUP_REMOVED lines=13> */
.L_x_618:
        /* <DEDUP_REMOVED lines=90> */
.L_x_617:
[----:B------:R-:W-:Y:S05]  /*1060*/  BSYNC.RECONVERGENT B2 ;  /* 0x0000000000027941 */ /* 0x000fea0003800200 */
.L_x_616:
        /* <DEDUP_REMOVED lines=73> */
.L_x_622:
[----:B------:R-:W-:Y:S05]  /*1500*/  BSYNC.RECONVERGENT B3 ;  /* 0x0000000000037941 */ /* 0x000fea0003800200 */
.L_x_621:
        /* <DEDUP_REMOVED lines=39> */
.L_x_624:
[----:B------:R-:W-:Y:S05]  /*1780*/  BSYNC.RECONVERGENT B3 ;  /* 0x0000000000037941 */ /* 0x000fea0003800200 */
.L_x_623:
        /* <DEDUP_REMOVED lines=30> */
.L_x_620:
[----:B------:R-:W-:Y:S05]  /*1970*/  BSYNC.RECONVERGENT B2 ;  /* 0x0000000000027941 */ /* 0x000fea0003800200 */
.L_x_619:
[----:B------:R-:W-:Y:S05]  /*1980*/  @P4 BRA `(.L_x_625) ;  /* 0xfffffff000184947 */ /* 0x000fea000383ffff */
[----:B------:R-:W-:Y:S05]  /*1990*/  BSYNC.RECONVERGENT B0 ;  /* 0x0000000000007941 */ /* 0x000fea0003800200 */
.L_x_615:
[----:B------:R-:W-:Y:S05]  /*19a0*/  @P3 BRA `(.L_x_626) ;  /* 0xffffffec00b43947 */ /* 0x000fea000383ffff */
[----:B------:R-:W-:Y:S05]  /*19b0*/  BSYNC.RECONVERGENT B1 ;  /* 0x0000000000017941 */ /* 0x000fea0003800200 */
.L_x_614:
        /* <DEDUP_REMOVED lines=28> */
        .weak           $__internal_28_$__cuda_sm20_div_s64
        .type           $__internal_28_$__cuda_sm20_div_s64,@function
        .size           $__internal_28_$__cuda_sm20_div_s64,(.L_x_1044 - $__internal_28_$__cuda_sm20_div_s64)
$__internal_28_$__cuda_sm20_div_s64:
        /* <DEDUP_REMOVED lines=67> */
[----:B------:R-:W-:Y:S06]  /*1fb0*/  RET.REL.NODEC R8 `(_ZN2at6native49_GLOBAL__N__09e94e3a_16_AveragePool3d_cu_a8eae74c29avg_pool3d_cuda_update_outputILi2EN3c104HalfEfEEvNS_27GenericPackedTensorAccessorIKT0_Lm4ENS_16DefaultPtrTraitsElEENS5_IS6_Lm4ES8_lEEiiiiiiiibii) ;  /* 0xffffffe008107950 */ /* 0x000fec0003c3ffff */
.L_x_627:
        /* <DEDUP_REMOVED lines=12> */
.L_x_1044:


//--------------------- .text._ZN2at6native49_GLOBAL__N__09e94e3a_16_AveragePool3d_cu_a8eae74c29avg_pool3d_cuda_update_outputILi1EN3c104HalfEfEEvNS_27GenericPackedTensorAccessorIKT0_Lm4ENS_16DefaultPtrTraitsElEENS5_IS6_Lm4ES8_lEEiiiiiiiibii --------------------------
	.section	.text._ZN2at6native49_GLOBAL__N__09e94e3a_16_AveragePool3d_cu_a8eae74c29avg_pool3d_cuda_update_outputILi1EN3c104HalfEfEEvNS_27GenericPackedTensorAccessorIKT0_Lm4ENS_16DefaultPtrTraitsElEENS5_IS6_Lm4ES8_lEEiiiiiiiibii,"ax",@progbits
	.align	128
.text._ZN2at6native49_GLOBAL__N__09e94e3a_16_AveragePool3d_cu_a8eae74c29avg_pool3d_cuda_update_outputILi1EN3c104HalfEfEEvNS_27GenericPackedTensorAccessorIKT0_Lm4ENS_16DefaultPtrTraitsElEENS5_IS6_Lm4ES8_lEEiiiiiiiibii:
        .type           _ZN2at6native49_GLOBAL__N__09e94e3a_16_AveragePool3d_cu_a8eae74c29avg_pool3d_cuda_update_outputILi1EN3c104HalfEfEEvNS_27GenericPackedTensorAccessorIKT0_Lm4ENS_16DefaultPtrTraitsElEENS5_IS6_Lm4ES8_lEEiiiiiiiibii,@function
        .size           _ZN2at6native49_GLOBAL__N__09e94e3a_16_AveragePool3d_cu_a8eae74c29avg_pool3d_cuda_update_outputILi1EN3c104HalfEfEEvNS_27GenericPackedTensorAccessorIKT0_Lm4ENS_16DefaultPtrTraitsElEENS5_IS6_Lm4ES8_lEEiiiiiiiibii,(.L_x_1046 - _ZN2at6native49_GLOBAL__N__09e94e3a_16_AveragePool3d_cu_a8eae74c29avg_pool3d_cuda_update_outputILi1EN3c104HalfEfEEvNS_27GenericPackedTensorAccessorIKT0_Lm4ENS_16DefaultPtrTraitsElEENS5_IS6_Lm4ES8_lEEiiiiiiiibii)
        .other          _ZN2at6native49_GLOBAL__N__09e94e3a_16_AveragePool3d_cu_a8eae74c29avg_pool3d_cuda_update_outputILi1EN3c104HalfEfEEvNS_27GenericPackedTensorAccessorIKT0_Lm4ENS_16DefaultPtrTraitsElEENS5_IS6_Lm4ES8_lEEiiiiiiiibii,@"STO_CUDA_ENTRY STV_DEFAULT"
_ZN2at6native49_GLOBAL__N__09e94e3a_16_AveragePool3d_cu_a8eae74c29avg_pool3d_cuda_update_outputILi1EN3c104HalfEfEEvNS_27GenericPackedTensorAccessorIKT0_Lm4ENS_16DefaultPtrTraitsElEENS5_IS6_Lm4ES8_lEEiiiiiiiibii:
        /* <DEDUP_REMOVED lines=39> */
.L_x_628:
[----:B------:R-:W-:-:S07]  /*0270*/  MOV R8, 0x290 ;  /* 0x0000029000087802 */ /* 0x000fce0000000f00 */
[----:B------:R-:W-:Y:S05]  /*0280*/  CALL.REL.NOINC `($__internal_29_$__cuda_sm20_div_s64) ;  /* 0x00000018003c7944 */ /* 0x000fea0003c00000 */
[----:B------:R-:W0:Y:S01]  /*0290*/  LDC R5, c[0x0][0x3d8] ;  /* 0x0000f600ff057b82 */ /* 0x000e220000000800 */
[----:B------:R-:W-:-:S05]  /*02a0*/  IADD3 R6, PT, PT, -R4, RZ, RZ ;  /* 0x000000ff04067210 */ /* 0x000fca0007ffe1ff */
[----:B0-----:R-:W-:-:S07]  /*02b0*/  IMAD R6, R6, R5, UR4 ;  /* 0x0000000406067e24 */ /* 0x001fce000f8e0205 */
.L_x_629:
        /* <DEDUP_REMOVED lines=58> */
.L_x_630:
        /* <DEDUP_REMOVED lines=27> */
.L_x_631:
[----:B------:R-:W-:Y:S01]  /*0810*/  LOP3.LUT R27, R26, 0xfffffff0, RZ, 0xc0, !PT ;  /* 0xfffffff01a1b7812 */ /* 0x000fe200078ec0ff */
[----:B------:R-:W-:Y:S01]  /*0820*/  HFMA2 R32, -RZ, RZ, 0, 0 ;  /* 0x00000000ff207431 */ /* 0x000fe200000001ff */
[----:B------:R-:W-:Y:S01]  /*0830*/  BSSY.RECONVERGENT B1, `(.L_x_632) ;  /* 0x0000118000017945 */ /* 0x000fe20003800200 */
[C---:B-1----:R-:W-:Y:S02]  /*0840*/  SHF.L.U64.HI R10, R12.reuse, 0x1, R13 ;  /* 0x000000010c0a7819 */ /* 0x042fe4000001020d */
[----:B------:R-:W-:Y:S01]  /*0850*/  SHF.L.U32 R11, R12, 0x1, RZ ;  /* 0x000000010c0b7819 */ /* 0x000fe200000006ff */
[----:B------:R-:W-:Y:S01]  /*0860*/  IMAD.MOV R27, RZ, RZ, -R27 ;  /* 0x000000ffff1b7224 */ /* 0x000fe200078e0a1b */
[----:B------:R-:W-:-:S07]  /*0870*/  LOP3.LUT R26, R26, 0x3, RZ, 0xc0, !PT ;  /* 0x000000031a1a7812 */ /* 0x000fce00078ec0ff */
.L_x_644:
        /* <DEDUP_REMOVED lines=23> */
.L_x_643:
        /* <DEDUP_REMOVED lines=13> */
.L_x_636:
        /* <DEDUP_REMOVED lines=90> */
.L_x_635:
[----:B------:R-:W-:Y:S05]  /*1060*/  BSYNC.RECONVERGENT B2 ;  /* 0x0000000000027941 */ /* 0x000fea0003800200 */
.L_x_634:
        /* <DEDUP_REMOVED lines=73> */
.L_x_640:
[----:B------:R-:W-:Y:S05]  /*1500*/  BSYNC.RECONVERGENT B3 ;  /* 0x0000000000037941 */ /* 0x000fea0003800200 */
.L_x_639:
        /* <DEDUP_REMOVED lines=39> */
.L_x_642:
[----:B------:R-:W-:Y:S05]  /*1780*/  BSYNC.RECONVERGENT B3 ;  /* 0x0000000000037941 */ /* 0x000fea0003800200 */
.L_x_641:
        /* <DEDUP_REMOVED lines=30> */
.L_x_638:
[----:B------:R-:W-:Y:S05]  /*1970*/  BSYNC.RECONVERGENT B2 ;  /* 0x0000000000027941 */ /* 0x000fea0003800200 */
.L_x_637:
[----:B------:R-:W-:Y:S05]  /*1980*/  @P4 BRA `(.L_x_643) ;  /* 0xfffffff000184947 */ /* 0x000fea000383ffff */
[----:B------:R-:W-:Y:S05]  /*1990*/  BSYNC.RECONVERGENT B0 ;  /* 0x0000000000007941 */ /* 0x000fea0003800200 */
.L_x_633:
[----:B------:R-:W-:Y:S05]  /*19a0*/  @P3 BRA `(.L_x_644) ;  /* 0xffffffec00b43947 */ /* 0x000fea000383ffff */
[----:B------:R-:W-:Y:S05]  /*19b0*/  BSYNC.RECONVERGENT B1 ;  /* 0x0000000000017941 */ /* 0x000fea0003800200 */
.L_x_632:
        /* <DEDUP_REMOVED lines=28> */
        .weak           $__internal_29_$__cuda_sm20_div_s64
        .type           $__internal_29_$__cuda_sm20_div_s64,@function
        .size           $__internal_29_$__cuda_sm20_div_s64,(.L_x_1046 - $__internal_29_$__cuda_sm20_div_s64)
$__internal_29_$__cuda_sm20_div_s64:
        /* <DEDUP_REMOVED lines=67> */
[----:B------:R-:W-:Y:S06]  /*1fb0*/  RET.REL.NODEC R8 `(_ZN2at6native49_GLOBAL__N__09e94e3a_16_AveragePool3d_cu_a8eae74c29avg_pool3d_cuda_update_outputILi1EN3c104HalfEfEEvNS_27GenericPackedTensorAccessorIKT0_Lm4ENS_16DefaultPtrTraitsElEENS5_IS6_Lm4ES8_lEEiiiiiiiibii) ;  /* 0xffffffe008107950 */ /* 0x000fec0003c3ffff */
.L_x_645:
        /* <DEDUP_REMOVED lines=12> */
.L_x_1046:


//--------------------- .text._ZN2at6native49_GLOBAL__N__09e94e3a_16_AveragePool3d_cu_a8eae74c29avg_pool3d_cuda_update_outputIffEEvNS_27GenericPackedTensorAccessorIKT_Lm4ENS_16DefaultPtrTraitsElEENS3_IS4_Lm4ES6_lEEiiiiiiiiibii --------------------------
	.section	.text._ZN2at6native49_GLOBAL__N__09e94e3a_16_AveragePool3d_cu_a8eae74c29avg_pool3d_cuda_update_outputIffEEvNS_27GenericPackedTensorAccessorIKT_Lm4ENS_16DefaultPtrTraitsElEENS3_IS4_Lm4ES6_lEEiiiiiiiiibii,"ax",@progbits
	.align	128
.text._ZN2at6native49_GLOBAL__N__09e94e3a_16_AveragePool3d_cu_a8eae74c29avg_pool3d_cuda_update_outputIffEEvNS_27GenericPackedTensorAccessorIKT_Lm4ENS_16DefaultPtrTraitsElEENS3_IS4_Lm4ES6_lEEiiiiiiiiibii:
        .type           _ZN2at6native49_GLOBAL__N__09e94e3a_16_AveragePool3d_cu_a8eae74c29avg_pool3d_cuda_update_outputIffEEvNS_27GenericPackedTensorAccessorIKT_Lm4ENS_16DefaultPtrTraitsElEENS3_IS4_Lm4ES6_lEEiiiiiiiiibii,@function
        .size           _ZN2at6native49_GLOBAL__N__09e94e3a_16_AveragePool3d_cu_a8eae74c29avg_pool3d_cuda_update_outputIffEEvNS_27GenericPackedTensorAccessorIKT_Lm4ENS_16DefaultPtrTraitsElEENS3_IS4_Lm4ES6_lEEiiiiiiiiibii,(.L_x_1048 - _ZN2at6native49_GLOBAL__N__09e94e3a_16_AveragePool3d_cu_a8eae74c29avg_pool3d_cuda_update_outputIffEEvNS_27GenericPackedTensorAccessorIKT_Lm4ENS_16DefaultPtrTraitsElEENS3_IS4_Lm4ES6_lEEiiiiiiiiibii)
        .other          _ZN2at6native49_GLOBAL__N__09e94e3a_16_AveragePool3d_cu_a8eae74c29avg_pool3d_cuda_update_outputIffEEvNS_27GenericPackedTensorAccessorIKT_Lm4ENS_16DefaultPtrTraitsElEENS3_IS4_Lm4ES6_lEEiiiiiiiiibii,@"STO_CUDA_ENTRY STV_DEFAULT"
_ZN2at6native49_GLOBAL__N__09e94e3a_16_AveragePool3d_cu_a8eae74c29avg_pool3d_cuda_update_outputIffEEvNS_27GenericPackedTensorAccessorIKT_Lm4ENS_16DefaultPtrTraitsElEENS3_IS4_Lm4ES6_lEEiiiiiiiiibii:
        /* <DEDUP_REMOVED lines=39> */
.L_x_646:
[----:B------:R-:W-:-:S07]  /*0270*/  MOV R8, 0x290 ;  /* 0x0000029000087802 */ /* 0x000fce0000000f00 */
[----:B------:R-:W-:Y:S05]  /*0280*/  CALL.REL.NOINC `($__internal_30_$__cuda_sm20_div_s64) ;  /* 0x0000001400c87944 */ /* 0x000fea0003c00000 */
[----:B------:R-:W0:Y:S01]  /*0290*/  LDC R6, c[0x0][0x3d8] ;  /* 0x0000f600ff067b82 */ /* 0x000e220000000800 */
[----:B------:R-:W-:-:S04]  /*02a0*/  IMAD.MOV R5, RZ, RZ, -R4 ;  /* 0x000000ffff057224 */ /* 0x000fc800078e0a04 */
[----:B0-----:R-:W-:-:S07]  /*02b0*/  IMAD R5, R5, R6, UR4 ;  /* 0x0000000405057e24 */ /* 0x001fce000f8e0206 */
.L_x_647:
        /* <DEDUP_REMOVED lines=57> */
[----:B------:R-:W-:Y:S01]  /*0650*/  STG.E desc[UR6][R2.64], RZ ;  /* 0x000000ff02007986 */ /* 0x000fe2000c101906 */
[----:B------:R-:W-:Y:S05]  /*0660*/  EXIT ;  /* 0x000000000000794d */ /* 0x000fea0003800000 */
.L_x_648:
        /* <DEDUP_REMOVED lines=27> */
.L_x_649:
[----:B------:R-:W-:Y:S01]  /*0820*/  LOP3.LUT R15, R14, 0xfffffff0, RZ, 0xc0, !PT ;  /* 0xfffffff00e0f7812 */ /* 0x000fe200078ec0ff */
[----:B------:R-:W-:Y:S01]  /*0830*/  HFMA2 R34, -RZ, RZ, 0, 0 ;  /* 0x00000000ff227431 */ /* 0x000fe200000001ff */
[----:B------:R-:W-:Y:S01]  /*0840*/  BSSY.RECONVERGENT B1, `(.L_x_650) ;  /* 0x00000fb000017945 */ /* 0x000fe20003800200 */
[C---:B-1----:R-:W-:Y:S01]  /*0850*/  SHF.L.U64.HI R10, R12.reuse, 0x2, R13 ;  /* 0x000000020c0a7819 */ /* 0x042fe2000001020d */
[----:B------:R-:W-:Y:S01]  /*0860*/  IMAD.SHL.U32 R11, R12, 0x4, RZ ;  /* 0x000000040c0b7824 */ /* 0x000fe200078e00ff */
[----:B------:R-:W-:Y:S01]  /*0870*/  LOP3.LUT R12, R14, 0x3, RZ, 0xc0, !PT ;  /* 0x000000030e0c7812 */ /* 0x000fe200078ec0ff */
[----:B------:R-:W-:-:S07]  /*0880*/  IMAD.MOV R13, RZ, RZ, -R15 ;  /* 0x000000ffff0d7224 */ /* 0x000fce00078e0a0f */
.L_x_662:
        /* <DEDUP_REMOVED lines=23> */
.L_x_661:
        /* <DEDUP_REMOVED lines=14> */
.L_x_654:
        /* <DEDUP_REMOVED lines=8> */
[----:B------:R0:W2:Y:S02]  /*0b60*/  LDG.E R29, desc[UR6][R20.64] ;  /* 0x00000006141d7981 */ /* 0x0000a4000c1e1900 */
[----:B0-----:R-:W-:-:S05]  /*0b70*/  IADD3 R20, P6, PT, R20, R11, RZ ;  /* 0x0000000b14147210 */ /* 0x001fca0007fde0ff */
[----:B------:R-:W-:Y:S01]  /*0b80*/  IMAD.X R21, R21, 0x1, R10, P6 ;  /* 0x0000000115157824 */ /* 0x000fe200030e060a */
[----:B------:R-:W-:-:S04]  /*0b90*/  IADD3 R22, P6, PT, R20, R11, RZ ;  /* 0x0000000b14167210 */ /* 0x000fc80007fde0ff */
[----:B------:R0:W3:Y:S01]  /*0ba0*/  LDG.E R24, desc[UR6][R20.64] ;  /* 0x0000000614187981 */ /* 0x0000e2000c1e1900 */
[----:B------:R-:W-:-:S05]  /*0bb0*/  IADD3.X R23, PT, PT, R21, R10, RZ, P6, !PT ;  /* 0x0000000a15177210 */ /* 0x000fca00037fe4ff */
[----:B------:R1:W4:Y:S01]  /*0bc0*/  LDG.E R30, desc[UR6][R22.64] ;  /* 0x00000006161e7981 */ /* 0x000322000c1e1900 */
[----:B0-----:R-:W-:-:S05]  /*0bd0*/  IADD3 R20, P6, PT, R22, R11, RZ ;  /* 0x0000000b16147210 */ /* 0x001fca0007fde0ff */
[----:B------:R-:W-:Y:S01]  /*0be0*/  IMAD.X R21, R23, 0x1, R10, P6 ;  /* 0x0000000117157824 */ /* 0x000fe200030e060a */
[----:B-1----:R-:W-:-:S04]  /*0bf0*/  IADD3 R22, P6, PT, R20, R11, RZ ;  /* 0x0000000b14167210 */ /* 0x002fc80007fde0ff */
[----:B------:R0:W5:Y:S01]  /*0c00*/  LDG.E R31, desc[UR6][R20.64] ;  /* 0x00000006141f7981 */ /* 0x000162000c1e1900 */
[----:B------:R-:W-:-:S05]  /*0c10*/  IADD3.X R23, PT, PT, R21, R10, RZ, P6, !PT ;  /* 0x0000000a15177210 */ /* 0x000fca00037fe4ff */
[----:B------:R1:W5:Y:S01]  /*0c20*/  LDG.E R32, desc[UR6][R22.64] ;  /* 0x0000000616207981 */ /* 0x000362000c1e1900 */
[----:B0-----:R-:W-:-:S05]  /*0c30*/  IADD3 R20, P6, PT, R22, R11, RZ ;  /* 0x0000000b16147210 */ /* 0x001fca0007fde0ff */
[----:B------:R-:W-:Y:S01]  /*0c40*/  IMAD.X R21, R23, 0x1, R10, P6 ;  /* 0x0000000117157824 */ /* 0x000fe200030e060a */
[----:B-1----:R-:W-:-:S04]  /*0c50*/  IADD3 R22, P6, PT, R20, R11, RZ ;  /* 0x0000000b14167210 */ /* 0x002fc80007fde0ff */
[----:B------:R0:W5:Y:S01]  /*0c60*/  LDG.E R33, desc[UR6][R20.64] ;  /* 0x0000000614217981 */ /* 0x000162000c1e1900 */
[----:B------:R-:W-:Y:S02]  /*0c70*/  IADD3.X R23, PT, PT, R21, R10, RZ, P6, !PT ;  /* 0x0000000a15177210 */ /* 0x000fe400037fe4ff */
[----:B0-----:R-:W-:-:S03]  /*0c80*/  IADD3 R20, P6, PT, R22, R11, RZ ;  /* 0x0000000b16147210 */ /* 0x001fc60007fde0ff */
[----:B------:R-:W5:Y:S02]  /*0c90*/  LDG.E R22, desc[UR6][R22.64] ;  /* 0x0000000616167981 */ /* 0x000f64000c1e1900 */
[----:B------:R-:W-:-:S05]  /*0ca0*/  IMAD.X R21, R23, 0x1, R10, P6 ;  /* 0x0000000117157824 */ /* 0x000fca00030e060a */
[----:B------:R0:W5:Y:S02]  /*0cb0*/  LDG.E R23, desc[UR6][R20.64] ;  /* 0x0000000614177981 */ /* 0x000164000c1e1900 */
[----:B0-----:R-:W-:-:S04]  /*0cc0*/  IADD3 R20, P6, PT, R20, R11, RZ ;  /* 0x0000000b14147210 */ /* 0x001fc80007fde0ff */
[----:B------:R-:W-:Y:S01]  /*0cd0*/  IADD3.X R21, PT, PT, R21, R10, RZ, P6, !PT ;  /* 0x0000000a15157210 */ /* 0x000fe200037fe4ff */
[----:B--2---:R-:W-:Y:S01]  /*0ce0*/  FADD.FTZ R29, R29, R34 ;  /* 0x000000221d1d7221 */ /* 0x004fe20000010000 */
[----:B------:R-:W-:-:S05]  /*0cf0*/  IADD3 R34, P6, PT, R20, R11, RZ ;  /* 0x0000000b14227210 */ /* 0x000fca0007fde0ff */
[----:B------:R-:W-:Y:S02]  /*0d00*/  IMAD.X R35, R21, 0x1, R10, P6 ;  /* 0x0000000115237824 */ /* 0x000fe400030e060a */
[----:B---3--:R-:W-:Y:S02]  /*0d10*/  FADD.FTZ R29, R29, R24 ;  /* 0x000000181d1d7221 */ /* 0x008fe40000010000 */
[----:B------:R0:W2:Y:S02]  /*0d20*/  LDG.E R24, desc[UR6][R20.64] ;  /* 0x0000000614187981 */ /* 0x0000a4000c1e1900 */
[----:B----4-:R-:W-:Y:S02]  /*0d30*/  FADD.FTZ R30, R29, R30 ;  /* 0x0000001e1d1e7221 */ /* 0x010fe40000010000 */
[----:B------:R-:W3:Y:S01]  /*0d40*/  LDG.E R29, desc[UR6][R34.64] ;  /* 0x00000006221d7981 */ /* 0x000ee2000c1e1900 */
[----:B0-----:R-:W-:-:S04]  /*0d50*/  IADD3 R20, P6, PT, R34, R11, RZ ;  /* 0x0000000b22147210 */ /* 0x001fc80007fde0ff */
[----:B------:R-:W-:Y:S01]  /*0d60*/  IADD3.X R21, PT, PT, R35, R10, RZ, P6, !PT ;  /* 0x0000000a23157210 */ /* 0x000fe200037fe4ff */
[----:B-----5:R-:W-:Y:S01]  /*0d70*/  FADD.FTZ R31, R30, R31 ;  /* 0x0000001f1e1f7221 */ /* 0x020fe20000010000 */
[----:B------:R-:W-:-:S03]  /*0d80*/  IADD3 R30, P6, PT, R20, R11, RZ ;  /* 0x0000000b141e7210 */ /* 0x000fc60007fde0ff */
[----:B------:R-:W-:Y:S02]  /*0d90*/  FADD.FTZ R36, R31, R32 ;  /* 0x000000201f247221 */ /* 0x000fe40000010000 */
[----:B------:R-:W-:Y:S01]  /*0da0*/  IMAD.X R31, R21, 0x1, R10, P6 ;  /* 0x00000001151f7824 */ /* 0x000fe200030e060a */
[----:B------:R0:W4:Y:S02]  /*0db0*/  LDG.E R32, desc[UR6][R20.64] ;  /* 0x0000000614207981 */ /* 0x000124000c1e1900 */
[----:B0-----:R-:W-:Y:S01]  /*0dc0*/  IADD3 R20, P6, PT, R30, R11, RZ ;  /* 0x0000000b1e147210 */ /* 0x001fe20007fde0ff */
[----:B------:R-:W-:Y:S02]  /*0dd0*/  FADD.FTZ R37, R36, R33 ;  /* 0x0000002124257221 */ /* 0x000fe40000010000 */
[----:B------:R0:W5:Y:S01]  /*0de0*/  LDG.E R33, desc[UR6][R30.64] ;  /* 0x000000061e217981 */ /* 0x000162000c1e1900 */
[----:B------:R-:W-:-:S05]  /*0df0*/  IADD3.X R21, PT, PT, R31, R10, RZ, P6, !PT ;  /* 0x0000000a1f157210 */ /* 0x000fca00037fe4ff */
[----:B------:R1:W5:Y:S01]  /*0e00*/  LDG.E R34, desc[UR6][R20.64] ;  /* 0x0000000614227981 */ /* 0x000362000c1e1900 */
[----:B0-----:R-:W-:Y:S01]  /*0e10*/  IADD3 R30, P6, PT, R20, R11, RZ ;  /* 0x0000000b141e7210 */ /* 0x001fe20007fde0ff */
[----:B------:R-:W-:-:S04]  /*0e20*/  FADD.FTZ R22, R37, R22 ;  /* 0x0000001625167221 */ /* 0x000fc80000010000 */
[----:B------:R-:W-:Y:S01]  /*0e30*/  IMAD.X R31, R21, 0x1, R10, P6 ;  /* 0x00000001151f7824 */ /* 0x000fe200030e060a */
[----:B-1----:R-:W-:Y:S01]  /*0e40*/  IADD3 R20, P6, PT, R30, R11, RZ ;  /* 0x0000000b1e147210 */ /* 0x002fe20007fde0ff */
[----:B------:R-:W-:-:S03]  /*0e50*/  FADD.FTZ R37, R22, R23 ;  /* 0x0000001716257221 */ /* 0x000fc60000010000 */
[----:B------:R-:W-:Y:S01]  /*0e60*/  IADD3.X R21, PT, PT, R31, R10, RZ, P6, !PT ;  /* 0x0000000a1f157210 */ /* 0x000fe200037fe4ff */
[----:B------:R-:W5:Y:S01]  /*0e70*/  LDG.E R35, desc[UR6][R30.64] ;  /* 0x000000061e237981 */ /* 0x000f62000c1e1900 */
[----:B------:R-:W-:-:S03]  /*0e80*/  IADD3 R22, P6, PT, R20, R11, RZ ;  /* 0x0000000b14167210 */ /* 0x000fc60007fde0ff */
[----:B------:R-:W5:Y:S02]  /*0e90*/  LDG.E R36, desc[UR6][R20.64] ;  /* 0x0000000614247981 */ /* 0x000f64000c1e1900 */
[----:B------:R-:W-:-:S05]  /*0ea0*/  IMAD.X R23, R21, 0x1, R10, P6 ;  /* 0x0000000115177824 */ /* 0x000fca00030e060a */
[----:B------:R-:W5:Y:S01]  /*0eb0*/  LDG.E R22, desc[UR6][R22.64] ;  /* 0x0000000616167981 */ /* 0x000f62000c1e1900 */
[----:B------:R-:W-:-:S04]  /*0ec0*/  IADD3 R25, PT, PT, R25, 0x10, RZ ;  /* 0x0000001019197810 */ /* 0x000fc80007ffe0ff */
[----:B------:R-:W-:Y:S01]  /*0ed0*/  ISETP.NE.AND P6, PT, R25, RZ, PT ;  /* 0x000000ff1900720c */ /* 0x000fe20003fc5270 */
[----:B------:R-:W-:Y:S02]  /*0ee0*/  VIADD R28, R28, 0x10 ;  /* 0x000000101c1c7836 */ /* 0x000fe40000000000 */
[----:B--2---:R-:W-:-:S04]  /*0ef0*/  FADD.FTZ R24, R37, R24 ;  /* 0x0000001825187221 */ /* 0x004fc80000010000 */
[----:B---3--:R-:W-:-:S04]  /*0f00*/  FADD.FTZ R29, R24, R29 ;  /* 0x0000001d181d7221 */ /* 0x008fc80000010000 */
[----:B----4-:R-:W-:-:S04]  /*0f10*/  FADD.FTZ R32, R29, R32 ;  /* 0x000000201d207221 */ /* 0x010fc80000010000 */
[----:B-----5:R-:W-:-:S04]  /*0f20*/  FADD.FTZ R33, R32, R33 ;  /* 0x0000002120217221 */ /* 0x020fc80000010000 */
[----:B------:R-:W-:-:S04]  /*0f30*/  FADD.FTZ R34, R33, R34 ;  /* 0x0000002221227221 */ /* 0x000fc80000010000 */
[----:B------:R-:W-:-:S04]  /*0f40*/  FADD.FTZ R35, R34, R35 ;  /* 0x0000002322237221 */ /* 0x000fc80000010000 */
[----:B------:R-:W-:-:S04]  /*0f50*/  FADD.FTZ R35, R35, R36 ;  /* 0x0000002423237221 */ /* 0x000fc80000010000 */
[----:B------:R-:W-:Y:S01]  /*0f60*/  FADD.FTZ R34, R35, R22 ;  /* 0x0000001623227221 */ /* 0x000fe20000010000 */
[----:B------:R-:W-:Y:S06]  /*0f70*/  @P6 BRA `(.L_x_654) ;  /* 0xfffffff800d86947 */ /* 0x000fec000383ffff */
.L_x_653:
[----:B------:R-:W-:Y:S05]  /*0f80*/  BSYNC.RECONVERGENT B2 ;  /* 0x0000000000027941 */ /* 0x000fea0003800200 */
.L_x_652:
        /* <DEDUP_REMOVED lines=14> */
[----:B------:R0:W2:Y:S01]  /*1070*/  LDG.E R35, desc[UR6][R20.64] ;  /* 0x0000000614237981 */ /* 0x0000a2000c1e1900 */
[----:B------:R-:W-:Y:S02]  /*1080*/  VIADD R29, R28, 0x2 ;  /* 0x000000021c1d7836 */ /* 0x000fe40000000000 */
[----:B0-----:R-:W-:-:S04]  /*1090*/  IMAD.WIDE.U32 R20, R25, UR4, R22 ;  /* 0x0000000419147c25 */ /* 0x001fc8000f8e0016 */
[----:B------:R-:W-:Y:S01]  /*10a0*/  IMAD R25, R25, UR5, R21 ;  /* 0x0000000519197c24 */ /* 0x000fe2000f8e0215 */
[----:B------:R-:W-:-:S04]  /*10b0*/  LEA R32, P6, R20, UR8, 0x2 ;  /* 0x0000000814207c11 */ /* 0x000fc8000f8c10ff */
[----:B------:R-:W-:Y:S01]  /*10c0*/  LEA.HI.X R33, R20, UR9, R25, 0x2, P6 ;  /* 0x0000000914217c11 */ /* 0x000fe2000b0f1419 */
[----:B------:R-:W-:-:S04]  /*10d0*/  IMAD.WIDE.U32 R24, R29, UR4, R22 ;  /* 0x000000041d187c25 */ /* 0x000fc8000f8e0016 */
[----:B------:R-:W-:Y:S01]  /*10e0*/  IMAD R25, R29, UR5, R25 ;  /* 0x000000051d197c24 */ /* 0x000fe2000f8e0219 */
[----:B------:R-:W-:Y:S02]  /*10f0*/  IADD3 R29, PT, PT, R28, 0x3, RZ ;  /* 0x000000031c1d7810 */ /* 0x000fe40007ffe0ff */
[----:B------:R-:W-:-:S04]  /*1100*/  LEA R20, P6, R24, UR8, 0x2 ;  /* 0x0000000818147c11 */ /* 0x000fc8000f8c10ff */
[----:B------:R-:W-:Y:S01]  /*1110*/  LEA.HI.X R21, R24, UR9, R25, 0x2, P6 ;  /* 0x0000000918157c11 */ /* 0x000fe2000b0f1419 */
[----:B------:R-:W-:-:S04]  /*1120*/  IMAD.WIDE.U32 R24, R29, UR4, R22 ;  /* 0x000000041d187c25 */ /* 0x000fc8000f8e0016 */
[----:B------:R-:W-:Y:S01]  /*1130*/  IMAD R29, R29, UR5, R25 ;  /* 0x000000051d1d7c24 */ /* 0x000fe2000f8e0219 */
[----:B------:R-:W-:Y:S01]  /*1140*/  LEA R30, P6, R24, UR8, 0x2 ;  /* 0x00000008181e7c11 */ /* 0x000fe2000f8c10ff */
[----:B------:R-:W-:-:S03]  /*1150*/  VIADD R37, R28, 0x4 ;  /* 0x000000041c257836 */ /* 0x000fc60000000000 */
[----:B------:R-:W-:Y:S01]  /*1160*/  LEA.HI.X R31, R24, UR9, R29, 0x2, P6 ;  /* 0x00000009181f7c11 */ /* 0x000fe2000b0f141d */
[C---:B------:R-:W-:Y:S01]  /*1170*/  IMAD.WIDE.U32 R24, R37.reuse, UR4, R22 ;  /* 0x0000000425187c25 */ /* 0x040fe2000f8e0016 */
[----:B------:R-:W3:Y:S03]  /*1180*/  LDG.E R29, desc[UR6][R32.64] ;  /* 0x00000006201d7981 */ /* 0x000ee6000c1e1900 */
[----:B------:R-:W-:Y:S01]  /*1190*/  IMAD R37, R37, UR5, R25 ;  /* 0x0000000525257c24 */ /* 0x000fe2000f8e0219 */
[----:B------:R0:W4:Y:S04]  /*11a0*/  LDG.E R33, desc[UR6][R20.64] ;  /* 0x0000000614217981 */ /* 0x000128000c1e1900 */
[----:B------:R-:W5:Y:S01]  /*11b0*/  LDG.E R32, desc[UR6][R30.64] ;  /* 0x000000061e207981 */ /* 0x000f62000c1e1900 */
[----:B0-----:R-:W-:-:S04]  /*11c0*/  LEA R20, P6, R24, UR8, 0x2 ;  /* 0x0000000818147c11 */ /* 0x001fc8000f8c10ff */
[----:B------:R-:W-:Y:S02]  /*11d0*/  LEA.HI.X R21, R24, UR9, R37, 0x2, P6 ;  /* 0x0000000918157c11 */ /* 0x000fe4000b0f1425 */
[----:B------:R-:W-:-:S03]  /*11e0*/  IADD3 R37, PT, PT, R28, 0x5, RZ ;  /* 0x000000051c257810 */ /* 0x000fc60007ffe0ff */
[----:B------:R0:W5:Y:S02]  /*11f0*/  LDG.E R31, desc[UR6][R20.64] ;  /* 0x00000006141f7981 */ /* 0x000164000c1e1900 */
[----:B------:R-:W-:-:S04]  /*1200*/  IMAD.WIDE.U32 R24, R37, UR4, R22 ;  /* 0x0000000425187c25 */ /* 0x000fc8000f8e0016 */
[----:B------:R-:W-:Y:S01]  /*1210*/  IMAD R37, R37, UR5, R25 ;  /* 0x0000000525257c24 */ /* 0x000fe2000f8e0219 */
[----:B0-----:R-:W-:-:S04]  /*1220*/  LEA R20, P6, R24, UR8, 0x2 ;  /* 0x0000000818147c11 */ /* 0x001fc8000f8c10ff */
[----:B------:R-:W-:Y:S01]  /*1230*/  LEA.HI.X R21, R24, UR9, R37, 0x2, P6 ;  /* 0x0000000918157c11 */ /* 0x000fe2000b0f1425 */
[----:B------:R-:W-:-:S04]  /*1240*/  VIADD R37, R28, 0x6 ;  /* 0x000000061c257836 */ /* 0x000fc80000000000 */
[C---:B------:R-:W-:Y:S01]  /*1250*/  IMAD.WIDE.U32 R24, R37.reuse, UR4, R22 ;  /* 0x0000000425187c25 */ /* 0x040fe2000f8e0016 */
[----:B------:R0:W5:Y:S03]  /*1260*/  LDG.E R30, desc[UR6][R20.64] ;  /* 0x00000006141e7981 */ /* 0x000166000c1e1900 */
[----:B------:R-:W-:Y:S01]  /*1270*/  IMAD R37, R37, UR5, R25 ;  /* 0x0000000525257c24 */ /* 0x000fe2000f8e0219 */
[----:B------:R-:W-:-:S05]  /*1280*/  IADD3 R25, PT, PT, R28, 0x7, RZ ;  /* 0x000000071c197810 */ /* 0x000fca0007ffe0ff */
[----:B------:R-:W-:Y:S01]  /*1290*/  IMAD.WIDE.U32 R22, R25, UR4, R22 ;  /* 0x0000000419167c25 */ /* 0x000fe2000f8e0016 */
[----:B0-----:R-:W-:-:S03]  /*12a0*/  LEA R20, P6, R24, UR8, 0x2 ;  /* 0x0000000818147c11 */ /* 0x001fc6000f8c10ff */
[----:B------:R-:W-:Y:S01]  /*12b0*/  IMAD R25, R25, UR5, R23 ;  /* 0x0000000519197c24 */ /* 0x000fe2000f8e0217 */
[----:B------:R-:W-:Y:S02]  /*12c0*/  LEA.HI.X R21, R24, UR9, R37, 0x2, P6 ;  /* 0x0000000918157c11 */ /* 0x000fe4000b0f1425 */
[----:B------:R-:W-:-:S04]  /*12d0*/  LEA R24, P6, R22, UR8, 0x2 ;  /* 0x0000000816187c11 */ /* 0x000fc8000f8c10ff */
[----:B------:R-:W-:Y:S01]  /*12e0*/  LEA.HI.X R25, R22, UR9, R25, 0x2, P6 ;  /* 0x0000000916197c11 */ /* 0x000fe2000b0f1419 */
[----:B------:R-:W5:Y:S05]  /*12f0*/  LDG.E R21, desc[UR6][R20.64] ;  /* 0x0000000614157981 */ /* 0x000f6a000c1e1900 */
[----:B------:R-:W5:Y:S01]  /*1300*/  LDG.E R25, desc[UR6][R24.64] ;  /* 0x0000000618197981 */ /* 0x000f62000c1e1900 */
        /* <DEDUP_REMOVED lines=8> */
[----:B------:R-:W-:-:S07]  /*1390*/  FADD.FTZ R34, R30, R25 ;  /* 0x000000191e227221 */ /* 0x000fce0000010000 */
.L_x_658:
[----:B------:R-:W-:Y:S05]  /*13a0*/  BSYNC.RECONVERGENT B3 ;  /* 0x0000000000037941 */ /* 0x000fea0003800200 */
.L_x_657:
        /* <DEDUP_REMOVED lines=18> */
[----:B------:R-:W2:Y:S01]  /*14d0*/  LDG.E R33, desc[UR6][R32.64] ;  /* 0x0000000620217981 */ /* 0x000ea2000c1e1900 */
[----:B------:R-:W-:Y:S01]  /*14e0*/  IMAD R35, R35, UR5, R25 ;  /* 0x0000000523237c24 */ /* 0x000fe2000f8e0219 */
[----:B------:R-:W-:Y:S02]  /*14f0*/  IADD3 R25, PT, PT, R28, 0x3, RZ ;  /* 0x000000031c197810 */ /* 0x000fe40007ffe0ff */
[----:B------:R-:W-:Y:S02]  /*1500*/  LEA.HI.X R31, R22, UR9, R29, 0x2, P6 ;  /* 0x00000009161f7c11 */ /* 0x000fe4000b0f141d */
[----:B------:R-:W-:Y:S01]  /*1510*/  LEA R22, P6, R24, UR8, 0x2 ;  /* 0x0000000818167c11 */ /* 0x000fe2000f8c10ff */
[----:B------:R-:W-:-:S03]  /*1520*/  IMAD.WIDE.U32 R20, R25, UR4, R20 ;  /* 0x0000000419147c25 */ /* 0x000fc6000f8e0014 */
[----:B------:R-:W-:Y:S01]  /*1530*/  LEA.HI.X R23, R24, UR9, R35, 0x2, P6 ;  /* 0x0000000918177c11 */ /* 0x000fe2000b0f1423 */
[----:B------:R-:W-:Y:S01]  /*1540*/  IMAD R25, R25, UR5, R21 ;  /* 0x0000000519197c24 */ /* 0x000fe2000f8e0215 */
[C---:B------:R-:W-:Y:S01]  /*1550*/  LEA R24, P6, R20.reuse, UR8, 0x2 ;  /* 0x0000000814187c11 */ /* 0x040fe2000f8c10ff */
[----:B------:R-:W3:Y:S03]  /*1560*/  LDG.E R31, desc[UR6][R30.64] ;  /* 0x000000061e1f7981 */ /* 0x000ee6000c1e1900 */
[----:B------:R-:W-:Y:S01]  /*1570*/  LEA.HI.X R25, R20, UR9, R25, 0x2, P6 ;  /* 0x0000000914197c11 */ /* 0x000fe2000b0f1419 */
[----:B------:R-:W4:Y:S05]  /*1580*/  LDG.E R23, desc[UR6][R22.64] ;  /* 0x0000000616177981 */ /* 0x000f2a000c1e1900 */
[----:B------:R-:W5:Y:S01]  /*1590*/  LDG.E R25, desc[UR6][R24.64] ;  /* 0x0000000618197981 */ /* 0x000f62000c1e1900 */
[----:B------:R-:W-:-:S02]  /*15a0*/  VIADD R28, R28, 0x4 ;  /* 0x000000041c1c7836 */ /* 0x000fc40000000000 */
[----:B--2---:R-:W-:-:S04]  /*15b0*/  FADD.FTZ R34, R34, R33 ;  /* 0x0000002122227221 */ /* 0x004fc80000010000 */
[----:B---3--:R-:W-:-:S04]  /*15c0*/  FADD.FTZ R34, R34, R31 ;  /* 0x0000001f22227221 */ /* 0x008fc80000010000 */
[----:B----4-:R-:W-:-:S04]  /*15d0*/  FADD.FTZ R34, R34, R23 ;  /* 0x0000001722227221 */ /* 0x010fc80000010000 */
[----:B-----5:R-:W-:-:S07]  /*15e0*/  FADD.FTZ R34, R34, R25 ;  /* 0x0000001922227221 */ /* 0x020fce0000010000 */
.L_x_660:
[----:B------:R-:W-:Y:S05]  /*15f0*/  BSYNC.RECONVERGENT B3 ;  /* 0x0000000000037941 */ /* 0x000fea0003800200 */
.L_x_659:
[----:B------:R-:W-:Y:S05]  /*1600*/  @!P5 BRA `(.L_x_656) ;  /* 0x000000000068d947 */ /* 0x000fea0003800000 */
[----:B------:R-:W0:Y:S01]  /*1610*/  LDC.64 R20, c[0x0][0x3c0] ;  /* 0x0000f000ff147b82 */ /* 0x000e220000000a00 */
[----:B------:R-:W-:-:S07]  /*1620*/  MOV R17, R27 ;  /* 0x0000001b00117202 */ /* 0x000fce0000000f00 */
[----:B------:R-:W1:Y:S01]  /*1630*/  LDC.64 R22, c[0x0][0x380] ;  /* 0x0000e000ff167b82 */ /* 0x000e620000000a00 */
[----:B0-----:R-:W-:-:S04]  /*1640*/  IMAD.WIDE.U32 R30, R28, R20, R16 ;  /* 0x000000141c1e7225 */ /* 0x001fc800078e0010 */
[----:B------:R-:W-:Y:S01]  /*1650*/  IMAD R25, R28, R21, R31 ;  /* 0x000000151c197224 */ /* 0x000fe200078e021f */
[----:B-1----:R-:W-:-:S04]  /*1660*/  LEA R24, P5, R30, R22, 0x2 ;  /* 0x000000161e187211 */ /* 0x002fc800078a10ff */
[----:B------:R-:W-:-:S06]  /*1670*/  LEA.HI.X R25, R30, R23, R25, 0x2, P5 ;  /* 0x000000171e197211 */ /* 0x000fcc00028f1419 */
[----:B------:R-:W2:Y:S01]  /*1680*/  LDG.E R25, desc[UR6][R24.64] ;  /* 0x0000000618197981 */ /* 0x000ea2000c1e1900 */
[----:B------:R-:W-:Y:S01]  /*1690*/  ISETP.NE.AND P5, PT, R12, 0x1, PT ;  /* 0x000000010c00780c */ /* 0x000fe20003fa5270 */
[----:B--2---:R-:W-:-:S12]  /*16a0*/  FADD.FTZ R34, R34, R25 ;  /* 0x0000001922227221 */ /* 0x004fd80000010000 */
[----:B------:R-:W-:Y:S05]  /*16b0*/  @!P5 BRA `(.L_x_656) ;  /* 0x00000000003cd947 */ /* 0x000fea0003800000 */
[----:B------:R-:W-:Y:S01]  /*16c0*/  ISETP.NE.AND P5, PT, R12, 0x2, PT ;  /* 0x000000020c00780c */ /* 0x000fe20003fa5270 */
[----:B------:R-:W-:-:S04]  /*16d0*/  VIADD R27, R28, 0x1 ;  /* 0x000000011c1b7836 */ /* 0x000fc80000000000 */
[----:B------:R-:W-:-:S04]  /*16e0*/  IMAD.WIDE.U32 R24, R27, R20, R16 ;  /* 0x000000141b187225 */ /* 0x000fc800078e0010 */
[----:B------:R-:W-:-:S04]  /*16f0*/  IMAD R27, R27, R21, R25 ;  /* 0x000000151b1b7224 */ /* 0x000fc800078e0219 */
[----:B------:R-:W-:Y:S02]  /*1700*/  @P5 IADD3 R31, PT, PT, R28, 0x2, RZ ;  /* 0x000000021c1f5810 */ /* 0x000fe40007ffe0ff */
[----:B------:R-:W-:-:S03]  /*1710*/  LEA R28, P6, R24, R22, 0x2 ;  /* 0x00000016181c7211 */ /* 0x000fc600078c10ff */
[----:B------:R-:W-:Y:S01]  /*1720*/  @P5 IMAD.WIDE.U32 R16, R31, R20, R16 ;  /* 0x000000141f105225 */ /* 0x000fe200078e0010 */
[----:B------:R-:W-:-:S03]  /*1730*/  LEA.HI.X R29, R24, R23, R27, 0x2, P6 ;  /* 0x00000017181d7211 */ /* 0x000fc600030f141b */
[----:B------:R-:W-:Y:S01]  /*1740*/  @P5 IMAD R21, R31, R21, R17 ;  /* 0x000000151f155224 */ /* 0x000fe200078e0211 */
[C---:B------:R-:W-:Y:S02]  /*1750*/  @P5 LEA R22, P6, R16.reuse, R22, 0x2 ;  /* 0x0000001610165211 */ /* 0x040fe400078c10ff */
[----:B------:R-:W2:Y:S02]  /*1760*/  LDG.E R29, desc[UR6][R28.64] ;  /* 0x000000061c1d7981 */ /* 0x000ea4000c1e1900 */
[----:B------:R-:W-:-:S06]  /*1770*/  @P5 LEA.HI.X R23, R16, R23, R21, 0x2, P6 ;  /* 0x0000001710175211 */ /* 0x000fcc00030f1415 */
[----:B------:R-:W3:Y:S01]  /*1780*/  @P5 LDG.E R23, desc[UR6][R22.64] ;  /* 0x0000000616175981 */ /* 0x000ee2000c1e1900 */
[----:B--2---:R-:W-:-:S04]  /*1790*/  FADD.FTZ R34, R34, R29 ;  /* 0x0000001d22227221 */ /* 0x004fc80000010000 */
[----:B---3--:R-:W-:-:S07]  /*17a0*/  @P5 FADD.FTZ R34, R34, R23 ;  /* 0x0000001722225221 */ /* 0x008fce0000010000 */
.L_x_656:
[----:B------:R-:W-:Y:S05]  /*17b0*/  BSYNC.RECONVERGENT B2 ;  /* 0x0000000000027941 */ /* 0x000fea0003800200 */
.L_x_655:
[----:B------:R-:W-:Y:S05]  /*17c0*/  @P4 BRA `(.L_x_661) ;  /* 0xfffffff0008c4947 */ /* 0x000fea000383ffff */
[----:B------:R-:W-:Y:S05]  /*17d0*/  BSYNC.RECONVERGENT B0 ;  /* 0x0000000000007941 */ /* 0x000fea0003800200 */
.L_x_651:
[----:B------:R-:W-:Y:S05]  /*17e0*/  @P3 BRA `(.L_x_662) ;  /* 0xfffffff000283947 */ /* 0x000fea000383ffff */
[----:B------:R-:W-:Y:S05]  /*17f0*/  BSYNC.RECONVERGENT B1 ;  /* 0x0000000000017941 */ /* 0x000fea0003800200 */
.L_x_650:
[----:B------:R-:W0:Y:S01]  /*1800*/  LDCU.128 UR8, c[0x0][0x400] ;  /* 0x00008000ff0877ac */ /* 0x000e220008000c00 */
[----:B------:R-:W-:Y:S01]  /*1810*/  SHF.R.S32.HI R9, RZ, 0x1f, R0 ;  /* 0x0000001fff097819 */ /* 0x000fe20000011400 */
        /* <DEDUP_REMOVED lines=8> */
[----:B------:R-:W-:Y:S01]  /*18a0*/  I2FP.F32.S32 R0, R3 ;  /* 0x0000000300007245 */ /* 0x000fe20000201400 */
[----:B-1----:R-:W-:Y:S01]  /*18b0*/  IMAD R2, R2, UR14, RZ ;  /* 0x0000000e02027c24 */ /* 0x002fe2000f8e02ff */
[----:B------:R-:W-:Y:S02]  /*18c0*/  SHF.R.S32.HI R3, RZ, 0x1f, R4 ;  /* 0x0000001fff037819 */ /* 0x000fe40000011404 */
[----:B------:R-:W-:Y:S01]  /*18d0*/  IADD3 R7, PT, PT, R7, R9, RZ ;  /* 0x0000000907077210 */ /* 0x000fe20007ffe0ff */
[----:B------:R-:W-:Y:S02]  /*18e0*/  IMAD R9, R5, UR15, R2 ;  /* 0x0000000f05097c24 */ /* 0x000fe4000f8e0202 */
[----:B------:R-:W-:Y:S02]  /*18f0*/  IMAD R3, R3, UR12, RZ ;  /* 0x0000000c03037c24 */ /* 0x000fe4000f8e02ff */
[----:B------:R-:W-:-:S04]  /*1900*/  IMAD.WIDE.U32 R6, R5, UR14, R6 ;  /* 0x0000000e05067c25 */ /* 0x000fc8000f8e0006 */
[----:B------:R-:W-:Y:S02]  /*1910*/  IMAD.IADD R7, R7, 0x1, R9 ;  /* 0x0000000107077824 */ /* 0x000fe400078e0209 */
[----:B------:R-:W0:Y:S01]  /*1920*/  MUFU.RCP R9, R0 ;  /* 0x0000000000097308 */ /* 0x000e220000001000 */
[C---:B------:R-:W-:Y:S02]  /*1930*/  IMAD R3, R4.reuse, UR13, R3 ;  /* 0x0000000d04037c24 */ /* 0x040fe4000f8e0203 */
[----:B------:R-:W-:-:S05]  /*1940*/  IMAD.WIDE.U32 R4, R4, UR12, R6 ;  /* 0x0000000c04047c25 */ /* 0x000fca000f8e0006 */
[----:B------:R-:W-:Y:S02]  /*1950*/  IADD3 R3, PT, PT, R5, R3, RZ ;  /* 0x0000000305037210 */ /* 0x000fe40007ffe0ff */
[----:B--2---:R-:W-:-:S04]  /*1960*/  LEA R2, P0, R4, UR4, 0x2 ;  /* 0x0000000404027c11 */ /* 0x004fc8000f8010ff */
[----:B------:R-:W-:Y:S01]  /*1970*/  LEA.HI.X R3, R4, UR5, R3, 0x2, P0 ;  /* 0x0000000504037c11 */ /* 0x000fe200080f1403 */
[----:B0-----:R-:W-:-:S05]  /*1980*/  FMUL.FTZ R5, R34, R9 ;  /* 0x0000000922057220 */ /* 0x001fca0000410000 */
[----:B------:R-:W-:Y:S01]  /*1990*/  STG.E desc[UR6][R2.64], R5 ;  /* 0x0000000502007986 */ /* 0x000fe2000c101906 */
[----:B------:R-:W-:Y:S05]  /*19a0*/  EXIT ;  /* 0x000000000000794d */ /* 0x000fea0003800000 */
        .weak           $__internal_30_$__cuda_sm20_div_s64
        .type           $__internal_30_$__cuda_sm20_div_s64,@function
        .size           $__internal_30_$__cuda_sm20_div_s64,(.L_x_1048 - $__internal_30_$__cuda_sm20_div_s64)
$__internal_30_$__cuda_sm20_div_s64:
        /* <DEDUP_REMOVED lines=67> */
[----:B------:R-:W-:Y:S06]  /*1de0*/  RET.REL.NODEC R8 `(_ZN2at6native49_GLOBAL__N__09e94e3a_16_AveragePool3d_cu_a8eae74c29avg_pool3d_cuda_update_outputIffEEvNS_27GenericPackedTensorAccessorIKT_Lm4ENS_16DefaultPtrTraitsElEENS3_IS4_Lm4ES6_lEEiiiiiiiiibii) ;  /* 0xffffffe008847950 */ /* 0x000fec0003c3ffff */
.L_x_663:
        /* <DEDUP_REMOVED lines=9> */
.L_x_1048:


//--------------------- .text._ZN2at6native49_GLOBAL__N__09e94e3a_16_AveragePool3d_cu_a8eae74c29avg_pool3d_cuda_update_outputILi7EffEEvNS_27GenericPackedTensorAccessorIKT0_Lm4ENS_16DefaultPtrTraitsElEENS3_IS4_Lm4ES6_lEEiiiiiiiibii --------------------------
	.section	.text._ZN2at6native49_GLOBAL__N__09e94e3a_16_AveragePool3d_cu_a8eae74c29avg_pool3d_cuda_update_outputILi7EffEEvNS_27GenericPackedTensorAccessorIKT0_Lm4ENS_16DefaultPtrTraitsElEENS3_IS4_Lm4ES6_lEEiiiiiiiibii,"ax",@progbits
	.align	128
.text._ZN2at6native49_GLOBAL__N__09e94e3a_16_AveragePool3d_cu_a8eae74c29avg_pool3d_cuda_update_outputILi7EffEEvNS_27GenericPackedTensorAccessorIKT0_Lm4ENS_16DefaultPtrTraitsElEENS3_IS4_Lm4ES6_lEEiiiiiiiibii:
        .type           _ZN2at6native49_GLOBAL__N__09e94e3a_16_AveragePool3d_cu_a8eae74c29avg_pool3d_cuda_update_outputILi7EffEEvNS_27GenericPackedTensorAccessorIKT0_Lm4ENS_16DefaultPtrTraitsElEENS3_IS4_Lm4ES6_lEEiiiiiiiibii,@function
        .size           _ZN2at6native49_GLOBAL__N__09e94e3a_16_AveragePool3d_cu_a8eae74c29avg_pool3d_cuda_update_outputILi7EffEEvNS_27GenericPackedTensorAccessorIKT0_Lm4ENS_16DefaultPtrTraitsElEENS3_IS4_Lm4ES6_lEEiiiiiiiibii,(.L_x_1050 - _ZN2at6native49_GLOBAL__N__09e94e3a_16_AveragePool3d_cu_a8eae74c29avg_pool3d_cuda_update_outputILi7EffEEvNS_27GenericPackedTensorAccessorIKT0_Lm4ENS_16DefaultPtrTraitsElEENS3_IS4_Lm4ES6_lEEiiiiiiiibii)
        .other          _ZN2at6native49_GLOBAL__N__09e94e3a_16_AveragePool3d_cu_a8eae74c29avg_pool3d_cuda_update_outputILi7EffEEvNS_27GenericPackedTensorAccessorIKT0_Lm4ENS_16DefaultPtrTraitsElEENS3_IS4_Lm4ES6_lEEiiiiiiiibii,@"STO_CUDA_ENTRY STV_DEFAULT"
_ZN2at6native49_GLOBAL__N__09e94e3a_16_AveragePool3d_cu_a8eae74c29avg_pool3d_cuda_update_outputILi7EffEEvNS_27GenericPackedTensorAccessorIKT0_Lm4ENS_16DefaultPtrTraitsElEENS3_IS4_Lm4ES6_lEEiiiiiiiibii:
        /* <DEDUP_REMOVED lines=39> */
.L_x_664:
[----:B------:R-:W-:-:S07]  /*0270*/  MOV R8, 0x290 ;  /* 0x0000029000087802 */ /* 0x000fce0000000f00 */
[----:B------:R-:W-:Y:S05]  /*0280*/  CALL.REL.NOINC `($__internal_31_$__cuda_sm20_div_s64) ;  /* 0x0000001400b87944 */ /* 0x000fea0003c00000 */
[----:B------:R-:W0:Y:S01]  /*0290*/  LDC R5, c[0x0][0x3d8] ;  /* 0x0000f600ff057b82 */ /* 0x000e220000000800 */
[----:B------:R-:W-:-:S04]  /*02a0*/  IMAD.MOV R6, RZ, RZ, -R4 ;  /* 0x000000ffff067224 */ /* 0x000fc800078e0a04 */
[----:B0-----:R-:W-:-:S07]  /*02b0*/  IMAD R6, R6, R5, UR4 ;  /* 0x0000000406067e24 */ /* 0x001fce000f8e0205 */
.L_x_665:
        /* <DEDUP_REMOVED lines=56> */
[----:B------:R-:W-:Y:S01]  /*0640*/  STG.E desc[UR6][R2.64], RZ ;  /* 0x000000ff02007986 */ /* 0x000fe2000c101906 */
[----:B------:R-:W-:Y:S05]  /*0650*/  EXIT ;  /* 0x000000000000794d */ /* 0x000fea0003800000 */
.L_x_666:
        /* <DEDUP_REMOVED lines=27> */
.L_x_667:
[----:B------:R-:W-:Y:S01]  /*0810*/  LOP3.LUT R27, R26, 0xfffffff0, RZ, 0xc0, !PT ;  /* 0xfffffff01a1b7812 */ /* 0x000fe200078ec0ff */
[----:B------:R-:W-:Y:S01]  /*0820*/  HFMA2 R30, -RZ, RZ, 0, 0 ;  /* 0x00000000ff1e7431 */ /* 0x000fe200000001ff */
[----:B------:R-:W-:Y:S01]  /*0830*/  BSSY.RECONVERGENT B1, `(.L_x_668) ;  /* 0x00000f8000017945 */ /* 0x000fe20003800200 */
[C---:B-1----:R-:W-:Y:S01]  /*0840*/  SHF.L.U64.HI R10, R12.reuse, 0x2, R13 ;  /* 0x000000020c0a7819 */ /* 0x042fe2000001020d */
[----:B------:R-:W-:Y:S01]  /*0850*/  IMAD.SHL.U32 R11, R12, 0x4, RZ ;  /* 0x000000040c0b7824 */ /* 0x000fe200078e00ff */
[----:B------:R-:W-:Y:S01]  /*0860*/  LOP3.LUT R26, R26, 0x3, RZ, 0xc0, !PT ;  /* 0x000000031a1a7812 */ /* 0x000fe200078ec0ff */
[----:B------:R-:W-:-:S07]  /*0870*/  IMAD.MOV R27, RZ, RZ, -R27 ;  /* 0x000000ffff1b7224 */ /* 0x000fce00078e0a1b */
.L_x_680:
        /* <DEDUP_REMOVED lines=23> */
.L_x_679:
        /* <DEDUP_REMOVED lines=13> */
.L_x_672:
[----:B------:R-:W0:Y:S01]  /*0ac0*/  LDCU.64 UR8, c[0x0][0x3c0] ;  /* 0x00007800ff0877ac */ /* 0x000e220008000a00 */
[----:B------:R-:W-:Y:S01]  /*0ad0*/  IMAD.MOV.U32 R28, RZ, RZ, R14 ;  /* 0x000000ffff1c7224 */ /* 0x000fe200078e000e */
[----:B------:R-:W1:Y:S03]  /*0ae0*/  LDCU.64 UR4, c[0x0][0x380] ;  /* 0x00007000ff0477ac */ /* 0x000e660008000a00 */
[----:B0-----:R-:W-:-:S04]  /*0af0*/  IMAD.WIDE.U32 R20, R31, UR8, R28 ;  /* 0x000000081f147c25 */ /* 0x001fc8000f8e001c */
[----:B------:R-:W-:Y:S01]  /*0b00*/  IMAD R21, R31, UR9, R21 ;  /* 0x000000091f157c24 */ /* 0x000fe2000f8e0215 */
[----:B-1----:R-:W-:-:S04]  /*0b10*/  LEA R32, P6, R20, UR4, 0x2 ;  /* 0x0000000414207c11 */ /* 0x002fc8000f8c10ff */
[----:B------:R-:W-:Y:S02]  /*0b20*/  LEA.HI.X R33, R20, UR5, R21, 0x2, P6 ;  /* 0x0000000514217c11 */ /* 0x000fe4000b0f1415 */
[----:B------:R-:W-:-:S03]  /*0b30*/  IADD3 R36, P6, PT, R32, R11, RZ ;  /* 0x0000000b20247210 */ /* 0x000fc60007fde0ff */
[----:B------:R-:W2:Y:S01]  /*0b40*/  LDG.E R25, desc[UR6][R32.64] ;  /* 0x0000000620197981 */ /* 0x000ea2000c1e1900 */
[----:B------:R-:W-:Y:S02]  /*0b50*/  IADD3.X R37, PT, PT, R33, R10, RZ, P6, !PT ;  /* 0x0000000a21257210 */ /* 0x000fe400037fe4ff */
[----:B------:R-:W-:-:S03]  /*0b60*/  IADD3 R20, P6, PT, R36, R11, RZ ;  /* 0x0000000b24147210 */ /* 0x000fc60007fde0ff */
[----:B------:R0:W3:Y:S02]  /*0b70*/  LDG.E R32, desc[UR6][R36.64] ;  /* 0x0000000624207981 */ /* 0x0000e4000c1e1900 */
[----:B------:R-:W-:-:S05]  /*0b80*/  IMAD.X R21, R37, 0x1, R10, P6 ;  /* 0x0000000125157824 */ /* 0x000fca00030e060a */
[----:B------:R1:W4:Y:S01]  /*0b90*/  LDG.E R35, desc[UR6][R20.64] ;  /* 0x0000000614237981 */ /* 0x000322000c1e1900 */
[----:B0-----:R-:W-:-:S04]  /*0ba0*/  IADD3 R36, P6, PT, R20, R11, RZ ;  /* 0x0000000b14247210 */ /* 0x001fc80007fde0ff */
[----:B------:R-:W-:Y:S02]  /*0bb0*/  IADD3.X R37, PT, PT, R21, R10, RZ, P6, !PT ;  /* 0x0000000a15257210 */ /* 0x000fe400037fe4ff */
[----:B------:R-:W-:-:S03]  /*0bc0*/  IADD3 R22, P6, PT, R36, R11, RZ ;  /* 0x0000000b24167210 */ /* 0x000fc60007fde0ff */
[----:B------:R-:W5:Y:S02]  /*0bd0*/  LDG.E R28, desc[UR6][R36.64] ;  /* 0x00000006241c7981 */ /* 0x000f64000c1e1900 */
[----:B------:R-:W-:Y:S01]  /*0be0*/  IMAD.X R23, R37, 0x1, R10, P6 ;  /* 0x0000000125177824 */ /* 0x000fe200030e060a */
[----:B-1----:R-:W-:-:S04]  /*0bf0*/  IADD3 R20, P6, PT, R22, R11, RZ ;  /* 0x0000000b16147210 */ /* 0x002fc80007fde0ff */
[----:B------:R-:W-:Y:S01]  /*0c00*/  IADD3.X R21, PT, PT, R23, R10, RZ, P6, !PT ;  /* 0x0000000a17157210 */ /* 0x000fe200037fe4ff */
[----:B------:R-:W5:Y:S01]  /*0c10*/  LDG.E R22, desc[UR6][R22.64] ;  /* 0x0000000616167981 */ /* 0x000f62000c1e1900 */
[----:B------:R-:W-:-:S03]  /*0c20*/  IADD3 R24, P6, PT, R20, R11, RZ ;  /* 0x0000000b14187210 */ /* 0x000fc60007fde0ff */
[----:B------:R3:W5:Y:S01]  /*0c30*/  LDG.E R20, desc[UR6][R20.64] ;  /* 0x0000000614147981 */ /* 0x000762000c1e1900 */
[----:B--2---:R-:W-:Y:S01]  /*0c40*/  FADD.FTZ R33, R25, R30 ;  /* 0x0000001e19217221 */ /* 0x004fe20000010000 */
[----:B------:R-:W-:-:S05]  /*0c50*/  IMAD.X R25, R21, 0x1, R10, P6 ;  /* 0x0000000115197824 */ /* 0x000fca00030e060a */
[----:B------:R0:W2:Y:S01]  /*0c60*/  LDG.E R30, desc[UR6][R24.64] ;  /* 0x00000006181e7981 */ /* 0x0000a2000c1e1900 */
[----:B---3--:R-:W-:Y:S01]  /*0c70*/  FADD.FTZ R21, R33, R32 ;  /* 0x0000002021157221 */ /* 0x008fe20000010000 */
[----:B------:R-:W-:-:S04]  /*0c80*/  IADD3 R32, P6, PT, R24, R11, RZ ;  /* 0x0000000b18207210 */ /* 0x000fc80007fde0ff */
[----:B------:R-:W-:Y:S02]  /*0c90*/  IADD3.X R33, PT, PT, R25, R10, RZ, P6, !PT ;  /* 0x0000000a19217210 */ /* 0x000fe400037fe4ff */
[----:B------:R-:W-:-:S03]  /*0ca0*/  IADD3 R36, P6, PT, R32, R11, RZ ;  /* 0x0000000b20247210 */ /* 0x000fc60007fde0ff */
[----:B------:R1:W3:Y:S02]  /*0cb0*/  LDG.E R23, desc[UR6][R32.64] ;  /* 0x0000000620177981 */ /* 0x0002e4000c1e1900 */
[----:B------:R-:W-:Y:S02]  /*0cc0*/  IMAD.X R37, R33, 0x1, R10, P6 ;  /* 0x0000000121257824 */ /* 0x000fe400030e060a */
[----:B----4-:R-:W-:-:S03]  /*0cd0*/  FADD.FTZ R21, R21, R35 ;  /* 0x0000002315157221 */ /* 0x010fc60000010000 */
[----:B------:R-:W4:Y:S01]  /*0ce0*/  LDG.E R35, desc[UR6][R36.64] ;  /* 0x0000000624237981 */ /* 0x000f22000c1e1900 */
[----:B0-----:R-:W-:Y:S01]  /*0cf0*/  IADD3 R24, P6, PT, R36, R11, RZ ;  /* 0x0000000b24187210 */ /* 0x001fe20007fde0ff */
[----:B-----5:R-:W-:-:S03]  /*0d00*/  FADD.FTZ R21, R21, R28 ;  /* 0x0000001c15157221 */ /* 0x020fc60000010000 */
[----:B------:R-:W-:Y:S02]  /*0d10*/  IADD3.X R25, PT, PT, R37, R10, RZ, P6, !PT ;  /* 0x0000000a25197210 */ /* 0x000fe400037fe4ff */
[----:B-1----:R-:W-:Y:S01]  /*0d20*/  IADD3 R32, P6, PT, R24, R11, RZ ;  /* 0x0000000b18207210 */ /* 0x002fe20007fde0ff */
[----:B------:R-:W-:Y:S02]  /*0d30*/  FADD.FTZ R21, R21, R22 ;  /* 0x0000001615157221 */ /* 0x000fe40000010000 */
[----:B------:R0:W5:Y:S02]  /*0d40*/  LDG.E R22, desc[UR6][R24.64] ;  /* 0x0000000618167981 */ /* 0x000164000c1e1900 */
[----:B------:R-:W-:-:S05]  /*0d50*/  IMAD.X R33, R25, 0x1, R10, P6 ;  /* 0x0000000119217824 */ /* 0x000fca00030e060a */
[----:B------:R1:W5:Y:S01]  /*0d60*/  LDG.E R28, desc[UR6][R32.64] ;  /* 0x00000006201c7981 */ /* 0x000362000c1e1900 */
[----:B0-----:R-:W-:Y:S01]  /*0d70*/  FADD.FTZ R25, R21, R20 ;  /* 0x0000001415197221 */ /* 0x001fe20000010000 */
[----:B------:R-:W-:-:S04]  /*0d80*/  IADD3 R20, P6, PT, R32, R11, RZ ;  /* 0x0000000b20147210 */ /* 0x000fc80007fde0ff */
[----:B------:R-:W-:Y:S02]  /*0d90*/  IADD3.X R21, PT, PT, R33, R10, RZ, P6, !PT ;  /* 0x0000000a21157210 */ /* 0x000fe400037fe4ff */
[----:B------:R-:W-:-:S03]  /*0da0*/  IADD3 R36, P6, PT, R20, R11, RZ ;  /* 0x0000000b14247210 */ /* 0x000fc60007fde0ff */
[----:B------:R-:W5:Y:S02]  /*0db0*/  LDG.E R20, desc[UR6][R20.64] ;  /* 0x0000000614147981 */ /* 0x000f64000c1e1900 */
[----:B------:R-:W-:Y:S01]  /*0dc0*/  IMAD.X R37, R21, 0x1, R10, P6 ;  /* 0x0000000115257824 */ /* 0x000fe200030e060a */
[----:B------:R-:W-:Y:S01]  /*0dd0*/  IADD3 R24, P6, PT, R36, R11, RZ ;  /* 0x0000000b24187210 */ /* 0x000fe20007fde0ff */
[----:B--2---:R-:W-:-:S03]  /*0de0*/  FADD.FTZ R30, R25, R30 ;  /* 0x0000001e191e7221 */ /* 0x004fc60000010000 */
[----:B------:R-:W-:Y:S02]  /*0df0*/  IADD3.X R25, PT, PT, R37, R10, RZ, P6, !PT ;  /* 0x0000000a25197210 */ /* 0x000fe400037fe4ff */
[----:B-1----:R-:W-:-:S05]  /*0e00*/  IADD3 R32, P6, PT, R24, R11, RZ ;  /* 0x0000000b18207210 */ /* 0x002fca0007fde0ff */
[----:B------:R-:W-:-:S05]  /*0e10*/  IMAD.X R33, R25, 0x1, R10, P6 ;  /* 0x0000000119217824 */ /* 0x000fca00030e060a */
[----:B------:R-:W2:Y:S01]  /*0e20*/  LDG.E R21, desc[UR6][R32.64] ;  /* 0x0000000620157981 */ /* 0x000ea2000c1e1900 */
[----:B---3--:R-:W-:-:S03]  /*0e30*/  FADD.FTZ R30, R30, R23 ;  /* 0x000000171e1e7221 */ /* 0x008fc60000010000 */
[----:B------:R-:W3:Y:S01]  /*0e40*/  LDG.E R23, desc[UR6][R36.64] ;  /* 0x0000000624177981 */ /* 0x000ee2000c1e1900 */
[----:B----4-:R-:W-:-:S03]  /*0e50*/  FADD.FTZ R35, R30, R35 ;  /* 0x000000231e237221 */ /* 0x010fc60000010000 */
[----:B------:R0:W4:Y:S02]  /*0e60*/  LDG.E R30, desc[UR6][R24.64] ;  /* 0x00000006181e7981 */ /* 0x000124000c1e1900 */
[----:B0-----:R-:W-:-:S04]  /*0e70*/  IADD3 R24, P6, PT, R32, R11, RZ ;  /* 0x0000000b20187210 */ /* 0x001fc80007fde0ff */
[----:B------:R-:W-:-:S05]  /*0e80*/  IADD3.X R25, PT, PT, R33, R10, RZ, P6, !PT ;  /* 0x0000000a21197210 */ /* 0x000fca00037fe4ff */
[----:B------:R-:W2:Y:S01]  /*0e90*/  LDG.E R24, desc[UR6][R24.64] ;  /* 0x0000000618187981 */ /* 0x000ea2000c1e1900 */
[----:B-----5:R-:W-:Y:S01]  /*0ea0*/  FADD.FTZ R35, R35, R22 ;  /* 0x0000001623237221 */ /* 0x020fe20000010000 */
[----:B------:R-:W-:-:S03]  /*0eb0*/  VIADD R34, R34, 0x10 ;  /* 0x0000001022227836 */ /* 0x000fc60000000000 */
[----:B------:R-:W-:Y:S02]  /*0ec0*/  FADD.FTZ R35, R35, R28 ;  /* 0x0000001c23237221 */ /* 0x000fe40000010000 */
[----:B------:R-:W-:Y:S02]  /*0ed0*/  ISETP.NE.AND P6, PT, R34, RZ, PT ;  /* 0x000000ff2200720c */ /* 0x000fe40003fc5270 */
[----:B------:R-:W-:Y:S01]  /*0ee0*/  FADD.FTZ R20, R35, R20 ;  /* 0x0000001423147221 */ /* 0x000fe20000010000 */
[----:B------:R-:W-:-:S03]  /*0ef0*/  IADD3 R31, PT, PT, R31, 0x10, RZ ;  /* 0x000000101f1f7810 */ /* 0x000fc60007ffe0ff */
[----:B---3--:R-:W-:-:S04]  /*0f00*/  FADD.FTZ R23, R20, R23 ;  /* 0x0000001714177221 */ /* 0x008fc80000010000 */
[----:B----4-:R-:W-:-:S04]  /*0f10*/  FADD.FTZ R30, R23, R30 ;  /* 0x0000001e171e7221 */ /* 0x010fc80000010000 */
[----:B--2---:R-:W-:-:S04]  /*0f20*/  FADD.FTZ R21, R30, R21 ;  /* 0x000000151e157221 */ /* 0x004fc80000010000 */
[----:B------:R-:W-:Y:S01]  /*0f30*/  FADD.FTZ R30, R21, R24 ;  /* 0x00000018151e7221 */ /* 0x000fe20000010000 */
[----:B------:R-:W-:Y:S06]  /*0f40*/  @P6 BRA `(.L_x_672) ;  /* 0xfffffff800dc6947 */ /* 0x000fec000383ffff */
.L_x_671:
[----:B------:R-:W-:Y:S05]  /*0f50*/  BSYNC.RECONVERGENT B2 ;  /* 0x0000000000027941 */ /* 0x000fea0003800200 */
.L_x_670:
        /* <DEDUP_REMOVED lines=13> */
[----:B------:R0:W2:Y:S01]  /*1030*/  LDG.E R37, desc[UR6][R24.64] ;  /* 0x0000000618257981 */ /* 0x0000a2000c1e1900 */
[----:B------:R-:W-:-:S04]  /*1040*/  VIADD R33, R31, 0x1 ;  /* 0x000000011f217836 */ /* 0x000fc80000000000 */
[----:B------:R-:W-:-:S04]  /*1050*/  IMAD.WIDE.U32 R20, R33, UR4, R22 ;  /* 0x0000000421147c25 */ /* 0x000fc8000f8e0016 */
[----:B------:R-:W-:Y:S01]  /*1060*/  IMAD R33, R33, UR5, R21 ;  /* 0x0000000521217c24 */ /* 0x000fe2000f8e0215 */
[----:B------:R-:W-:-:S04]  /*1070*/  LEA R34, P6, R20, UR8, 0x2 ;  /* 0x0000000814227c11 */ /* 0x000fc8000f8c10ff */
[----:B------:R-:W-:Y:S02]  /*1080*/  LEA.HI.X R35, R20, UR9, R33, 0x2, P6 ;  /* 0x0000000914237c11 */ /* 0x000fe4000b0f1421 */
[C---:B------:R-:W-:Y:S01]  /*1090*/  IADD3 R33, PT, PT, R31.reuse, 0x2, RZ ;  /* 0x000000021f217810 */ /* 0x040fe20007ffe0ff */
[C---:B------:R-:W-:Y:S02]  /*10a0*/  VIADD R28, R31.reuse, 0x3 ;  /* 0x000000031f1c7836 */ /* 0x040fe40000000000 */
[----:B------:R-:W-:Y:S01]  /*10b0*/  VIADD R36, R31, 0x5 ;  /* 0x000000051f247836 */ /* 0x000fe20000000000 */
[----:B------:R-:W3:Y:S01]  /*10c0*/  LDG.E R35, desc[UR6][R34.64] ;  /* 0x0000000622237981 */ /* 0x000ee2000c1e1900 */
[----:B------:R-:W-:-:S04]  /*10d0*/  IMAD.WIDE.U32 R20, R33, UR4, R22 ;  /* 0x0000000421147c25 */ /* 0x000fc8000f8e0016 */
[----:B------:R-:W-:Y:S01]  /*10e0*/  IMAD R33, R33, UR5, R21 ;  /* 0x0000000521217c24 */ /* 0x000fe2000f8e0215 */
[----:B------:R-:W-:-:S04]  /*10f0*/  LEA R32, P6, R20, UR8, 0x2 ;  /* 0x0000000814207c11 */ /* 0x000fc8000f8c10ff */
[----:B------:R-:W-:Y:S01]  /*1100*/  LEA.HI.X R33, R20, UR9, R33, 0x2, P6 ;  /* 0x0000000914217c11 */ /* 0x000fe2000b0f1421 */
[----:B------:R-:W-:-:S04]  /*1110*/  IMAD.WIDE.U32 R20, R28, UR4, R22 ;  /* 0x000000041c147c25 */ /* 0x000fc8000f8e0016 */
[----:B------:R-:W-:Y:S01]  /*1120*/  IMAD R21, R28, UR5, R21 ;  /* 0x000000051c157c24 */ /* 0x000fe2000f8e0215 */
[C---:B0-----:R-:W-:Y:S01]  /*1130*/  LEA R24, P6, R20.reuse, UR8, 0x2 ;  /* 0x0000000814187c11 */ /* 0x041fe2000f8c10ff */
[----:B------:R-:W4:Y:S03]  /*1140*/  LDG.E R28, desc[UR6][R32.64] ;  /* 0x00000006201c7981 */ /* 0x000f26000c1e1900 */
[----:B------:R-:W-:Y:S02]  /*1150*/  LEA.HI.X R25, R20, UR9, R21, 0x2, P6 ;  /* 0x0000000914197c11 */ /* 0x000fe4000b0f1415 */
[----:B------:R-:W-:-:S03]  /*1160*/  IADD3 R21, PT, PT, R31, 0x4, RZ ;  /* 0x000000041f157810 */ /* 0x000fc60007ffe0ff */
[----:B------:R0:W5:Y:S02]  /*1170*/  LDG.E R33, desc[UR6][R24.64] ;  /* 0x0000000618217981 */ /* 0x000164000c1e1900 */
[----:B0-----:R-:W-:-:S04]  /*1180*/  IMAD.WIDE.U32 R24, R21, UR4, R22 ;  /* 0x0000000415187c25 */ /* 0x001fc8000f8e0016 */
[----:B------:R-:W-:Y:S01]  /*1190*/  IMAD R21, R21, UR5, R25 ;  /* 0x0000000515157c24 */ /* 0x000fe2000f8e0219 */
[----:B------:R-:W-:-:S04]  /*11a0*/  LEA R20, P6, R24, UR8, 0x2 ;  /* 0x0000000818147c11 */ /* 0x000fc8000f8c10ff */
[----:B------:R-:W-:-:S05]  /*11b0*/  LEA.HI.X R21, R24, UR9, R21, 0x2, P6 ;  /* 0x0000000918157c11 */ /* 0x000fca000b0f1415 */
[----:B------:R0:W5:Y:S02]  /*11c0*/  LDG.E R32, desc[UR6][R20.64] ;  /* 0x0000000614207981 */ /* 0x000164000c1e1900 */
[----:B0-----:R-:W-:-:S04]  /*11d0*/  IMAD.WIDE.U32 R20, R36, UR4, R22 ;  /* 0x0000000424147c25 */ /* 0x001fc8000f8e0016 */
[----:B--2---:R-:W-:Y:S01]  /*11e0*/  FADD.FTZ R34, R30, R37 ;  /* 0x000000251e227221 */ /* 0x004fe20000010000 */
[----:B------:R-:W-:Y:S01]  /*11f0*/  IMAD R37, R36, UR5, R21 ;  /* 0x0000000524257c24 */ /* 0x000fe2000f8e0215 */
[----:B------:R-:W-:-:S05]  /*1200*/  IADD3 R21, PT, PT, R31, 0x6, RZ ;  /* 0x000000061f157810 */ /* 0x000fca0007ffe0ff */
[----:B------:R-:W-:Y:S01]  /*1210*/  IMAD.WIDE.U32 R24, R21, UR4, R22 ;  /* 0x0000000415187c25 */ /* 0x000fe2000f8e0016 */
[----:B------:R-:W-:-:S03]  /*1220*/  LEA R36, P6, R20, UR8, 0x2 ;  /* 0x0000000814247c11 */ /* 0x000fc6000f8c10ff */
[----:B------:R-:W-:Y:S02]  /*1230*/  IMAD R21, R21, UR5, R25 ;  /* 0x0000000515157c24 */ /* 0x000fe4000f8e0219 */
[----:B------:R-:W-:Y:S01]  /*1240*/  VIADD R25, R31, 0x7 ;  /* 0x000000071f197836 */ /* 0x000fe20000000000 */
[----:B------:R-:W-:Y:S02]  /*1250*/  LEA.HI.X R37, R20, UR9, R37, 0x2, P6 ;  /* 0x0000000914257c11 */ /* 0x000fe4000b0f1425 */
[C---:B------:R-:W-:Y:S01]  /*1260*/  LEA R20, P6, R24.reuse, UR8, 0x2 ;  /* 0x0000000818147c11 */ /* 0x040fe2000f8c10ff */
[C---:B------:R-:W-:Y:S02]  /*1270*/  IMAD.WIDE.U32 R22, R25.reuse, UR4, R22 ;  /* 0x0000000419167c25 */ /* 0x040fe4000f8e0016 */
[----:B------:R-:W2:Y:S01]  /*1280*/  LDG.E R30, desc[UR6][R36.64] ;  /* 0x00000006241e7981 */ /* 0x000ea2000c1e1900 */
[----:B------:R-:W-:Y:S01]  /*1290*/  LEA.HI.X R21, R24, UR9, R21, 0x2, P6 ;  /* 0x0000000918157c11 */ /* 0x000fe2000b0f1415 */
[----:B------:R-:W-:Y:S01]  /*12a0*/  IMAD R25, R25, UR5, R23 ;  /* 0x0000000519197c24 */ /* 0x000fe2000f8e0217 */
[----:B------:R-:W-:-:S04]  /*12b0*/  LEA R24, P6, R22, UR8, 0x2 ;  /* 0x0000000816187c11 */ /* 0x000fc8000f8c10ff */
[----:B------:R-:W-:Y:S01]  /*12c0*/  LEA.HI.X R25, R22, UR9, R25, 0x2, P6 ;  /* 0x0000000916197c11 */ /* 0x000fe2000b0f1419 */
[----:B------:R-:W2:Y:S05]  /*12d0*/  LDG.E R21, desc[UR6][R20.64] ;  /* 0x0000000614157981 */ /* 0x000eaa000c1e1900 */
[----:B------:R-:W2:Y:S01]  /*12e0*/  LDG.E R25, desc[UR6][R24.64] ;  /* 0x0000000618197981 */ /* 0x000ea2000c1e1900 */
[----:B---3--:R-:W-:-:S04]  /*12f0*/  FADD.FTZ R35, R34, R35 ;  /* 0x0000002322237221 */ /* 0x008fc80000010000 */
[----:B----4-:R-:W-:-:S04]  /*1300*/  FADD.FTZ R28, R35, R28 ;  /* 0x0000001c231c7221 */ /* 0x010fc80000010000 */
[----:B-----5:R-:W-:Y:S01]  /*1310*/  FADD.FTZ R33, R28, R33 ;  /* 0x000000211c217221 */ /* 0x020fe20000010000 */
[----:B------:R-:W-:-:S03]  /*1320*/  IADD3 R31, PT, PT, R31, 0x8, RZ ;  /* 0x000000081f1f7810 */ /* 0x000fc60007ffe0ff */
[----:B------:R-:W-:-:S04]  /*1330*/  FADD.FTZ R33, R33, R32 ;  /* 0x0000002021217221 */ /* 0x000fc80000010000 */
[----:B--2---:R-:W-:-:S04]  /*1340*/  FADD.FTZ R30, R33, R30 ;  /* 0x0000001e211e7221 */ /* 0x004fc80000010000 */
[----:B------:R-:W-:-:S04]  /*1350*/  FADD.FTZ R30, R30, R21 ;  /* 0x000000151e1e7221 */ /* 0x000fc80000010000 */
[----:B------:R-:W-:-:S07]  /*1360*/  FADD.FTZ R30, R30, R25 ;  /* 0x000000191e1e7221 */ /* 0x000fce0000010000 */
.L_x_676:
[----:B------:R-:W-:Y:S05]  /*1370*/  BSYNC.RECONVERGENT B3 ;  /* 0x0000000000037941 */ /* 0x000fea0003800200 */
.L_x_675:
[----:B------:R-:W-:Y:S05]  /*1380*/  @!P5 BRA `(.L_x_674) ;  /* 0x0000000000f8d947 */ /* 0x000fea0003800000 */
[----:B------:R-:W-:Y:S01]  /*1390*/  BSSY.RECONVERGENT B3, `(.L_x_677) ;  /* 0x0000022000037945 */ /* 0x000fe20003800200 */
[----:B------:R-:W-:-:S03]  /*13a0*/  ISETP.NE.AND P5, PT, R26, RZ, PT ;  /* 0x000000ff1a00720c */ /* 0x000fc60003fa5270 */
[----:B------:R-:W-:Y:S10]  /*13b0*/  @!P2 BRA `(.L_x_678) ;  /* 0x00000000007ca947 */ /* 0x000ff40003800000 */
[----:B------:R-:W0:Y:S01]  /*13c0*/  LDCU.64 UR4, c[0x0][0x3c0] ;  /* 0x00007800ff0477ac */ /* 0x000e220008000a00 */
[----:B------:R-:W-:Y:S01]  /*13d0*/  IMAD.MOV.U32 R28, RZ, RZ, R14 ;  /* 0x000000ffff1c7224 */ /* 0x000fe200078e000e */
[C---:B------:R-:W-:Y:S01]  /*13e0*/  IADD3 R25, PT, PT, R31.reuse, 0x1, RZ ;  /* 0x000000011f197810 */ /* 0x040fe20007ffe0ff */
[----:B------:R-:W1:Y:S01]  /*13f0*/  LDCU.64 UR8, c[0x0][0x380] ;  /* 0x00007000ff0877ac */ /* 0x000e620008000a00 */
[C---:B------:R-:W-:Y:S01]  /*1400*/  IADD3 R35, PT, PT, R31.reuse, 0x3, RZ ;  /* 0x000000031f237810 */ /* 0x040fe20007ffe0ff */
[----:B0-----:R-:W-:-:S04]  /*1410*/  IMAD.WIDE.U32 R22, R31, UR4, R28 ;  /* 0x000000041f167c25 */ /* 0x001fc8000f8e001c */
[----:B------:R-:W-:Y:S01]  /*1420*/  IMAD.WIDE.U32 R20, R25, UR4, R28 ;  /* 0x0000000419147c25 */ /* 0x000fe2000f8e001c */
[----:B-1----:R-:W-:-:S03]  /*1430*/  LEA R32, P6, R22, UR8, 0x2 ;  /* 0x0000000816207c11 */ /* 0x002fc6000f8c10ff */
[----:B------:R-:W-:Y:S02]  /*1440*/  IMAD R23, R31, UR5, R23 ;  /* 0x000000051f177c24 */ /* 0x000fe4000f8e0217 */
[----:B------:R-:W-:Y:S02]  /*1450*/  IMAD R25, R25, UR5, R21 ;  /* 0x0000000519197c24 */ /* 0x000fe4000f8e0215 */
[----:B------:R-:W-:Y:S01]  /*1460*/  VIADD R21, R31, 0x2 ;  /* 0x000000021f157836 */ /* 0x000fe20000000000 */
[----:B------:R-:W-:Y:S02]  /*1470*/  LEA.HI.X R33, R22, UR9, R23, 0x2, P6 ;  /* 0x0000000916217c11 */ /* 0x000fe4000b0f1417 */
[----:B------:R-:W-:Y:S01]  /*1480*/  LEA R24, P6, R20, UR8, 0x2 ;  /* 0x0000000814187c11 */ /* 0x000fe2000f8c10ff */
[----:B------:R-:W-:-:S03]  /*1490*/  IMAD.WIDE.U32 R22, R21, UR4, R28 ;  /* 0x0000000415167c25 */ /* 0x000fc6000f8e001c */
[----:B------:R-:W-:Y:S01]  /*14a0*/  LEA.HI.X R25, R20, UR9, R25, 0x2, P6 ;  /* 0x0000000914197c11 */ /* 0x000fe2000b0f1419 */
[----:B------:R-:W-:Y:S01]  /*14b0*/  IMAD R21, R21, UR5, R23 ;  /* 0x0000000515157c24 */ /* 0x000fe2000f8e0217 */
[C---:B------:R-:W-:Y:S01]  /*14c0*/  LEA R20, P6, R22.reuse, UR8, 0x2 ;  /* 0x0000000816147c11 */ /* 0x040fe2000f8c10ff */
[----:B------:R-:W2:Y:S03]  /*14d0*/  LDG.E R33, desc[UR6][R32.64] ;  /* 0x0000000620217981 */ /* 0x000ea6000c1e1900 */
[----:B------:R-:W-:Y:S01]  /*14e0*/  LEA.HI.X R21, R22, UR9, R21, 0x2, P6 ;  /* 0x0000000916157c11 */ /* 0x000fe2000b0f1415 */
[C---:B------:R-:W-:Y:S01]  /*14f0*/  IMAD.WIDE.U32 R22, R35.reuse, UR4, R28 ;  /* 0x0000000423167c25 */ /* 0x040fe2000f8e001c */
[----:B------:R-:W3:Y:S03]  /*1500*/  LDG.E R25, desc[UR6][R24.64] ;  /* 0x0000000618197981 */ /* 0x000ee6000c1e1900 */
[----:B------:R-:W-:Y:S01]  /*1510*/  IMAD R35, R35, UR5, R23 ;  /* 0x0000000523237c24 */ /* 0x000fe2000f8e0217 */
[C---:B------:R-:W-:Y:S01]  /*1520*/  LEA R34, P6, R22.reuse, UR8, 0x2 ;  /* 0x0000000816227c11 */ /* 0x040fe2000f8c10ff */
[----:B------:R-:W4:Y:S03]  /*1530*/  LDG.E R21, desc[UR6][R20.64] ;  /* 0x0000000614157981 */ /* 0x000f26000c1e1900 */
[----:B------:R-:W-:-:S06]  /*1540*/  LEA.HI.X R35, R22, UR9, R35, 0x2, P6 ;  /* 0x0000000916237c11 */ /* 0x000fcc000b0f1423 */
[----:B------:R-:W5:Y:S01]  /*1550*/  LDG.E R35, desc[UR6][R34.64] ;  /* 0x0000000622237981 */ /* 0x000f62000c1e1900 */
[----:B------:R-:W-:Y:S02]  /*1560*/  VIADD R31, R31, 0x4 ;  /* 0x000000041f1f7836 */ /* 0x000fe40000000000 */
[----:B--2---:R-:W-:-:S04]  /*1570*/  FADD.FTZ R30, R30, R33 ;  /* 0x000000211e1e7221 */ /* 0x004fc80000010000 */
[----:B---3--:R-:W-:-:S04]  /*1580*/  FADD.FTZ R30, R30, R25 ;  /* 0x000000191e1e7221 */ /* 0x008fc80000010000 */
[----:B----4-:R-:W-:-:S04]  /*1590*/  FADD.FTZ R30, R30, R21 ;  /* 0x000000151e1e7221 */ /* 0x010fc80000010000 */
[----:B-----5:R-:W-:-:S07]  /*15a0*/  FADD.FTZ R30, R30, R35 ;  /* 0x000000231e1e7221 */ /* 0x020fce0000010000 */
.L_x_678:
[----:B------:R-:W-:Y:S05]  /*15b0*/  BSYNC.RECONVERGENT B3 ;  /* 0x0000000000037941 */ /* 0x000fea0003800200 */
.L_x_677:
        /* <DEDUP_REMOVED lines=19> */
[----:B------:R-:W-:-:S03]  /*16f0*/  @P5 IMAD.WIDE.U32 R28, R31, R20, R28 ;  /* 0x000000141f1c5225 */ /* 0x000fc600078e001c */
[----:B------:R-:W2:Y:S01]  /*1700*/  LDG.E R25, desc[UR6][R24.64] ;  /* 0x0000000618197981 */ /* 0x000ea2000c1e1900 */
[----:B------:R-:W-:Y:S01]  /*1710*/  @P5 IMAD R21, R31, R21, R29 ;  /* 0x000000151f155224 */ /* 0x000fe200078e021d */
[----:B------:R-:W-:-:S04]  /*1720*/  @P5 LEA R22, P6, R28, R22, 0x2 ;  /* 0x000000161c165211 */ /* 0x000fc800078c10ff */
[----:B------:R-:W-:-:S06]  /*1730*/  @P5 LEA.HI.X R23, R28, R23, R21, 0x2, P6 ;  /* 0x000000171c175211 */ /* 0x000fcc00030f1415 */
[----:B------:R-:W3:Y:S01]  /*1740*/  @P5 LDG.E R23, desc[UR6][R22.64] ;  /* 0x0000000616175981 */ /* 0x000ee2000c1e1900 */
[----:B--2---:R-:W-:-:S04]  /*1750*/  FADD.FTZ R30, R30, R25 ;  /* 0x000000191e1e7221 */ /* 0x004fc80000010000 */
[----:B---3--:R-:W-:-:S07]  /*1760*/  @P5 FADD.FTZ R30, R30, R23 ;  /* 0x000000171e1e5221 */ /* 0x008fce0000010000 */
.L_x_674:
[----:B------:R-:W-:Y:S05]  /*1770*/  BSYNC.RECONVERGENT B2 ;  /* 0x0000000000027941 */ /* 0x000fea0003800200 */
.L_x_673:
[----:B------:R-:W-:Y:S05]  /*1780*/  @P4 BRA `(.L_x_679) ;  /* 0xfffffff000984947 */ /* 0x000fea000383ffff */
[----:B------:R-:W-:Y:S05]  /*1790*/  BSYNC.RECONVERGENT B0 ;  /* 0x0000000000007941 */ /* 0x000fea0003800200 */
.L_x_669:
[----:B------:R-:W-:Y:S05]  /*17a0*/  @P3 BRA `(.L_x_680) ;  /* 0xfffffff000343947 */ /* 0x000fea000383ffff */
[----:B------:R-:W-:Y:S05]  /*17b0*/  BSYNC.RECONVERGENT B1 ;  /* 0x0000000000017941 */ /* 0x000fea0003800200 */
.L_x_668:
        /* <DEDUP_REMOVED lines=14> */
[C---:B------:R-:W-:Y:S02]  /*18a0*/  IMAD R3, R6.reuse, UR15, R3 ;  /* 0x0000000f06037c24 */ /* 0x040fe4000f8e0203 */
[----:B------:R-:W-:-:S03]  /*18b0*/  IMAD.WIDE.U32 R6, R6, UR14, R8 ;  /* 0x0000000e06067c25 */ /* 0x000fc6000f8e0008 */
[----:B------:R-:W0:Y:S01]  /*18c0*/  MUFU.RCP R9, R0 ;  /* 0x0000000000097308 */ /* 0x000e220000001000 */
[----:B------:R-:W-:Y:S02]  /*18d0*/  IMAD.IADD R7, R7, 0x1, R3 ;  /* 0x0000000107077824 */ /* 0x000fe400078e0203 */
[----:B------:R-:W-:-:S04]  /*18e0*/  IMAD R3, R2, UR12, RZ ;  /* 0x0000000c02037c24 */ /* 0x000fc8000f8e02ff */
[C---:B------:R-:W-:Y:S02]  /*18f0*/  IMAD R3, R4.reuse, UR13, R3 ;  /* 0x0000000d04037c24 */ /* 0x040fe4000f8e0203 */
[----:B------:R-:W-:-:S05]  /*1900*/  IMAD.WIDE.U32 R4, R4, UR12, R6 ;  /* 0x0000000c04047c25 */ /* 0x000fca000f8e0006 */
[----:B------:R-:W-:Y:S02]  /*1910*/  IADD3 R3, PT, PT, R5, R3, RZ ;  /* 0x0000000305037210 */ /* 0x000fe40007ffe0ff */
[----:B--2---:R-:W-:Y:S01]  /*1920*/  LEA R2, P0, R4, UR4, 0x2 ;  /* 0x0000000404027c11 */ /* 0x004fe2000f8010ff */
[----:B0-----:R-:W-:-:S03]  /*1930*/  FMUL.FTZ R5, R30, R9 ;  /* 0x000000091e057220 */ /* 0x001fc60000410000 */
[----:B------:R-:W-:-:S05]  /*1940*/  LEA.HI.X R3, R4, UR5, R3, 0x2, P0 ;  /* 0x0000000504037c11 */ /* 0x000fca00080f1403 */
[----:B------:R-:W-:Y:S01]  /*1950*/  STG.E desc[UR6][R2.64], R5 ;  /* 0x0000000502007986 */ /* 0x000fe2000c101906 */
[----:B------:R-:W-:Y:S05]  /*1960*/  EXIT ;  /* 0x000000000000794d */ /* 0x000fea0003800000 */
        .weak           $__internal_31_$__cuda_sm20_div_s64
        .type           $__internal_31_$__cuda_sm20_div_s64,@function
        .size           $__internal_31_$__cuda_sm20_div_s64,(.L_x_1050 - $__internal_31_$__cuda_sm20_div_s64)
$__internal_31_$__cuda_sm20_div_s64:
        /* <DEDUP_REMOVED lines=67> */
[----:B------:R-:W-:Y:S06]  /*1da0*/  RET.REL.NODEC R8 `(_ZN2at6native49_GLOBAL__N__09e94e3a_16_AveragePool3d_cu_a8eae74c29avg_pool3d_cuda_update_outputILi7EffEEvNS_27GenericPackedTensorAccessorIKT0_Lm4ENS_16DefaultPtrTraitsElEENS3_IS4_Lm4ES6_lEEiiiiiiiibii) ;  /* 0xffffffe008947950 */ /* 0x000fec0003c3ffff */
.L_x_681:
        /* <DEDUP_REMOVED lines=13> */
.L_x_1050:


//--------------------- .text._ZN2at6native49_GLOBAL__N__09e94e3a_16_AveragePool3d_cu_a8eae74c29avg_pool3d_cuda_update_outputILi6EffEEvNS_27GenericPackedTensorAccessorIKT0_Lm4ENS_16DefaultPtrTraitsElEENS3_IS4_Lm4ES6_lEEiiiiiiiibii --------------------------
	.section	.text._ZN2at6native49_GLOBAL__N__09e94e3a_16_AveragePool3d_cu_a8eae74c29avg_pool3d_cuda_update_outputILi6EffEEvNS_27GenericPackedTensorAccessorIKT0_Lm4ENS_16DefaultPtrTraitsElEENS3_IS4_Lm4ES6_lEEiiiiiiiibii,"ax",@progbits
	.align	128
.text._ZN2at6native49_GLOBAL__N__09e94e3a_16_AveragePool3d_cu_a8eae74c29avg_pool3d_cuda_update_outputILi6EffEEvNS_27GenericPackedTensorAccessorIKT0_Lm4ENS_16DefaultPtrTraitsElEENS3_IS4_Lm4ES6_lEEiiiiiiiibii:
        .type           _ZN2at6native49_GLOBAL__N__09e94e3a_16_AveragePool3d_cu_a8eae74c29avg_pool3d_cuda_update_outputILi6EffEEvNS_27GenericPackedTensorAccessorIKT0_Lm4ENS_16DefaultPtrTraitsElEENS3_IS4_Lm4ES6_lEEiiiiiiiibii,@function
        .size           _ZN2at6native49_GLOBAL__N__09e94e3a_16_AveragePool3d_cu_a8eae74c29avg_pool3d_cuda_update_outputILi6EffEEvNS_27GenericPackedTensorAccessorIKT0_Lm4ENS_16DefaultPtrTraitsElEENS3_IS4_Lm4ES6_lEEiiiiiiiibii,(.L_x_1052 - _ZN2at6native49_GLOBAL__N__09e94e3a_16_AveragePool3d_cu_a8eae74c29avg_pool3d_cuda_update_outputILi6EffEEvNS_27GenericPackedTensorAccessorIKT0_Lm4ENS_16DefaultPtrTraitsElEENS3_IS4_Lm4ES6_lEEiiiiiiiibii)
        .other          _ZN2at6native49_GLOBAL__N__09e94e3a_16_AveragePool3d_cu_a8eae74c29avg_pool3d_cuda_update_outputILi6EffEEvNS_27GenericPackedTensorAccessorIKT0_Lm4ENS_16DefaultPtrTraitsElEENS3_IS4_Lm4ES6_lEEiiiiiiiibii,@"STO_CUDA_ENTRY STV_DEFAULT"
_ZN2at6native49_GLOBAL__N__09e94e3a_16_AveragePool3d_cu_a8eae74c29avg_pool3d_cuda_update_outputILi6EffEEvNS_27GenericPackedTensorAccessorIKT0_Lm4ENS_16DefaultPtrTraitsElEENS3_IS4_Lm4ES6_lEEiiiiiiiibii:
        /* <DEDUP_REMOVED lines=39> */
.L_x_682:
[----:B------:R-:W-:-:S07]  /*0270*/  MOV R8, 0x290 ;  /* 0x0000029000087802 */ /* 0x000fce0000000f00 */
[----:B------:R-:W-:Y:S05]  /*0280*/  CALL.REL.NOINC `($__internal_32_$__cuda_sm20_div_s64) ;  /* 0x0000001400b87944 */ /* 0x000fea0003c00000 */
[----:B------:R-:W0:Y:S01]  /*0290*/  LDC R5, c[0x0][0x3d8] ;  /* 0x0000f600ff057b82 */ /* 0x000e220000000800 */
[----:B------:R-:W-:-:S04]  /*02a0*/  IMAD.MOV R6, RZ, RZ, -R4 ;  /* 0x000000ffff067224 */ /* 0x000fc800078e0a04 */
[----:B0-----:R-:W-:-:S07]  /*02b0*/  IMAD R6, R6, R5, UR4 ;  /* 0x0000000406067e24 */ /* 0x001fce000f8e0205 */
.L_x_683:
        /* <DEDUP_REMOVED lines=58> */
.L_x_684:
        /* <DEDUP_REMOVED lines=27> */
.L_x_685:
[----:B------:R-:W-:Y:S01]  /*0810*/  LOP3.LUT R27, R26, 0xfffffff0, RZ, 0xc0, !PT ;  /* 0xfffffff01a1b7812 */ /* 0x000fe200078ec0ff */
[----:B------:R-:W-:Y:S01]  /*0820*/  HFMA2 R30, -RZ, RZ, 0, 0 ;  /* 0x00000000ff1e7431 */ /* 0x000fe200000001ff */
[----:B------:R-:W-:Y:S01]  /*0830*/  BSSY.RECONVERGENT B1, `(.L_x_686) ;  /* 0x00000f8000017945 */ /* 0x000fe20003800200 */
[C---:B-1----:R-:W-:Y:S01]  /*0840*/  SHF.L.U64.HI R10, R12.reuse, 0x2, R13 ;  /* 0x000000020c0a7819 */ /* 0x042fe2000001020d */
[----:B------:R-:W-:Y:S01]  /*0850*/  IMAD.SHL.U32 R11, R12, 0x4, RZ ;  /* 0x000000040c0b7824 */ /* 0x000fe200078e00ff */
[----:B------:R-:W-:Y:S01]  /*0860*/  LOP3.LUT R26, R26, 0x3, RZ, 0xc0, !PT ;  /* 0x000000031a1a7812 */ /* 0x000fe200078ec0ff */
[----:B------:R-:W-:-:S07]  /*0870*/  IMAD.MOV R27, RZ, RZ, -R27 ;  /* 0x000000ffff1b7224 */ /* 0x000fce00078e0a1b */
.L_x_698:
        /* <DEDUP_REMOVED lines=23> */
.L_x_697:
        /* <DEDUP_REMOVED lines=13> */
.L_x_690:
        /* <DEDUP_REMOVED lines=73> */
.L_x_689:
[----:B------:R-:W-:Y:S05]  /*0f50*/  BSYNC.RECONVERGENT B2 ;  /* 0x0000000000027941 */ /* 0x000fea0003800200 */
.L_x_688:
        /* <DEDUP_REMOVED lines=65> */
.L_x_694:
[----:B------:R-:W-:Y:S05]  /*1370*/  BSYNC.RECONVERGENT B3 ;  /* 0x0000000000037941 */ /* 0x000fea0003800200 */
.L_x_693:
        /* <DEDUP_REMOVED lines=35> */
.L_x_696:
[----:B------:R-:W-:Y:S05]  /*15b0*/  BSYNC.RECONVERGENT B3 ;  /* 0x0000000000037941 */ /* 0x000fea0003800200 */
.L_x_695:
        /* <DEDUP_REMOVED lines=27> */
.L_x_692:
[----:B------:R-:W-:Y:S05]  /*1770*/  BSYNC.RECONVERGENT B2 ;  /* 0x0000000000027941 */ /* 0x000fea0003800200 */
.L_x_691:
[----:B------:R-:W-:Y:S05]  /*1780*/  @P4 BRA `(.L_x_697) ;  /* 0xfffffff000984947 */ /* 0x000fea000383ffff */
[----:B------:R-:W-:Y:S05]  /*1790*/  BSYNC.RECONVERGENT B0 ;  /* 0x0000000000007941 */ /* 0x000fea0003800200 */
.L_x_687:
[----:B------:R-:W-:Y:S05]  /*17a0*/  @P3 BRA `(.L_x_698) ;  /* 0xfffffff000343947 */ /* 0x000fea000383ffff */
[----:B------:R-:W-:Y:S05]  /*17b0*/  BSYNC.RECONVERGENT B1 ;  /* 0x0000000000017941 */ /* 0x000fea0003800200 */
.L_x_686:
        /* <DEDUP_REMOVED lines=27> */
        .weak           $__internal_32_$__cuda_sm20_div_s64
        .type           $__internal_32_$__cuda_sm20_div_s64,@function
        .size           $__internal_32_$__cuda_sm20_div_s64,(.L_x_1052 - $__internal_32_$__cuda_sm20_div_s64)
$__internal_32_$__cuda_sm20_div_s64:
        /* <DEDUP_REMOVED lines=67> */
[----:B------:R-:W-:Y:S06]  /*1da0*/  RET.REL.NODEC R8 `(_ZN2at6native49_GLOBAL__N__09e94e3a_16_AveragePool3d_cu_a8eae74c29avg_pool3d_cuda_update_outputILi6EffEEvNS_27GenericPackedTensorAccessorIKT0_Lm4ENS_16DefaultPtrTraitsElEENS3_IS4_Lm4ES6_lEEiiiiiiiibii) ;  /* 0xffffffe008947950 */ /* 0x000fec0003c3ffff */
.L_x_699:
        /* <DEDUP_REMOVED lines=13> */
.L_x_1052:


//--------------------- .text._ZN2at6native49_GLOBAL__N__09e94e3a_16_AveragePool3d_cu_a8eae74c29avg_pool3d_cuda_update_outputILi5EffEEvNS_27GenericPackedTensorAccessorIKT0_Lm4ENS_16DefaultPtrTraitsElEENS3_IS4_Lm4ES6_lEEiiiiiiiibii --------------------------
	.section	.text._ZN2at6native49_GLOBAL__N__09e94e3a_16_AveragePool3d_cu_a8eae74c29avg_pool3d_cuda_update_outputILi5EffEEvNS_27GenericPackedTensorAccessorIKT0_Lm4ENS_16DefaultPtrTraitsElEENS3_IS4_Lm4ES6_lEEiiiiiiiibii,"ax",@progbits
	.align	128
.text._ZN2at6native49_GLOBAL__N__09e94e3a_16_AveragePool3d_cu_a8eae74c29avg_pool3d_cuda_update_outputILi5EffEEvNS_27GenericPackedTensorAccessorIKT0_Lm4ENS_16DefaultPtrTraitsElEENS3_IS4_Lm4ES6_lEEiiiiiiiibii:
        .type           _ZN2at6native49_GLOBAL__N__09e94e3a_16_AveragePool3d_cu_a8eae74c29avg_pool3d_cuda_update_outputILi5EffEEvNS_27GenericPackedTensorAccessorIKT0_Lm4ENS_16DefaultPtrTraitsElEENS3_IS4_Lm4ES6_lEEiiiiiiiibii,@function
        .size           _ZN2at6native49_GLOBAL__N__09e94e3a_16_AveragePool3d_cu_a8eae74c29avg_pool3d_cuda_update_outputILi5EffEEvNS_27GenericPackedTensorAccessorIKT0_Lm4ENS_16DefaultPtrTraitsElEENS3_IS4_Lm4ES6_lEEiiiiiiiibii,(.L_x_1054 - _ZN2at6native49_GLOBAL__N__09e94e3a_16_AveragePool3d_cu_a8eae74c29avg_pool3d_cuda_update_outputILi5EffEEvNS_27GenericPackedTensorAccessorIKT0_Lm4ENS_16DefaultPtrTraitsElEENS3_IS4_Lm4ES6_lEEiiiiiiiibii)
        .other          _ZN2at6native49_GLOBAL__N__09e94e3a_16_AveragePool3d_cu_a8eae74c29avg_pool3d_cuda_update_outputILi5EffEEvNS_27GenericPackedTensorAccessorIKT0_Lm4ENS_16DefaultPtrTraitsElEENS3_IS4_Lm4ES6_lEEiiiiiiiibii,@"STO_CUDA_ENTRY STV_DEFAULT"
_ZN2at6native49_GLOBAL__N__09e94e3a_16_AveragePool3d_cu_a8eae74c29avg_pool3d_cuda_update_outputILi5EffEEvNS_27GenericPackedTensorAccessorIKT0_Lm4ENS_16DefaultPtrTraitsElEENS3_IS4_Lm4ES6_lEEiiiiiiiibii:
        /* <DEDUP_REMOVED lines=39> */
.L_x_700:
[----:B------:R-:W-:-:S07]  /*0270*/  MOV R8, 0x290 ;  /* 0x0000029000087802 */ /* 0x000fce0000000f00 */
[----:B------:R-:W-:Y:S05]  /*0280*/  CALL.REL.NOINC `($__internal_33_$__cuda_sm20_div_s64) ;  /* 0x0000001400b87944 */ /* 0x000fea0003c00000 */
[----:B------:R-:W0:Y:S01]  /*0290*/  LDC R5, c[0x0][0x3d8] ;  /* 0x0000f600ff057b82 */ /* 0x000e220000000800 */
[----:B------:R-:W-:-:S04]  /*02a0*/  IMAD.MOV R6, RZ, RZ, -R4 ;  /* 0x000000ffff067224 */ /* 0x000fc800078e0a04 */
[----:B0-----:R-:W-:-:S07]  /*02b0*/  IMAD R6, R6, R5, UR4 ;  /* 0x0000000406067e24 */ /* 0x001fce000f8e0205 */
.L_x_701:
        /* <DEDUP_REMOVED lines=58> */
.L_x_702:
        /* <DEDUP_REMOVED lines=27> */
.L_x_703:
[----:B------:R-:W-:Y:S01]  /*0810*/  LOP3.LUT R27, R26, 0xfffffff0, RZ, 0xc0, !PT ;  /* 0xfffffff01a1b7812 */ /* 0x000fe200078ec0ff */
[----:B------:R-:W-:Y:S01]  /*0820*/  HFMA2 R30, -RZ, RZ, 0, 0 ;  /* 0x00000000ff1e7431 */ /* 0x000fe200000001ff */
[----:B------:R-:W-:Y:S01]  /*0830*/  BSSY.RECONVERGENT B1, `(.L_x_704) ;  /* 0x00000f8000017945 */ /* 0x000fe20003800200 */
[C---:B-1----:R-:W-:Y:S01]  /*0840*/  SHF.L.U64.HI R10, R12.reuse, 0x2, R13 ;  /* 0x000000020c0a7819 */ /* 0x042fe2000001020d */
[----:B------:R-:W-:Y:S01]  /*0850*/  IMAD.SHL.U32 R11, R12, 0x4, RZ ;  /* 0x000000040c0b7824 */ /* 0x000fe200078e00ff */
[----:B------:R-:W-:Y:S01]  /*0860*/  LOP3.LUT R26, R26, 0x3, RZ, 0xc0, !PT ;  /* 0x000000031a1a7812 */ /* 0x000fe200078ec0ff */
[----:B------:R-:W-:-:S07]  /*0870*/  IMAD.MOV R27, RZ, RZ, -R27 ;  /* 0x000000ffff1b7224 */ /* 0x000fce00078e0a1b */
.L_x_716:
        /* <DEDUP_REMOVED lines=23> */
.L_x_715:
        /* <DEDUP_REMOVED lines=13> */
.L_x_708:
        /* <DEDUP_REMOVED lines=73> */
.L_x_707:
[----:B------:R-:W-:Y:S05]  /*0f50*/  BSYNC.RECONVERGENT B2 ;  /* 0x0000000000027941 */ /* 0x000fea0003800200 */
.L_x_706:
        /* <DEDUP_REMOVED lines=65> */
.L_x_712:
[----:B------:R-:W-:Y:S05]  /*1370*/  BSYNC.RECONVERGENT B3 ;  /* 0x0000000000037941 */ /* 0x000fea0003800200 */
.L_x_711:
        /* <DEDUP_REMOVED lines=35> */
.L_x_714:
[----:B------:R-:W-:Y:S05]  /*15b0*/  BSYNC.RECONVERGENT B3 ;  /* 0x0000000000037941 */ /* 0x000fea0003800200 */
.L_x_713:
        /* <DEDUP_REMOVED lines=27> */
.L_x_710:
[----:B------:R-:W-:Y:S05]  /*1770*/  BSYNC.RECONVERGENT B2 ;  /* 0x0000000000027941 */ /* 0x000fea0003800200 */
.L_x_709:
[----:B------:R-:W-:Y:S05]  /*1780*/  @P4 BRA `(.L_x_715) ;  /* 0xfffffff000984947 */ /* 0x000fea000383ffff */
[----:B------:R-:W-:Y:S05]  /*1790*/  BSYNC.RECONVERGENT B0 ;  /* 0x0000000000007941 */ /* 0x000fea0003800200 */
.L_x_705:
[----:B------:R-:W-:Y:S05]  /*17a0*/  @P3 BRA `(.L_x_716) ;  /* 0xfffffff000343947 */ /* 0x000fea000383ffff */
[----:B------:R-:W-:Y:S05]  /*17b0*/  BSYNC.RECONVERGENT B1 ;  /* 0x0000000000017941 */ /* 0x000fea0003800200 */
.L_x_704:
        /* <DEDUP_REMOVED lines=27> */
        .weak           $__internal_33_$__cuda_sm20_div_s64
        .type           $__internal_33_$__cuda_sm20_div_s64,@function
        .size           $__internal_33_$__cuda_sm20_div_s64,(.L_x_1054 - $__internal_33_$__cuda_sm20_div_s64)
$__internal_33_$__cuda_sm20_div_s64:
        /* <DEDUP_REMOVED lines=67> */
[----:B------:R-:W-:Y:S06]  /*1da0*/  RET.REL.NODEC R8 `(_ZN2at6native49_GLOBAL__N__09e94e3a_16_AveragePool3d_cu_a8eae74c29avg_pool3d_cuda_update_outputILi5EffEEvNS_27GenericPackedTensorAccessorIKT0_Lm4ENS_16DefaultPtrTraitsElEENS3_IS4_Lm4ES6_lEEiiiiiiiibii) ;  /* 0xffffffe008947950 */ /* 0x000fec0003c3ffff */
.L_x_717:
        /* <DEDUP_REMOVED lines=13> */
.L_x_1054:


//--------------------- .text._ZN2at6native49_GLOBAL__N__09e94e3a_16_AveragePool3d_cu_a8eae74c29avg_pool3d_cuda_update_outputILi4EffEEvNS_27GenericPackedTensorAccessorIKT0_Lm4ENS_16DefaultPtrTraitsElEENS3_IS4_Lm4ES6_lEEiiiiiiiibii --------------------------
	.section	.text._ZN2at6native49_GLOBAL__N__09e94e3a_16_AveragePool3d_cu_a8eae74c29avg_pool3d_cuda_update_outputILi4EffEEvNS_27GenericPackedTensorAccessorIKT0_Lm4ENS_16DefaultPtrTraitsElEENS3_IS4_Lm4ES6_lEEiiiiiiiibii,"ax",@progbits
	.align	128
.text._ZN2at6native49_GLOBAL__N__09e94e3a_16_AveragePool3d_cu_a8eae74c29avg_pool3d_cuda_update_outputILi4EffEEvNS_27GenericPackedTensorAccessorIKT0_Lm4ENS_16DefaultPtrTraitsElEENS3_IS4_Lm4ES6_lEEiiiiiiiibii:
        .type           _ZN2at6native49_GLOBAL__N__09e94e3a_16_AveragePool3d_cu_a8eae74c29avg_pool3d_cuda_update_outputILi4EffEEvNS_27GenericPackedTensorAccessorIKT0_Lm4ENS_16DefaultPtrTraitsElEENS3_IS4_Lm4ES6_lEEiiiiiiiibii,@function
        .size           _ZN2at6native49_GLOBAL__N__09e94e3a_16_AveragePool3d_cu_a8eae74c29avg_pool3d_cuda_update_outputILi4EffEEvNS_27GenericPackedTensorAccessorIKT0_Lm4ENS_16DefaultPtrTraitsElEENS3_IS4_Lm4ES6_lEEiiiiiiiibii,(.L_x_1056 - _ZN2at6native49_GLOBAL__N__09e94e3a_16_AveragePool3d_cu_a8eae74c29avg_pool3d_cuda_update_outputILi4EffEEvNS_27GenericPackedTensorAccessorIKT0_Lm4ENS_16DefaultPtrTraitsElEENS3_IS4_Lm4ES6_lEEiiiiiiiibii)
        .other          _ZN2at6native49_GLOBAL__N__09e94e3a_16_AveragePool3d_cu_a8eae74c29avg_pool3d_cuda_update_outputILi4EffEEvNS_27GenericPackedTensorAccessorIKT0_Lm4ENS_16DefaultPtrTraitsElEENS3_IS4_Lm4ES6_lEEiiiiiiiibii,@"STO_CUDA_ENTRY STV_DEFAULT"
_ZN2at6native49_GLOBAL__N__09e94e3a_16_AveragePool3d_cu_a8eae74c29avg_pool3d_cuda_update_outputILi4EffEEvNS_27GenericPackedTensorAccessorIKT0_Lm4ENS_16DefaultPtrTraitsElEENS3_IS4_Lm4ES6_lEEiiiiiiiibii:
        /* <DEDUP_REMOVED lines=39> */
.L_x_718:
[----:B------:R-:W-:-:S07]  /*0270*/  MOV R8, 0x290 ;  /* 0x0000029000087802 */ /* 0x000fce0000000f00 */
[----:B------:R-:W-:Y:S05]  /*0280*/  CALL.REL.NOINC `($__internal_34_$__cuda_sm20_div_s64) ;  /* 0x0000001400b87944 */ /* 0x000fea0003c00000 */
[----:B------:R-:W0:Y:S01]  /*0290*/  LDC R5, c[0x0][0x3d8] ;  /* 0x0000f600ff057b82 */ /* 0x000e220000000800 */
[----:B------:R-:W-:-:S04]  /*02a0*/  IMAD.MOV R6, RZ, RZ, -R4 ;  /* 0x000000ffff067224 */ /* 0x000fc800078e0a04 */
[----:B0-----:R-:W-:-:S07]  /*02b0*/  IMAD R6, R6, R5, UR4 ;  /* 0x0000000406067e24 */ /* 0x001fce000f8e0205 */
.L_x_719:
        /* <DEDUP_REMOVED lines=58> */
.L_x_720:
        /* <DEDUP_REMOVED lines=27> */
.L_x_721:
[----:B------:R-:W-:Y:S01]  /*0810*/  LOP3.LUT R27, R26, 0xfffffff0, RZ, 0xc0, !PT ;  /* 0xfffffff01a1b7812 */ /* 0x000fe200078ec0ff */
[----:B------:R-:W-:Y:S01]  /*0820*/  HFMA2 R30, -RZ, RZ, 0, 0 ;  /* 0x00000000ff1e7431 */ /* 0x000fe200000001ff */
[----:B------:R-:W-:Y:S01]  /*0830*/  BSSY.RECONVERGENT B1, `(.L_x_722) ;  /* 0x00000f8000017945 */ /* 0x000fe20003800200 */
[C---:B-1----:R-:W-:Y:S01]  /*0840*/  SHF.L.U64.HI R10, R12.reuse, 0x2, R13 ;  /* 0x000000020c0a7819 */ /* 0x042fe2000001020d */
[----:B------:R-:W-:Y:S01]  /*0850*/  IMAD.SHL.U32 R11, R12, 0x4, RZ ;  /* 0x000000040c0b7824 */ /* 0x000fe200078e00ff */
[----:B------:R-:W-:Y:S01]  /*0860*/  LOP3.LUT R26, R26, 0x3, RZ, 0xc0, !PT ;  /* 0x000000031a1a7812 */ /* 0x000fe200078ec0ff */
[----:B------:R-:W-:-:S07]  /*0870*/  IMAD.MOV R27, RZ, RZ, -R27 ;  /* 0x000000ffff1b7224 */ /* 0x000fce00078e0a1b */
.L_x_734:
        /* <DEDUP_REMOVED lines=23> */
.L_x_733:
        /* <DEDUP_REMOVED lines=13> */
.L_x_726:
        /* <DEDUP_REMOVED lines=73> */
.L_x_725:
[----:B------:R-:W-:Y:S05]  /*0f50*/  BSYNC.RECONVERGENT B2 ;  /* 0x0000000000027941 */ /* 0x000fea0003800200 */
.L_x_724:
        /* <DEDUP_REMOVED lines=65> */
.L_x_730:
[----:B------:R-:W-:Y:S05]  /*1370*/  BSYNC.RECONVERGENT B3 ;  /* 0x0000000000037941 */ /* 0x000fea0003800200 */
.L_x_729:
        /* <DEDUP_REMOVED lines=35> */
.L_x_732:
[----:B------:R-:W-:Y:S05]  /*15b0*/  BSYNC.RECONVERGENT B3 ;  /* 0x0000000000037941 */ /* 0x000fea0003800200 */
.L_x_731:
        /* <DEDUP_REMOVED lines=27> */
.L_x_728:
[----:B------:R-:W-:Y:S05]  /*1770*/  BSYNC.RECONVERGENT B2 ;  /* 0x0000000000027941 */ /* 0x000fea0003800200 */
.L_x_727:
[----:B------:R-:W-:Y:S05]  /*1780*/  @P4 BRA `(.L_x_733) ;  /* 0xfffffff000984947 */ /* 0x000fea000383ffff */
[----:B------:R-:W-:Y:S05]  /*1790*/  BSYNC.RECONVERGENT B0 ;  /* 0x0000000000007941 */ /* 0x000fea0003800200 */
.L_x_723:
[----:B------:R-:W-:Y:S05]  /*17a0*/  @P3 BRA `(.L_x_734) ;  /* 0xfffffff000343947 */ /* 0x000fea000383ffff */
[----:B------:R-:W-:Y:S05]  /*17b0*/  BSYNC.RECONVERGENT B1 ;  /* 0x0000000000017941 */ /* 0x000fea0003800200 */
.L_x_722:
        /* <DEDUP_REMOVED lines=27> */
        .weak           $__internal_34_$__cuda_sm20_div_s64
        .type           $__internal_34_$__cuda_sm20_div_s64,@function
        .size           $__internal_34_$__cuda_sm20_div_s64,(.L_x_1056 - $__internal_34_$__cuda_sm20_div_s64)
$__internal_34_$__cuda_sm20_div_s64:
        /* <DEDUP_REMOVED lines=67> */
[----:B------:R-:W-:Y:S06]  /*1da0*/  RET.REL.NODEC R8 `(_ZN2at6native49_GLOBAL__N__09e94e3a_16_AveragePool3d_cu_a8eae74c29avg_pool3d_cuda_update_outputILi4EffEEvNS_27GenericPackedTensorAccessorIKT0_Lm4ENS_16DefaultPtrTraitsElEENS3_IS4_Lm4ES6_lEEiiiiiiiibii) ;  /* 0xffffffe008947950 */ /* 0x000fec0003c3ffff */
.L_x_735:
        /* <DEDUP_REMOVED lines=13> */
.L_x_1056:


//--------------------- .text._ZN2at6native49_GLOBAL__N__09e94e3a_16_AveragePool3d_cu_a8eae74c29avg_pool3d_cuda_update_outputILi3EffEEvNS_27GenericPackedTensorAccessorIKT0_Lm4ENS_16DefaultPtrTraitsElEENS3_IS4_Lm4ES6_lEEiiiiiiiibii --------------------------
	.section	.text._ZN2at6native49_GLOBAL__N__09e94e3a_16_AveragePool3d_cu_a8eae74c29avg_pool3d_cuda_update_outputILi3EffEEvNS_27GenericPackedTensorAccessorIKT0_Lm4ENS_16DefaultPtrTraitsElEENS3_IS4_Lm4ES6_lEEiiiiiiiibii,"ax",@progbits
	.align	128
.text._ZN2at6native49_GLOBAL__N__09e94e3a_16_AveragePool3d_cu_a8eae74c29avg_pool3d_cuda_update_outputILi3EffEEvNS_27GenericPackedTensorAccessorIKT0_Lm4ENS_16DefaultPtrTraitsElEENS3_IS4_Lm4ES6_lEEiiiiiiiibii:
        .type           _ZN2at6native49_GLOBAL__N__09e94e3a_16_AveragePool3d_cu_a8eae74c29avg_pool3d_cuda_update_outputILi3EffEEvNS_27GenericPackedTensorAccessorIKT0_Lm4ENS_16DefaultPtrTraitsElEENS3_IS4_Lm4ES6_lEEiiiiiiiibii,@function
        .size           _ZN2at6native49_GLOBAL__N__09e94e3a_16_AveragePool3d_cu_a8eae74c29avg_pool3d_cuda_update_outputILi3EffEEvNS_27GenericPackedTensorAccessorIKT0_Lm4ENS_16DefaultPtrTraitsElEENS3_IS4_Lm4ES6_lEEiiiiiiiibii,(.L_x_1058 - _ZN2at6native49_GLOBAL__N__09e94e3a_16_AveragePool3d_cu_a8eae74c29avg_pool3d_cuda_update_outputILi3EffEEvNS_27GenericPackedTensorAccessorIKT0_Lm4ENS_16DefaultPtrTraitsElEENS3_IS4_Lm4ES6_lEEiiiiiiiibii)
        .other          _ZN2at6native49_GLOBAL__N__09e94e3a_16_AveragePool3d_cu_a8eae74c29avg_pool3d_cuda_update_outputILi3EffEEvNS_27GenericPackedTensorAccessorIKT0_Lm4ENS_16DefaultPtrTraitsElEENS3_IS4_Lm4ES6_lEEiiiiiiiibii,@"STO_CUDA_ENTRY STV_DEFAULT"
_ZN2at6native49_GLOBAL__N__09e94e3a_16_AveragePool3d_cu_a8eae74c29avg_pool3d_cuda_update_outputILi3EffEEvNS_27GenericPackedTensorAccessorIKT0_Lm4ENS_16DefaultPtrTraitsElEENS3_IS4_Lm4ES6_lEEiiiiiiiibii:
        /* <DEDUP_REMOVED lines=39> */
.L_x_736:
[----:B------:R-:W-:-:S07]  /*0270*/  MOV R8, 0x290 ;  /* 0x0000029000087802 */ /* 0x000fce0000000f00 */
[----:B------:R-:W-:Y:S05]  /*0280*/  CALL.REL.NOINC `($__internal_35_$__cuda_sm20_div_s64) ;  /* 0x0000001400b87944 */ /* 0x000fea0003c00000 */
[----:B------:R-:W0:Y:S01]  /*0290*/  LDC R5, c[0x0][0x3d8] ;  /* 0x0000f600ff057b82 */ /* 0x000e220000000800 */
[----:B------:R-:W-:-:S04]  /*02a0*/  IMAD.MOV R6, RZ, RZ, -R4 ;  /* 0x000000ffff067224 */ /* 0x000fc800078e0a04 */
[----:B0-----:R-:W-:-:S07]  /*02b0*/  IMAD R6, R6, R5, UR4 ;  /* 0x0000000406067e24 */ /* 0x001fce000f8e0205 */
.L_x_737:
        /* <DEDUP_REMOVED lines=58> */
.L_x_738:
        /* <DEDUP_REMOVED lines=27> */
.L_x_739:
[----:B------:R-:W-:Y:S01]  /*0810*/  LOP3.LUT R27, R26, 0xfffffff0, RZ, 0xc0, !PT ;  /* 0xfffffff01a1b7812 */ /* 0x000fe200078ec0ff */
[----:B------:R-:W-:Y:S01]  /*0820*/  HFMA2 R30, -RZ, RZ, 0, 0 ;  /* 0x00000000ff1e7431 */ /* 0x000fe200000001ff */
[----:B------:R-:W-:Y:S01]  /*0830*/  BSSY.RECONVERGENT B1, `(.L_x_740) ;  /* 0x00000f8000017945 */ /* 0x000fe20003800200 */
[C---:B-1----:R-:W-:Y:S01]  /*0840*/  SHF.L.U64.HI R10, R12.reuse, 0x2, R13 ;  /* 0x000000020c0a7819 */ /* 0x042fe2000001020d */
[----:B------:R-:W-:Y:S01]  /*0850*/  IMAD.SHL.U32 R11, R12, 0x4, RZ ;  /* 0x000000040c0b7824 */ /* 0x000fe200078e00ff */
[----:B------:R-:W-:Y:S01]  /*0860*/  LOP3.LUT R26, R26, 0x3, RZ, 0xc0, !PT ;  /* 0x000000031a1a7812 */ /* 0x000fe200078ec0ff */
[----:B------:R-:W-:-:S07]  /*0870*/  IMAD.MOV R27, RZ, RZ, -R27 ;  /* 0x000000ffff1b7224 */ /* 0x000fce00078e0a1b */
.L_x_752:
        /* <DEDUP_REMOVED lines=23> */
.L_x_751:
        /* <DEDUP_REMOVED lines=13> */
.L_x_744:
        /* <DEDUP_REMOVED lines=73> */
.L_x_743:
[----:B------:R-:W-:Y:S05]  /*0f50*/  BSYNC.RECONVERGENT B2 ;  /* 0x0000000000027941 */ /* 0x000fea0003800200 */
.L_x_742:
        /* <DEDUP_REMOVED lines=65> */
.L_x_748:
[----:B------:R-:W-:Y:S05]  /*1370*/  BSYNC.RECONVERGENT B3 ;  /* 0x0000000000037941 */ /* 0x000fea0003800200 */
.L_x_747:
        /* <DEDUP_REMOVED lines=35> */
.L_x_750:
[----:B------:R-:W-:Y:S05]  /*15b0*/  BSYNC.RECONVERGENT B3 ;  /* 0x0000000000037941 */ /* 0x000fea0003800200 */
.L_x_749:
        /* <DEDUP_REMOVED lines=27> */
.L_x_746:
[----:B------:R-:W-:Y:S05]  /*1770*/  BSYNC.RECONVERGENT B2 ;  /* 0x0000000000027941 */ /* 0x000fea0003800200 */
.L_x_745:
[----:B------:R-:W-:Y:S05]  /*1780*/  @P4 BRA `(.L_x_751) ;  /* 0xfffffff000984947 */ /* 0x000fea000383ffff */
[----:B------:R-:W-:Y:S05]  /*1790*/  BSYNC.RECONVERGENT B0 ;  /* 0x0000000000007941 */ /* 0x000fea0003800200 */
.L_x_741:
[----:B------:R-:W-:Y:S05]  /*17a0*/  @P3 BRA `(.L_x_752) ;  /* 0xfffffff000343947 */ /* 0x000fea000383ffff */
[----:B------:R-:W-:Y:S05]  /*17b0*/  BSYNC.RECONVERGENT B1 ;  /* 0x0000000000017941 */ /* 0x000fea0003800200 */
.L_x_740:
        /* <DEDUP_REMOVED lines=27> */
        .weak           $__internal_35_$__cuda_sm20_div_s64
        .type           $__internal_35_$__cuda_sm20_div_s64,@function
        .size           $__internal_35_$__cuda_sm20_div_s64,(.L_x_1058 - $__internal_35_$__cuda_sm20_div_s64)
$__internal_35_$__cuda_sm20_div_s64:
        /* <DEDUP_REMOVED lines=67> */
[----:B------:R-:W-:Y:S06]  /*1da0*/  RET.REL.NODEC R8 `(_ZN2at6native49_GLOBAL__N__09e94e3a_16_AveragePool3d_cu_a8eae74c29avg_pool3d_cuda_update_outputILi3EffEEvNS_27GenericPackedTensorAccessorIKT0_Lm4ENS_16DefaultPtrTraitsElEENS3_IS4_Lm4ES6_lEEiiiiiiiibii) ;  /* 0xffffffe008947950 */ /* 0x000fec0003c3ffff */
.L_x_753:
        /* <DEDUP_REMOVED lines=13> */
.L_x_1058:


//--------------------- .text._ZN2at6native49_GLOBAL__N__09e94e3a_16_AveragePool3d_cu_a8eae74c29avg_pool3d_cuda_update_outputILi2EffEEvNS_27GenericPackedTensorAccessorIKT0_Lm4ENS_16DefaultPtrTraitsElEENS3_IS4_Lm4ES6_lEEiiiiiiiibii --------------------------
	.section	.text._ZN2at6native49_GLOBAL__N__09e94e3a_16_AveragePool3d_cu_a8eae74c29avg_pool3d_cuda_update_outputILi2EffEEvNS_27GenericPackedTensorAccessorIKT0_Lm4ENS_16DefaultPtrTraitsElEENS3_IS4_Lm4ES6_lEEiiiiiiiibii,"ax",@progbits
	.align	128
.text._ZN2at6native49_GLOBAL__N__09e94e3a_16_AveragePool3d_cu_a8eae74c29avg_pool3d_cuda_update_outputILi2EffEEvNS_27GenericPackedTensorAccessorIKT0_Lm4ENS_16DefaultPtrTraitsElEENS3_IS4_Lm4ES6_lEEiiiiiiiibii:
        .type           _ZN2at6native49_GLOBAL__N__09e94e3a_16_AveragePool3d_cu_a8eae74c29avg_pool3d_cuda_update_outputILi2EffEEvNS_27GenericPackedTensorAccessorIKT0_Lm4ENS_16DefaultPtrTraitsElEENS3_IS4_Lm4ES6_lEEiiiiiiiibii,@function
        .size           _ZN2at6native49_GLOBAL__N__09e94e3a_16_AveragePool3d_cu_a8eae74c29avg_pool3d_cuda_update_outputILi2EffEEvNS_27GenericPackedTensorAccessorIKT0_Lm4ENS_16DefaultPtrTraitsElEENS3_IS4_Lm4ES6_lEEiiiiiiiibii,(.L_x_1060 - _ZN2at6native49_GLOBAL__N__09e94e3a_16_AveragePool3d_cu_a8eae74c29avg_pool3d_cuda_update_outputILi2EffEEvNS_27GenericPackedTensorAccessorIKT0_Lm4ENS_16DefaultPtrTraitsElEENS3_IS4_Lm4ES6_lEEiiiiiiiibii)
        .other          _ZN2at6native49_GLOBAL__N__09e94e3a_16_AveragePool3d_cu_a8eae74c29avg_pool3d_cuda_update_outputILi2EffEEvNS_27GenericPackedTensorAccessorIKT0_Lm4ENS_16DefaultPtrTraitsElEENS3_IS4_Lm4ES6_lEEiiiiiiiibii,@"STO_CUDA_ENTRY STV_DEFAULT"
_ZN2at6native49_GLOBAL__N__09e94e3a_16_AveragePool3d_cu_a8eae74c29avg_pool3d_cuda_update_outputILi2EffEEvNS_27GenericPackedTensorAccessorIKT0_Lm4ENS_16DefaultPtrTraitsElEENS3_IS4_Lm4ES6_lEEiiiiiiiibii:
        /* <DEDUP_REMOVED lines=39> */
.L_x_754:
[----:B------:R-:W-:-:S07]  /*0270*/  MOV R8, 0x290 ;  /* 0x0000029000087802 */ /* 0x000fce0000000f00 */
[----:B------:R-:W-:Y:S05]  /*0280*/  CALL.REL.NOINC `($__internal_36_$__cuda_sm20_div_s64) ;  /* 0x0000001400b87944 */ /* 0x000fea0003c00000 */
[----:B------:R-:W0:Y:S01]  /*0290*/  LDC R5, c[0x0][0x3d8] ;  /* 0x0000f600ff057b82 */ /* 0x000e220000000800 */
[----:B------:R-:W-:-:S04]  /*02a0*/  IMAD.MOV R6, RZ, RZ, -R4 ;  /* 0x000000ffff067224 */ /* 0x000fc800078e0a04 */
[----:B0-----:R-:W-:-:S07]  /*02b0*/  IMAD R6, R6, R5, UR4 ;  /* 0x0000000406067e24 */ /* 0x001fce000f8e0205 */
.L_x_755:
        /* <DEDUP_REMOVED lines=58> */
.L_x_756:
        /* <DEDUP_REMOVED lines=27> */
.L_x_757:
[----:B------:R-:W-:Y:S01]  /*0810*/  LOP3.LUT R27, R26, 0xfffffff0, RZ, 0xc0, !PT ;  /* 0xfffffff01a1b7812 */ /* 0x000fe200078ec0ff */
[----:B------:R-:W-:Y:S01]  /*0820*/  HFMA2 R30, -RZ, RZ, 0, 0 ;  /* 0x00000000ff1e7431 */ /* 0x000fe200000001ff */
[----:B------:R-:W-:Y:S01]  /*0830*/  BSSY.RECONVERGENT B1, `(.L_x_758) ;  /* 0x00000f8000017945 */ /* 0x000fe20003800200 */
[C---:B-1----:R-:W-:Y:S01]  /*0840*/  SHF.L.U64.HI R10, R12.reuse, 0x2, R13 ;  /* 0x000000020c0a7819 */ /* 0x042fe2000001020d */
[----:B------:R-:W-:Y:S01]  /*0850*/  IMAD.SHL.U32 R11, R12, 0x4, RZ ;  /* 0x000000040c0b7824 */ /* 0x000fe200078e00ff */
[----:B------:R-:W-:Y:S01]  /*0860*/  LOP3.LUT R26, R26, 0x3, RZ, 0xc0, !PT ;  /* 0x000000031a1a7812 */ /* 0x000fe200078ec0ff */
[----:B------:R-:W-:-:S07]  /*0870*/  IMAD.MOV R27, RZ, RZ, -R27 ;  /* 0x000000ffff1b7224 */ /* 0x000fce00078e0a1b */
.L_x_770:
        /* <DEDUP_REMOVED lines=23> */
.L_x_769:
        /* <DEDUP_REMOVED lines=13> */
.L_x_762:
        /* <DEDUP_REMOVED lines=73> */
.L_x_761:
[----:B------:R-:W-:Y:S05]  /*0f50*/  BSYNC.RECONVERGENT B2 ;  /* 0x0000000000027941 */ /* 0x000fea0003800200 */
.L_x_760:
        /* <DEDUP_REMOVED lines=65> */
.L_x_766:
[----:B------:R-:W-:Y:S05]  /*1370*/  BSYNC.RECONVERGENT B3 ;  /* 0x0000000000037941 */ /* 0x000fea0003800200 */
.L_x_765:
        /* <DEDUP_REMOVED lines=35> */
.L_x_768:
[----:B------:R-:W-:Y:S05]  /*15b0*/  BSYNC.RECONVERGENT B3 ;  /* 0x0000000000037941 */ /* 0x000fea0003800200 */
.L_x_767:
        /* <DEDUP_REMOVED lines=27> */
.L_x_764:
[----:B------:R-:W-:Y:S05]  /*1770*/  BSYNC.RECONVERGENT B2 ;  /* 0x0000000000027941 */ /* 0x000fea0003800200 */
.L_x_763:
[----:B------:R-:W-:Y:S05]  /*1780*/  @P4 BRA `(.L_x_769) ;  /* 0xfffffff000984947 */ /* 0x000fea000383ffff */
[----:B------:R-:W-:Y:S05]  /*1790*/  BSYNC.RECONVERGENT B0 ;  /* 0x0000000000007941 */ /* 0x000fea0003800200 */
.L_x_759:
[----:B------:R-:W-:Y:S05]  /*17a0*/  @P3 BRA `(.L_x_770) ;  /* 0xfffffff000343947 */ /* 0x000fea000383ffff */
[----:B------:R-:W-:Y:S05]  /*17b0*/  BSYNC.RECONVERGENT B1 ;  /* 0x0000000000017941 */ /* 0x000fea0003800200 */
.L_x_758:
        /* <DEDUP_REMOVED lines=27> */
        .weak           $__internal_36_$__cuda_sm20_div_s64
        .type           $__internal_36_$__cuda_sm20_div_s64,@function
        .size           $__internal_36_$__cuda_sm20_div_s64,(.L_x_1060 - $__internal_36_$__cuda_sm20_div_s64)
$__internal_36_$__cuda_sm20_div_s64:
        /* <DEDUP_REMOVED lines=67> */
[----:B------:R-:W-:Y:S06]  /*1da0*/  RET.REL.NODEC R8 `(_ZN2at6native49_GLOBAL__N__09e94e3a_16_AveragePool3d_cu_a8eae74c29avg_pool3d_cuda_update_outputILi2EffEEvNS_27GenericPackedTensorAccessorIKT0_Lm4ENS_16DefaultPtrTraitsElEENS3_IS4_Lm4ES6_lEEiiiiiiiibii) ;  /* 0xffffffe008947950 */ /* 0x000fec0003c3ffff */
.L_x_771:
        /* <DEDUP_REMOVED lines=13> */
.L_x_1060:


//--------------------- .text._ZN2at6native49_GLOBAL__N__09e94e3a_16_AveragePool3d_cu_a8eae74c29avg_pool3d_cuda_update_outputILi1EffEEvNS_27GenericPackedTensorAccessorIKT0_Lm4ENS_16DefaultPtrTraitsElEENS3_IS4_Lm4ES6_lEEiiiiiiiibii --------------------------
	.section	.text._ZN2at6native49_GLOBAL__N__09e94e3a_16_AveragePool3d_cu_a8eae74c29avg_pool3d_cuda_update_outputILi1EffEEvNS_27GenericPackedTensorAccessorIKT0_Lm4ENS_16DefaultPtrTraitsElEENS3_IS4_Lm4ES6_lEEiiiiiiiibii,"ax",@progbits
	.align	128
.text._ZN2at6native49_GLOBAL__N__09e94e3a_16_AveragePool3d_cu_a8eae74c29avg_pool3d_cuda_update_outputILi1EffEEvNS_27GenericPackedTensorAccessorIKT0_Lm4ENS_16DefaultPtrTraitsElEENS3_IS4_Lm4ES6_lEEiiiiiiiibii:
        .type           _ZN2at6native49_GLOBAL__N__09e94e3a_16_AveragePool3d_cu_a8eae74c29avg_pool3d_cuda_update_outputILi1EffEEvNS_27GenericPackedTensorAccessorIKT0_Lm4ENS_16DefaultPtrTraitsElEENS3_IS4_Lm4ES6_lEEiiiiiiiibii,@function
        .size           _ZN2at6native49_GLOBAL__N__09e94e3a_16_AveragePool3d_cu_a8eae74c29avg_pool3d_cuda_update_outputILi1EffEEvNS_27GenericPackedTensorAccessorIKT0_Lm4ENS_16DefaultPtrTraitsElEENS3_IS4_Lm4ES6_lEEiiiiiiiibii,(.L_x_1062 - _ZN2at6native49_GLOBAL__N__09e94e3a_16_AveragePool3d_cu_a8eae74c29avg_pool3d_cuda_update_outputILi1EffEEvNS_27GenericPackedTensorAccessorIKT0_Lm4ENS_16DefaultPtrTraitsElEENS3_IS4_Lm4ES6_lEEiiiiiiiibii)
        .other          _ZN2at6native49_GLOBAL__N__09e94e3a_16_AveragePool3d_cu_a8eae74c29avg_pool3d_cuda_update_outputILi1EffEEvNS_27GenericPackedTensorAccessorIKT0_Lm4ENS_16DefaultPtrTraitsElEENS3_IS4_Lm4ES6_lEEiiiiiiiibii,@"STO_CUDA_ENTRY STV_DEFAULT"
_ZN2at6native49_GLOBAL__N__09e94e3a_16_AveragePool3d_cu_a8eae74c29avg_pool3d_cuda_update_outputILi1EffEEvNS_27GenericPackedTensorAccessorIKT0_Lm4ENS_16DefaultPtrTraitsElEENS3_IS4_Lm4ES6_lEEiiiiiiiibii:
        /* <DEDUP_REMOVED lines=39> */
.L_x_772:
[----:B------:R-:W-:-:S07]  /*0270*/  MOV R8, 0x290 ;  /* 0x0000029000087802 */ /* 0x000fce0000000f00 */
[----:B------:R-:W-:Y:S05]  /*0280*/  CALL.REL.NOINC `($__internal_37_$__cuda_sm20_div_s64) ;  /* 0x0000001400b87944 */ /* 0x000fea0003c00000 */
[----:B------:R-:W0:Y:S01]  /*0290*/  LDC R5, c[0x0][0x3d8] ;  /* 0x0000f600ff057b82 */ /* 0x000e220000000800 */
[----:B------:R-:W-:-:S04]  /*02a0*/  IMAD.MOV R6, RZ, RZ, -R4 ;  /* 0x000000ffff067224 */ /* 0x000fc800078e0a04 */
[----:B0-----:R-:W-:-:S07]  /*02b0*/  IMAD R6, R6, R5, UR4 ;  /* 0x0000000406067e24 */ /* 0x001fce000f8e0205 */
.L_x_773:
        /* <DEDUP_REMOVED lines=58> */
.L_x_774:
        /* <DEDUP_REMOVED lines=27> */
.L_x_775:
[----:B------:R-:W-:Y:S01]  /*0810*/  LOP3.LUT R27, R26, 0xfffffff0, RZ, 0xc0, !PT ;  /* 0xfffffff01a1b7812 */ /* 0x000fe200078ec0ff */
[----:B------:R-:W-:Y:S01]  /*0820*/  HFMA2 R30, -RZ, RZ, 0, 0 ;  /* 0x00000000ff1e7431 */ /* 0x000fe200000001ff */
[----:B------:R-:W-:Y:S01]  /*0830*/  BSSY.RECONVERGENT B1, `(.L_x_776) ;  /* 0x00000f8000017945 */ /* 0x000fe20003800200 */
[C---:B-1----:R-:W-:Y:S01]  /*0840*/  SHF.L.U64.HI R10, R12.reuse, 0x2, R13 ;  /* 0x000000020c0a7819 */ /* 0x042fe2000001020d */
[----:B------:R-:W-:Y:S01]  /*0850*/  IMAD.SHL.U32 R11, R12, 0x4, RZ ;  /* 0x000000040c0b7824 */ /* 0x000fe200078e00ff */
[----:B------:R-:W-:Y:S01]  /*0860*/  LOP3.LUT R26, R26, 0x3, RZ, 0xc0, !PT ;  /* 0x000000031a1a7812 */ /* 0x000fe200078ec0ff */
[----:B------:R-:W-:-:S07]  /*0870*/  IMAD.MOV R27, RZ, RZ, -R27 ;  /* 0x000000ffff1b7224 */ /* 0x000fce00078e0a1b */
.L_x_788:
        /* <DEDUP_REMOVED lines=23> */
.L_x_787:
        /* <DEDUP_REMOVED lines=13> */
.L_x_780:
        /* <DEDUP_REMOVED lines=73> */
.L_x_779:
[----:B------:R-:W-:Y:S05]  /*0f50*/  BSYNC.RECONVERGENT B2 ;  /* 0x0000000000027941 */ /* 0x000fea0003800200 */
.L_x_778:
        /* <DEDUP_REMOVED lines=65> */
.L_x_784:
[----:B------:R-:W-:Y:S05]  /*1370*/  BSYNC.RECONVERGENT B3 ;  /* 0x0000000000037941 */ /* 0x000fea0003800200 */
.L_x_783:
        /* <DEDUP_REMOVED lines=35> */
.L_x_786:
[----:B------:R-:W-:Y:S05]  /*15b0*/  BSYNC.RECONVERGENT B3 ;  /* 0x0000000000037941 */ /* 0x000fea0003800200 */
.L_x_785:
        /* <DEDUP_REMOVED lines=27> */
.L_x_782:
[----:B------:R-:W-:Y:S05]  /*1770*/  BSYNC.RECONVERGENT B2 ;  /* 0x0000000000027941 */ /* 0x000fea0003800200 */
.L_x_781:
[----:B------:R-:W-:Y:S05]  /*1780*/  @P4 BRA `(.L_x_787) ;  /* 0xfffffff000984947 */ /* 0x000fea000383ffff */
[----:B------:R-:W-:Y:S05]  /*1790*/  BSYNC.RECONVERGENT B0 ;  /* 0x0000000000007941 */ /* 0x000fea0003800200 */
.L_x_777:
[----:B------:R-:W-:Y:S05]  /*17a0*/  @P3 BRA `(.L_x_788) ;  /* 0xfffffff000343947 */ /* 0x000fea000383ffff */
[----:B------:R-:W-:Y:S05]  /*17b0*/  BSYNC.RECONVERGENT B1 ;  /* 0x0000000000017941 */ /* 0x000fea0003800200 */
.L_x_776:
        /* <DEDUP_REMOVED lines=27> */
        .weak           $__internal_37_$__cuda_sm20_div_s64
        .type           $__internal_37_$__cuda_sm20_div_s64,@function
        .size           $__internal_37_$__cuda_sm20_div_s64,(.L_x_1062 - $__internal_37_$__cuda_sm20_div_s64)
$__internal_37_$__cuda_sm20_div_s64:
        /* <DEDUP_REMOVED lines=67> */
[----:B------:R-:W-:Y:S06]  /*1da0*/  RET.REL.NODEC R8 `(_ZN2at6native49_GLOBAL__N__09e94e3a_16_AveragePool3d_cu_a8eae74c29avg_pool3d_cuda_update_outputILi1EffEEvNS_27GenericPackedTensorAccessorIKT0_Lm4ENS_16DefaultPtrTraitsElEENS3_IS4_Lm4ES6_lEEiiiiiiiibii) ;  /* 0xffffffe008947950 */ /* 0x000fec0003c3ffff */
.L_x_789:
        /* <DEDUP_REMOVED lines=13> */
.L_x_1062:


//--------------------- .text._ZN2at6native49_GLOBAL__N__09e94e3a_16_AveragePool3d_cu_a8eae74c29avg_pool3d_cuda_update_outputIddEEvNS_27GenericPackedTensorAccessorIKT_Lm4ENS_16DefaultPtrTraitsElEENS3_IS4_Lm4ES6_lEEiiiiiiiiibii --------------------------
	.section	.text._ZN2at6native49_GLOBAL__N__09e94e3a_16_AveragePool3d_cu_a8eae74c29avg_pool3d_cuda_update_outputIddEEvNS_27GenericPackedTensorAccessorIKT_Lm4ENS_16DefaultPtrTraitsElEENS3_IS4_Lm4ES6_lEEiiiiiiiiibii,"ax",@progbits
	.align	128
.text._ZN2at6native49_GLOBAL__N__09e94e3a_16_AveragePool3d_cu_a8eae74c29avg_pool3d_cuda_update_outputIddEEvNS_27GenericPackedTensorAccessorIKT_Lm4ENS_16DefaultPtrTraitsElEENS3_IS4_Lm4ES6_lEEiiiiiiiiibii:
        .type           _ZN2at6native49_GLOBAL__N__09e94e3a_16_AveragePool3d_cu_a8eae74c29avg_pool3d_cuda_update_outputIddEEvNS_27GenericPackedTensorAccessorIKT_Lm4ENS_16DefaultPtrTraitsElEENS3_IS4_Lm4ES6_lEEiiiiiiiiibii,@function
        .size           _ZN2at6native49_GLOBAL__N__09e94e3a_16_AveragePool3d_cu_a8eae74c29avg_pool3d_cuda_update_outputIddEEvNS_27GenericPackedTensorAccessorIKT_Lm4ENS_16DefaultPtrTraitsElEENS3_IS4_Lm4ES6_lEEiiiiiiiiibii,(.L_x_1064 - _ZN2at6native49_GLOBAL__N__09e94e3a_16_AveragePool3d_cu_a8eae74c29avg_pool3d_cuda_update_outputIddEEvNS_27GenericPackedTensorAccessorIKT_Lm4ENS_16DefaultPtrTraitsElEENS3_IS4_Lm4ES6_lEEiiiiiiiiibii)
        .other          _ZN2at6native49_GLOBAL__N__09e94e3a_16_AveragePool3d_cu_a8eae74c29avg_pool3d_cuda_update_outputIddEEvNS_27GenericPackedTensorAccessorIKT_Lm4ENS_16DefaultPtrTraitsElEENS3_IS4_Lm4ES6_lEEiiiiiiiiibii,@"STO_CUDA_ENTRY STV_DEFAULT"
_ZN2at6native49_GLOBAL__N__09e94e3a_16_AveragePool3d_cu_a8eae74c29avg_pool3d_cuda_update_outputIddEEvNS_27GenericPackedTensorAccessorIKT_Lm4ENS_16DefaultPtrTraitsElEENS3_IS4_Lm4ES6_lEEiiiiiiiiibii:
        /* <DEDUP_REMOVED lines=13> */
[----:B---3--:R-:W-:-:S02]  /*00d0*/  IMAD.U32 R3, RZ, RZ, UR9 ;  /* 0x00000009ff037e24 */ /* 0x008fc4000f8e00ff */
        /* <DEDUP_REMOVED lines=25> */
.L_x_790:
[----:B------:R-:W-:-:S07]  /*0270*/  MOV R8, 0x290 ;  /* 0x0000029000087802 */ /* 0x000fce0000000f00 */
[----:B------:R-:W-:Y:S05]  /*0280*/  CALL.REL.NOINC `($__internal_39_$__cuda_sm20_div_s64) ;  /* 0x0000001c006c7944 */ /* 0x000fea0003c00000 */
[----:B------:R-:W0:Y:S01]  /*0290*/  LDC R6, c[0x0][0x3d8] ;  /* 0x0000f600ff067b82 */ /* 0x000e220000000800 */
[----:B------:R-:W-:-:S05]  /*02a0*/  IADD3 R5, PT, PT, -R4, RZ, RZ ;  /* 0x000000ff04057210 */ /* 0x000fca0007ffe1ff */
[----:B0-----:R-:W-:-:S07]  /*02b0*/  IMAD R5, R5, R6, UR4 ;  /* 0x0000000405057e24 */ /* 0x001fce000f8e0206 */
.L_x_791:
        /* <DEDUP_REMOVED lines=11> */
[----:B------:R-:W2:Y:S06]  /*0370*/  LDCU.128 UR8, c[0x0][0x410] ;  /* 0x00008200ff0877ac */ /* 0x000eac0008000c00 */
[----:B------:R-:W3:Y:S01]  /*0380*/  LDC.64 R6, c[0x0][0x428] ;  /* 0x00010a00ff067b82 */ /* 0x000ee20000000a00 */
[----:B------:R-:W0:Y:S01]  /*0390*/  LDCU UR4, c[0x0][0x430] ;  /* 0x00008600ff0477ac */ /* 0x000e220008000800 */
[----:B------:R-:W4:Y:S06]  /*03a0*/  LDCU UR5, c[0x0][0x390] ;  /* 0x00007200ff0577ac */ /* 0x000f2c0008000800 */
[----:B------:R-:W5:Y:S01]  /*03b0*/  LDC R19, c[0x0][0x3a0] ;  /* 0x0000e800ff137b82 */ /* 0x000f620000000800 */
[----:B0-----:R-:W-:-:S02]  /*03c0*/  IMAD R15, R0, R15, -UR4 ;  /* 0x80000004000f7e24 */ /* 0x001fc4000f8e020f */
[----:B---3--:R-:W-:Y:S02]  /*03d0*/  IMAD R14, R2, R14, -R7 ;  /* 0x0000000e020e7224 */ /* 0x008fe400078e0a07 */
[----:B-1----:R-:W-:Y:S02]  /*03e0*/  VIADD R7, R7, UR6 ;  /* 0x0000000607077c36 */ /* 0x002fe40008000000 */
[----:B--2---:R-:W-:Y:S01]  /*03f0*/  IMAD R11, R5, UR11, -R6 ;  /* 0x0000000b050b7c24 */ /* 0x004fe2000f8e0a06 */
[----:B------:R-:W-:Y:S01]  /*0400*/  VIMNMX R20, PT, PT, RZ, R14, !PT ;  /* 0x0000000eff147248 */ /* 0x000fe20007fe0100 */
[----:B----4-:R-:W-:Y:S01]  /*0410*/  VIADD R6, R6, UR5 ;  /* 0x0000000506067c36 */ /* 0x010fe20008000000 */
[----:B------:R-:W-:Y:S01]  /*0420*/  VIADDMNMX R17, R14, UR9, R7, PT ;  /* 0x000000090e117c46 */ /* 0x000fe2000b800107 */
[----:B-----5:R-:W-:-:S03]  /*0430*/  VIADD R8, R19, UR4 ;  /* 0x0000000413087c36 */ /* 0x020fc60008000000 */
[----:B------:R-:W-:Y:S02]  /*0440*/  VIADDMNMX R16, R11, UR8, R6, PT ;  /* 0x000000080b107c46 */ /* 0x000fe4000b800106 */
[----:B------:R-:W-:Y:S02]  /*0450*/  VIADDMNMX R18, R15, UR10, R8, PT ;  /* 0x0000000a0f127c46 */ /* 0x000fe4000b800108 */
[----:B------:R-:W-:Y:S01]  /*0460*/  VIMNMX R7, PT, PT, R17, UR6, PT ;  /* 0x0000000611077c48 */ /* 0x000fe2000bfe0100 */
[----:B------:R-:W0:Y:S01]  /*0470*/  LDCU.64 UR6, c[0x0][0x358] ;  /* 0x00006b00ff0677ac */ /* 0x000e220008000a00 */
[----:B------:R-:W-:Y:S02]  /*0480*/  VIMNMX R6, PT, PT, RZ, R15, !PT ;  /* 0x0000000fff067248 */ /* 0x000fe40007fe0100 */
[----:B------:R-:W-:Y:S02]  /*0490*/  VIMNMX R8, PT, PT, RZ, R11, !PT ;  /* 0x0000000bff087248 */ /* 0x000fe40007fe0100 */
[----:B------:R-:W-:-:S02]  /*04a0*/  VIMNMX R21, PT, PT, R16, UR5, PT ;  /* 0x0000000510157c48 */ /* 0x000fc4000bfe0100 */
[----:B------:R-:W-:Y:S02]  /*04b0*/  VIMNMX R19, PT, PT, R18, R19, PT ;  /* 0x0000001312137248 */ /* 0x000fe40003fe0100 */
        /* <DEDUP_REMOVED lines=25> */
[----:B------:R-:W-:Y:S01]  /*0650*/  STG.E.64 desc[UR6][R2.64], RZ ;  /* 0x000000ff02007986 */ /* 0x000fe2000c101b06 */
[----:B------:R-:W-:Y:S05]  /*0660*/  EXIT ;  /* 0x000000000000794d */ /* 0x000fea0003800000 */
.L_x_792:
[----:B------:R-:W0:Y:S01]  /*0670*/  LDCU UR4, c[0x0][0x43c] ;  /* 0x00008780ff0477ac */ /* 0x000e220008000800 */
[----:B------:R-:W1:Y:S01]  /*0680*/  LDC.64 R12, c[0x0][0x3c0] ;  /* 0x0000f000ff0c7b82 */ /* 0x000e620000000a00 */
[----:B------:R-:W-:Y:S02]  /*0690*/  IMAD.IADD R28, R19, 0x1, -R6 ;  /* 0x00000001131c7824 */ /* 0x000fe400078e0a06 */
[----:B------:R-:W-:Y:S02]  /*06a0*/  IMAD.IADD R14, R17, 0x1, -R14 ;  /* 0x00000001110e7824 */ /* 0x000fe400078e0a0e */
[----:B------:R-:W-:Y:S01]  /*06b0*/  IMAD.IADD R15, R18, 0x1, -R15 ;  /* 0x00000001120f7824 */ /* 0x000fe200078e0a0f */
[----:B------:R-:W-:Y:S01]  /*06c0*/  LOP3.LUT R10, R28, 0x7, RZ, 0xc0, !PT ;  /* 0x000000071c0a7812 */ /* 0x000fe200078ec0ff */
[----:B------:R-:W-:Y:S01]  /*06d0*/  IMAD.IADD R23, R6, 0x1, -R19 ;  /* 0x0000000106177824 */ /* 0x000fe200078e0a13 */
[----:B------:R-:W-:Y:S01]  /*06e0*/  LOP3.LUT R9, R28, 0xf, RZ, 0xc0, !PT ;  /* 0x0000000f1c097812 */ /* 0x000fe200078ec0ff */
[----:B------:R-:W-:-:S02]  /*06f0*/  IMAD.IADD R11, R16, 0x1, -R11 ;  /* 0x00000001100b7824 */ /* 0x000fc400078e0a0b */
[----:B------:R-:W-:Y:S01]  /*0700*/  VIADD R22, R10, 0xffffffff ;  /* 0xffffffff0a167836 */ /* 0x000fe20000000000 */
[----:B------:R-:W-:Y:S01]  /*0710*/  IADD3 R17, PT, PT, R9, -0x1, RZ ;  /* 0xffffffff09117810 */ /* 0x000fe20007ffe0ff */
[----:B------:R-:W-:Y:S01]  /*0720*/  IMAD R14, R14, R15, RZ ;  /* 0x0000000f0e0e7224 */ /* 0x000fe200078e02ff */
[----:B------:R-:W-:Y:S02]  /*0730*/  ISETP.GT.U32.AND P0, PT, R23, -0x10, PT ;  /* 0xfffffff01700780c */ /* 0x000fe40003f04070 */
[----:B------:R-:W-:Y:S01]  /*0740*/  ISETP.GE.U32.AND P1, PT, R17, 0x7, PT ;  /* 0x000000071100780c */ /* 0x000fe20003f26070 */
[----:B0-----:R-:W-:Y:S01]  /*0750*/  UISETP.NE.AND UP0, UPT, UR4, URZ, UPT ;  /* 0x000000ff0400728c */ /* 0x001fe2000bf05270 */
[----:B------:R-:W-:Y:S01]  /*0760*/  ISETP.GE.U32.AND P2, PT, R22, 0x3, PT ;  /* 0x000000031600780c */ /* 0x000fe20003f46070 */
[----:B------:R-:W-:-:S07]  /*0770*/  IMAD R11, R11, R14, RZ ;  /* 0x0000000e0b0b7224 */ /* 0x000fce00078e02ff */
[----:B------:R-:W-:Y:S05]  /*0780*/  BRA.U UP0, `(.L_x_793) ;  /* 0x0000000100247547 */ /* 0x000fea000b800000 */
        /* <DEDUP_REMOVED lines=9> */
.L_x_793:
[----:B------:R-:W-:Y:S01]  /*0820*/  LOP3.LUT R29, R28, 0xfffffff0, RZ, 0xc0, !PT ;  /* 0xfffffff01c1d7812 */ /* 0x000fe200078ec0ff */
[----:B------:R-:W-:Y:S01]  /*0830*/  BSSY.RECONVERGENT B1, `(.L_x_794) ;  /* 0x00000f9000017945 */ /* 0x000fe20003800200 */
[C---:B-1----:R-:W-:Y:S01]  /*0840*/  SHF.L.U64.HI R11, R12.reuse, 0x3, R13 ;  /* 0x000000030c0b7819 */ /* 0x042fe2000001020d */
[----:B------:R-:W-:Y:S01]  /*0850*/  IMAD.SHL.U32 R27, R12, 0x8, RZ ;  /* 0x000000080c1b7824 */ /* 0x000fe200078e00ff */
[----:B------:R-:W-:Y:S02]  /*0860*/  CS2R R34, SRZ ;  /* 0x0000000000227805 */ /* 0x000fe4000001ff00 */
[----:B------:R-:W-:Y:S01]  /*0870*/  LOP3.LUT R28, R28, 0x3, RZ, 0xc0, !PT ;  /* 0x000000031c1c7812 */ /* 0x000fe200078ec0ff */
[----:B------:R-:W-:-:S07]  /*0880*/  IMAD.MOV R29, RZ, RZ, -R29 ;  /* 0x000000ffff1d7224 */ /* 0x000fce00078e0a1d */
.L_x_806:
[----:B------:R-:W0:Y:S01]  /*0890*/  LDCU.64 UR12, c[0x0][0x3a8] ;  /* 0x00007500ff0c77ac */ /* 0x000e220008000a00 */
[----:B------:R-:W1:Y:S01]  /*08a0*/  LDC.64 R14, c[0x0][0x428] ;  /* 0x00010a00ff0e7b82 */ /* 0x000e620000000a00 */
[----:B------:R-:W-:Y:S01]  /*08b0*/  SHF.R.S32.HI R12, RZ, 0x1f, R4 ;  /* 0x0000001fff0c7819 */ /* 0x000fe20000011404 */
[----:B------:R-:W-:Y:S01]  /*08c0*/  BSSY.RECONVERGENT B0, `(.L_x_795) ;  /* 0x00000ee000007945 */ /* 0x000fe20003800200 */
[----:B------:R-:W1:Y:S01]  /*08d0*/  LDCU UR8, c[0x0][0x41c] ;  /* 0x00008380ff0877ac */ /* 0x000e620008000800 */
[----:B------:R-:W2:Y:S01]  /*08e0*/  LDCU UR11, c[0x0][0x390] ;  /* 0x00007200ff0b77ac */ /* 0x000ea20008000800 */
[----:B------:R-:W3:Y:S01]  /*08f0*/  LDCU.64 UR4, c[0x0][0x3b0] ;  /* 0x00007600ff0477ac */ /* 0x000ee20008000a00 */
[----:B------:R-:W4:Y:S01]  /*0900*/  LDCU UR9, c[0x0][0x410] ;  /* 0x00008200ff0977ac */ /* 0x000f220008000800 */
[----:B0-----:R-:W-:Y:S01]  /*0910*/  IMAD R17, R12, UR12, RZ ;  /* 0x0000000c0c117c24 */ /* 0x001fe2000f8e02ff */
[----:B------:R-:W0:Y:S01]  /*0920*/  LDCU UR10, c[0x0][0x420] ;  /* 0x00008400ff0a77ac */ /* 0x000e220008000800 */
[----:B------:R-:W-:-:S04]  /*0930*/  IMAD.WIDE.U32 R12, R4, UR12, RZ ;  /* 0x0000000c040c7c25 */ /* 0x000fc8000f8e00ff */
[----:B------:R-:W-:Y:S02]  /*0940*/  IMAD R17, R4, UR13, R17 ;  /* 0x0000000d04117c24 */ /* 0x000fe4000f8e0211 */
[----:B-1----:R-:W-:-:S03]  /*0950*/  IMAD R16, R5, UR8, -R14 ;  /* 0x0000000805107c24 */ /* 0x002fc6000f8e0a0e */
[----:B------:R-:W-:Y:S01]  /*0960*/  IADD3 R13, PT, PT, R13, R17, RZ ;  /* 0x000000110d0d7210 */ /* 0x000fe20007ffe0ff */
[----:B--2---:R-:W-:Y:S02]  /*0970*/  VIADD R17, R14, UR11 ;  /* 0x0000000b0e117c36 */ /* 0x004fe40008000000 */
[----:B---3--:R-:W-:-:S03]  /*0980*/  IMAD.WIDE.U32 R12, R8, UR4, R12 ;  /* 0x00000004080c7c25 */ /* 0x008fc6000f8e000c */
[----:B----4-:R-:W-:Y:S01]  /*0990*/  VIADDMNMX R16, R16, UR9, R17, PT ;  /* 0x0000000910107c46 */ /* 0x010fe2000b800111 */
[----:B------:R-:W-:-:S03]  /*09a0*/  IMAD R31, R8, UR5, R13 ;  /* 0x00000005081f7c24 */ /* 0x000fc6000f8e020d */
[----:B------:R-:W-:Y:S01]  /*09b0*/  VIMNMX R17, PT, PT, R16, UR11, PT ;  /* 0x0000000b10117c48 */ /* 0x000fe2000bfe0100 */
[----:B------:R-:W-:Y:S02]  /*09c0*/  VIADD R8, R8, 0x1 ;  /* 0x0000000108087836 */ /* 0x000fe40000000000 */
[----:B0-----:R-:W-:-:S03]  /*09d0*/  IMAD R15, R2, UR10, -R15 ;  /* 0x0000000a020f7c24 */ /* 0x001fc6000f8e0a0f */
[----:B------:R-:W-:Y:S02]  /*09e0*/  ISETP.NE.AND P3, PT, R8, R17, PT ;  /* 0x000000110800720c */ /* 0x000fe40003f65270 */
[----:B------:R-:W-:-:S11]  /*09f0*/  VIMNMX R30, PT, PT, RZ, R15, !PT ;  /* 0x0000000fff1e7248 */ /* 0x000fd60007fe0100 */
.L_x_805:
[----:B------:R-:W0:Y:S01]  /*0a00*/  LDCU.64 UR4, c[0x0][0x3b8] ;  /* 0x00007700ff0477ac */ /* 0x000e220008000a00 */
[----:B------:R-:W-:Y:S01]  /*0a10*/  IMAD.MOV.U32 R14, RZ, RZ, R12 ;  /* 0x000000ffff0e7224 */ /* 0x000fe200078e000c */
[----:B------:R-:W-:Y:S01]  /*0a20*/  BSSY.RECONVERGENT B2, `(.L_x_796) ;  /* 0x0000055000027945 */ /* 0x000fe20003800200 */
[----:B------:R-:W-:Y:S01]  /*0a30*/  IMAD.MOV.U32 R15, RZ, RZ, R31 ;  /* 0x000000ffff0f7224 */ /* 0x000fe200078e001f */
[----:B------:R-:W-:Y:S01]  /*0a40*/  ISETP.NE.AND P5, PT, R9, RZ, PT ;  /* 0x000000ff0900720c */ /* 0x000fe20003fa5270 */
[----:B------:R-:W-:Y:S02]  /*0a50*/  IMAD.MOV.U32 R26, RZ, RZ, R6 ;  /* 0x000000ffff1a7224 */ /* 0x000fe400078e0006 */
[----:B0-----:R-:W-:-:S04]  /*0a60*/  IMAD.WIDE.U32 R14, R30, UR4, R14 ;  /* 0x000000041e0e7c25 */ /* 0x001fc8000f8e000e */
[C---:B------:R-:W-:Y:S01]  /*0a70*/  IMAD R33, R30.reuse, UR5, R15 ;  /* 0x000000051e217c24 */ /* 0x040fe2000f8e020f */
[----:B------:R-:W-:-:S04]  /*0a80*/  IADD3 R30, PT, PT, R30, 0x1, RZ ;  /* 0x000000011e1e7810 */ /* 0x000fc80007ffe0ff */
[----:B------:R-:W-:Y:S01]  /*0a90*/  ISETP.NE.AND P4, PT, R30, R7, PT ;  /* 0x000000071e00720c */ /* 0x000fe20003f85270 */
[----:B------:R-:W-:-:S12]  /*0aa0*/  @P0 BRA `(.L_x_797) ;  /* 0x0000000400300947 */ /* 0x000fd80003800000 */
[----:B------:R-:W-:Y:S02]  /*0ab0*/  IMAD.MOV.U32 R32, RZ, RZ, R29 ;  /* 0x000000ffff207224 */ /* 0x000fe400078e001d */
[----:B------:R-:W-:-:S07]  /*0ac0*/  IMAD.MOV.U32 R26, RZ, RZ, R6 ;  /* 0x000000ffff1a7224 */ /* 0x000fce00078e0006 */
.L_x_798:
        /* <DEDUP_REMOVED lines=9> */
[----:B------:R-:W2:Y:S02]  /*0b60*/  LDG.E.64 R16, desc[UR6][R18.64] ;  /* 0x0000000612107981 */ /* 0x000ea4000c1e1b00 */
[----:B------:R-:W-:-:S05]  /*0b70*/  IMAD.X R37, R19, 0x1, R11, P6 ;  /* 0x0000000113257824 */ /* 0x000fca00030e060b */
[----:B------:R-:W3:Y:S01]  /*0b80*/  LDG.E.64 R20, desc[UR6][R36.64] ;  /* 0x0000000624147981 */ /* 0x000ee2000c1e1b00 */
[----:B------:R-:W-:-:S05]  /*0b90*/  IADD3 R22, P6, PT, R36, R27, RZ ;  /* 0x0000001b24167210 */ /* 0x000fca0007fde0ff */
[----:B------:R-:W-:Y:S01]  /*0ba0*/  IMAD.X R23, R37, 0x1, R11, P6 ;  /* 0x0000000125177824 */ /* 0x000fe200030e060b */
[----:B------:R-:W-:-:S04]  /*0bb0*/  IADD3 R24, P6, PT, R22, R27, RZ ;  /* 0x0000001b16187210 */ /* 0x000fc80007fde0ff */
[----:B------:R0:W4:Y:S01]  /*0bc0*/  LDG.E.64 R18, desc[UR6][R22.64] ;  /* 0x0000000616127981 */ /* 0x000122000c1e1b00 */
[----:B------:R-:W-:Y:S01]  /*0bd0*/  IMAD.X R25, R23, 0x1, R11, P6 ;  /* 0x0000000117197824 */ /* 0x000fe200030e060b */
[----:B0-----:R-:W-:-:S04]  /*0be0*/  IADD3 R22, P6, PT, R24, R27, RZ ;  /* 0x0000001b18167210 */ /* 0x001fc80007fde0ff */
[----:B------:R-:W-:Y:S01]  /*0bf0*/  IADD3.X R23, PT, PT, R25, R11, RZ, P6, !PT ;  /* 0x0000000b19177210 */ /* 0x000fe200037fe4ff */
[----:B--2---:R-:W-:Y:S01]  /*0c00*/  DADD R16, R16, R34 ;  /* 0x0000000010107229 */ /* 0x004fe20000000022 */
[----:B------:R-:W2:Y:S07]  /*0c10*/  LDG.E.64 R34, desc[UR6][R24.64] ;  /* 0x0000000618227981 */ /* 0x000eae000c1e1b00 */
[----:B---3--:R-:W-:Y:S02]  /*0c20*/  DADD R20, R16, R20 ;  /* 0x0000000010147229 */ /* 0x008fe40000000014 */
[----:B------:R0:W3:Y:S01]  /*0c30*/  LDG.E.64 R16, desc[UR6][R22.64] ;  /* 0x0000000616107981 */ /* 0x0000e2000c1e1b00 */
[----:B------:R-:W-:-:S05]  /*0c40*/  IADD3 R36, P6, PT, R22, R27, RZ ;  /* 0x0000001b16247210 */ /* 0x000fca0007fde0ff */
[----:B------:R-:W-:Y:S01]  /*0c50*/  IMAD.X R37, R23, 0x1, R11, P6 ;  /* 0x0000000117257824 */ /* 0x000fe200030e060b */
[----:B----4-:R-:W-:Y:S01]  /*0c60*/  DADD R18, R20, R18 ;  /* 0x0000000014127229 */ /* 0x010fe20000000012 */
[----:B0-----:R-:W-:-:S03]  /*0c70*/  IADD3 R22, P6, PT, R36, R27, RZ ;  /* 0x0000001b24167210 */ /* 0x001fc60007fde0ff */
[----:B------:R-:W4:Y:S02]  /*0c80*/  LDG.E.64 R20, desc[UR6][R36.64] ;  /* 0x0000000624147981 */ /* 0x000f24000c1e1b00 */
[----:B------:R-:W-:Y:S01]  /*0c90*/  IMAD.X R23, R37, 0x1, R11, P6 ;  /* 0x0000000125177824 */ /* 0x000fe200030e060b */
[----:B------:R-:W-:-:S05]  /*0ca0*/  IADD3 R24, P6, PT, R22, R27, RZ ;  /* 0x0000001b16187210 */ /* 0x000fca0007fde0ff */
[----:B------:R-:W-:Y:S01]  /*0cb0*/  IMAD.X R25, R23, 0x1, R11, P6 ;  /* 0x0000000117197824 */ /* 0x000fe200030e060b */
[----:B--2---:R-:W-:Y:S01]  /*0cc0*/  DADD R34, R18, R34 ;  /* 0x0000000012227229 */ /* 0x004fe20000000022 */
[----:B------:R3:W2:Y:S07]  /*0cd0*/  LDG.E.64 R18, desc[UR6][R22.64] ;  /* 0x0000000616127981 */ /* 0x0006ae000c1e1b00 */
[----:B---3--:R-:W-:Y:S02]  /*0ce0*/  DADD R22, R34, R16 ;  /* 0x0000000022167229 */ /* 0x008fe40000000010 */
[----:B------:R-:W3:Y:S01]  /*0cf0*/  LDG.E.64 R34, desc[UR6][R24.64] ;  /* 0x0000000618227981 */ /* 0x000ee2000c1e1b00 */
[----:B------:R-:W-:-:S04]  /*0d00*/  IADD3 R16, P6, PT, R24, R27, RZ ;  /* 0x0000001b18107210 */ /* 0x000fc80007fde0ff */
[----:B------:R-:W-:Y:S01]  /*0d10*/  IADD3.X R17, PT, PT, R25, R11, RZ, P6, !PT ;  /* 0x0000000b19117210 */ /* 0x000fe200037fe4ff */
[----:B----4-:R-:W-:-:S04]  /*0d20*/  DADD R20, R22, R20 ;  /* 0x0000000016147229 */ /* 0x010fc80000000014 */
[----:B------:R-:W4:Y:S01]  /*0d30*/  LDG.E.64 R24, desc[UR6][R16.64] ;  /* 0x0000000610187981 */ /* 0x000f22000c1e1b00 */
[----:B------:R-:W-:-:S05]  /*0d40*/  IADD3 R36, P6, PT, R16, R27, RZ ;  /* 0x0000001b10247210 */ /* 0x000fca0007fde0ff */
[----:B------:R-:W-:Y:S01]  /*0d50*/  IMAD.X R37, R17, 0x1, R11, P6 ;  /* 0x0000000111257824 */ /* 0x000fe200030e060b */
[----:B--2---:R-:W-:Y:S01]  /*0d60*/  DADD R18, R20, R18 ;  /* 0x0000000014127229 */ /* 0x004fe20000000012 */
[----:B------:R-:W-:-:S05]  /*0d70*/  IADD3 R20, P6, PT, R36, R27, RZ ;  /* 0x0000001b24147210 */ /* 0x000fca0007fde0ff */
[--C-:B------:R-:W-:Y:S02]  /*0d80*/  IMAD.X R21, R37, 0x1, R11.reuse, P6 ;  /* 0x0000000125157824 */ /* 0x100fe400030e060b */
[----:B---3--:R-:W-:Y:S01]  /*0d90*/  DADD R34, R18, R34 ;  /* 0x0000000012227229 */ /* 0x008fe20000000022 */
[----:B------:R-:W-:Y:S01]  /*0da0*/  IADD3 R22, P6, PT, R20, R27, RZ ;  /* 0x0000001b14167210 */ /* 0x000fe20007fde0ff */
[----:B------:R-:W2:Y:S04]  /*0db0*/  LDG.E.64 R18, desc[UR6][R36.64] ;  /* 0x0000000624127981 */ /* 0x000ea8000c1e1b00 */
[----:B------:R-:W3:Y:S01]  /*0dc0*/  LDG.E.64 R16, desc[UR6][R20.64] ;  /* 0x0000000614107981 */ /* 0x000ee2000c1e1b00 */
[----:B------:R-:W-:Y:S01]  /*0dd0*/  IMAD.X R23, R21, 0x1, R11, P6 ;  /* 0x0000000115177824 */ /* 0x000fe200030e060b */
[----:B----4-:R-:W-:-:S04]  /*0de0*/  DADD R24, R34, R24 ;  /* 0x0000000022187229 */ /* 0x010fc80000000018 */
[----:B------:R-:W4:Y:S04]  /*0df0*/  LDG.E.64 R34, desc[UR6][R22.64] ;  /* 0x0000000616227981 */ /* 0x000f28000c1e1b00 */
[----:B--2---:R-:W-:Y:S01]  /*0e00*/  DADD R18, R24, R18 ;  /* 0x0000000018127229 */ /* 0x004fe20000000012 */
[----:B------:R-:W-:-:S04]  /*0e10*/  IADD3 R24, P6, PT, R22, R27, RZ ;  /* 0x0000001b16187210 */ /* 0x000fc80007fde0ff */
[----:B------:R-:W-:-:S03]  /*0e20*/  IADD3.X R25, PT, PT, R23, R11, RZ, P6, !PT ;  /* 0x0000000b17197210 */ /* 0x000fc600037fe4ff */
[----:B---3--:R-:W-:Y:S01]  /*0e30*/  DADD R18, R18, R16 ;  /* 0x0000000012127229 */ /* 0x008fe20000000010 */
[-C--:B------:R-:W-:Y:S01]  /*0e40*/  IADD3 R36, P6, PT, R24, R27.reuse, RZ ;  /* 0x0000001b18247210 */ /* 0x080fe20007fde0ff */
[----:B------:R-:W2:Y:S04]  /*0e50*/  LDG.E.64 R16, desc[UR6][R24.64] ;  /* 0x0000000618107981 */ /* 0x000ea8000c1e1b00 */
[--C-:B------:R-:W-:Y:S02]  /*0e60*/  IMAD.X R37, R25, 0x1, R11.reuse, P6 ;  /* 0x0000000119257824 */ /* 0x100fe400030e060b */
[----:B----4-:R-:W-:Y:S01]  /*0e70*/  DADD R34, R18, R34 ;  /* 0x0000000012227229 */ /* 0x010fe20000000022 */
[-C--:B------:R-:W-:Y:S02]  /*0e80*/  IADD3 R18, P6, PT, R36, R27.reuse, RZ ;  /* 0x0000001b24127210 */ /* 0x080fe40007fde0ff */
[----:B------:R-:W3:Y:S03]  /*0e90*/  LDG.E.64 R20, desc[UR6][R36.64] ;  /* 0x0000000624147981 */ /* 0x000ee6000c1e1b00 */
[----:B------:R-:W-:Y:S01]  /*0ea0*/  IMAD.X R19, R37, 0x1, R11, P6 ;  /* 0x0000000125137824 */ /* 0x000fe200030e060b */
[----:B------:R-:W-:-:S04]  /*0eb0*/  IADD3 R22, P6, PT, R18, R27, RZ ;  /* 0x0000001b12167210 */ /* 0x000fc80007fde0ff */
[----:B------:R-:W4:Y:S01]  /*0ec0*/  LDG.E.64 R24, desc[UR6][R18.64] ;  /* 0x0000000612187981 */ /* 0x000f22000c1e1b00 */
[----:B------:R-:W-:-:S06]  /*0ed0*/  IMAD.X R23, R19, 0x1, R11, P6 ;  /* 0x0000000113177824 */ /* 0x000fcc00030e060b */
[----:B------:R-:W5:Y:S01]  /*0ee0*/  LDG.E.64 R22, desc[UR6][R22.64] ;  /* 0x0000000616167981 */ /* 0x000f62000c1e1b00 */
[----:B------:R-:W-:Y:S01]  /*0ef0*/  IADD3 R32, PT, PT, R32, 0x10, RZ ;  /* 0x0000001020207810 */ /* 0x000fe20007ffe0ff */
[----:B------:R-:W-:-:S03]  /*0f00*/  VIADD R26, R26, 0x10 ;  /* 0x000000101a1a7836 */ /* 0x000fc60000000000 */
[----:B------:R-:W-:Y:S01]  /*0f10*/  ISETP.NE.AND P6, PT, R32, RZ, PT ;  /* 0x000000ff2000720c */ /* 0x000fe20003fc5270 */
[----:B--2---:R-:W-:-:S08]  /*0f20*/  DADD R16, R34, R16 ;  /* 0x0000000022107229 */ /* 0x004fd00000000010 */
[----:B---3--:R-:W-:-:S08]  /*0f30*/  DADD R16, R16, R20 ;  /* 0x0000000010107229 */ /* 0x008fd00000000014 */
[----:B----4-:R-:W-:-:S08]  /*0f40*/  DADD R16, R16, R24 ;  /* 0x0000000010107229 */ /* 0x010fd00000000018 */
[----:B-----5:R-:W-:Y:S01]  /*0f50*/  DADD R34, R16, R22 ;  /* 0x0000000010227229 */ /* 0x020fe20000000016 */
[----:B------:R-:W-:Y:S10]  /*0f60*/  @P6 BRA `(.L_x_798) ;  /* 0xfffffff800d86947 */ /* 0x000ff4000383ffff */
.L_x_797:
[----:B------:R-:W-:Y:S05]  /*0f70*/  BSYNC.RECONVERGENT B2 ;  /* 0x0000000000027941 */ /* 0x000fea0003800200 */
.L_x_796:
[----:B------:R-:W-:Y:S04]  /*0f80*/  BSSY.RECONVERGENT B2, `(.L_x_799) ;  /* 0x0000080000027945 */ /* 0x000fe80003800200 */
[----:B------:R-:W-:Y:S05]  /*0f90*/  @!P5 BRA `(.L_x_800) ;  /* 0x0000000400f8d947 */ /* 0x000fea0003800000 */
[----:B------:R-:W-:Y:S01]  /*0fa0*/  BSSY.RECONVERGENT B3, `(.L_x_801) ;  /* 0x000003e000037945 */ /* 0x000fe20003800200 */
[----:B------:R-:W-:-:S03]  /*0fb0*/  ISETP.NE.AND P5, PT, R10, RZ, PT ;  /* 0x000000ff0a00720c */ /* 0x000fc60003fa5270 */
[----:B------:R-:W-:Y:S10]  /*0fc0*/  @!P1 BRA `(.L_x_802) ;  /* 0x0000000000ec9947 */ /* 0x000ff40003800000 */
[----:B------:R-:W0:Y:S01]  /*0fd0*/  LDCU.64 UR4, c[0x0][0x3c0] ;  /* 0x00007800ff0477ac */ /* 0x000e220008000a00 */
[----:B------:R-:W-:Y:S01]  /*0fe0*/  IMAD.MOV.U32 R32, RZ, RZ, R14 ;  /* 0x000000ffff207224 */ /* 0x000fe200078e000e */
[----:B------:R-:W1:Y:S03]  /*0ff0*/  LDCU.64 UR8, c[0x0][0x380] ;  /* 0x00007000ff0877ac */ /* 0x000e660008000a00 */
[----:B0-----:R-:W-:-:S04]  /*1000*/  IMAD.WIDE.U32 R16, R26, UR4, R32 ;  /* 0x000000041a107c25 */ /* 0x001fc8000f8e0020 */
[----:B------:R-:W-:Y:S01]  /*1010*/  IMAD R17, R26, UR5, R17 ;  /* 0x000000051a117c24 */ /* 0x000fe2000f8e0211 */
[----:B-1----:R-:W-:-:S04]  /*1020*/  LEA R20, P6, R16, UR8, 0x3 ;  /* 0x0000000810147c11 */ /* 0x002fc8000f8c18ff */
[----:B------:R-:W-:-:S06]  /*1030*/  LEA.HI.X R21, R16, UR9, R17, 0x3, P6 ;  /* 0x0000000910157c11 */ /* 0x000fcc000b0f1c11 */
[----:B------:R-:W2:Y:S01]  /*1040*/  LDG.E.64 R20, desc[UR6][R20.64] ;  /* 0x0000000614147981 */ /* 0x000ea2000c1e1b00 */
[C---:B------:R-:W-:Y:S01]  /*1050*/  VIADD R17, R26.reuse, 0x1 ;  /* 0x000000011a117836 */ /* 0x040fe20000000000 */
[----:B------:R-:W-:-:S03]  /*1060*/  IADD3 R23, PT, PT, R26, 0x2, RZ ;  /* 0x000000021a177810 */ /* 0x000fc60007ffe0ff */
[----:B------:R-:W-:-:S04]  /*1070*/  IMAD.WIDE.U32 R18, R17, UR4, R32 ;  /* 0x0000000411127c25 */ /* 0x000fc8000f8e0020 */
[----:B------:R-:W-:Y:S01]  /*1080*/  IMAD R17, R17, UR5, R19 ;  /* 0x0000000511117c24 */ /* 0x000fe2000f8e0213 */
[----:B------:R-:W-:-:S04]  /*1090*/  LEA R16, P6, R18, UR8, 0x3 ;  /* 0x0000000812107c11 */ /* 0x000fc8000f8c18ff */
[----:B------:R-:W-:Y:S01]  /*10a0*/  LEA.HI.X R17, R18, UR9, R17, 0x3, P6 ;  /* 0x0000000912117c11 */ /* 0x000fe2000b0f1c11 */
[----:B------:R-:W-:-:S04]  /*10b0*/  IMAD.WIDE.U32 R18, R23, UR4, R32 ;  /* 0x0000000417127c25 */ /* 0x000fc8000f8e0020 */
[----:B------:R-:W-:Y:S01]  /*10c0*/  IMAD R23, R23, UR5, R19 ;  /* 0x0000000517177c24 */ /* 0x000fe2000f8e0213 */
[----:B------:R-:W-:Y:S01]  /*10d0*/  LEA R22, P6, R18, UR8, 0x3 ;  /* 0x0000000812167c11 */ /* 0x000fe2000f8c18ff */
[----:B------:R-:W3:Y:S01]  /*10e0*/  LDG.E.64 R16, desc[UR6][R16.64] ;  /* 0x0000000610107981 */ /* 0x000ee2000c1e1b00 */
[----:B------:R-:W-:Y:S02]  /*10f0*/  VIADD R19, R26, 0x3 ;  /* 0x000000031a137836 */ /* 0x000fe40000000000 */
[----:B------:R-:W-:-:S06]  /*1100*/  LEA.HI.X R23, R18, UR9, R23, 0x3, P6 ;  /* 0x0000000912177c11 */ /* 0x000fcc000b0f1c17 */
[----:B------:R-:W4:Y:S01]  /*1110*/  LDG.E.64 R22, desc[UR6][R22.64] ;  /* 0x0000000616167981 */ /* 0x000f22000c1e1b00 */
[----:B--2---:R-:W-:Y:S01]  /*1120*/  DADD R34, R34, R20 ;  /* 0x0000000022227229 */ /* 0x004fe20000000014 */
[----:B------:R-:W-:-:S04]  /*1130*/  IMAD.WIDE.U32 R20, R19, UR4, R32 ;  /* 0x0000000413147c25 */ /* 0x000fc8000f8e0020 */
[----:B------:R-:W-:Y:S01]  /*1140*/  IMAD R19, R19, UR5, R21 ;  /* 0x0000000513137c24 */ /* 0x000fe2000f8e0215 */
[----:B------:R-:W-:-:S04]  /*1150*/  LEA R18, P6, R20, UR8, 0x3 ;  /* 0x0000000814127c11 */ /* 0x000fc8000f8c18ff */
[----:B------:R-:W-:-:S06]  /*1160*/  LEA.HI.X R19, R20, UR9, R19, 0x3, P6 ;  /* 0x0000000914137c11 */ /* 0x000fcc000b0f1c13 */
[----:B------:R-:W2:Y:S01]  /*1170*/  LDG.E.64 R18, desc[UR6][R18.64] ;  /* 0x0000000612127981 */ /* 0x000ea2000c1e1b00 */
[----:B------:R-:W-:Y:S01]  /*1180*/  VIADD R37, R26, 0x4 ;  /* 0x000000041a257836 */ /* 0x000fe20000000000 */
[----:B---3--:R-:W-:-:S03]  /*1190*/  DADD R24, R34, R16 ;  /* 0x0000000022187229 */ /* 0x008fc60000000010 */
[----:B------:R-:W-:-:S04]  /*11a0*/  IMAD.WIDE.U32 R20, R37, UR4, R32 ;  /* 0x0000000425147c25 */ /* 0x000fc8000f8e0020 */
[----:B------:R-:W-:Y:S02]  /*11b0*/  IMAD R37, R37, UR5, R21 ;  /* 0x0000000525257c24 */ /* 0x000fe4000f8e0215 */
[----:B------:R-:W-:Y:S01]  /*11c0*/  VIADD R21, R26, 0x5 ;  /* 0x000000051a157836 */ /* 0x000fe20000000000 */
[C---:B------:R-:W-:Y:S01]  /*11d0*/  LEA R16, P6, R20.reuse, UR8, 0x3 ;  /* 0x0000000814107c11 */ /* 0x040fe2000f8c18ff */
[----:B----4-:R-:W-:Y:S02]  /*11e0*/  DADD R24, R24, R22 ;  /* 0x0000000018187229 */ /* 0x010fe40000000016 */
[C---:B------:R-:W-:Y:S01]  /*11f0*/  IMAD.WIDE.U32 R22, R21.reuse, UR4, R32 ;  /* 0x0000000415167c25 */ /* 0x040fe2000f8e0020 */
[----:B------:R-:W-:Y:S02]  /*1200*/  LEA.HI.X R17, R20, UR9, R37, 0x3, P6 ;  /* 0x0000000914117c11 */ /* 0x000fe4000b0f1c25 */
[----:B------:R-:W-:Y:S01]  /*1210*/  IADD3 R35, PT, PT, R26, 0x6, RZ ;  /* 0x000000061a237810 */ /* 0x000fe20007ffe0ff */
[----:B------:R-:W-:Y:S01]  /*1220*/  IMAD R21, R21, UR5, R23 ;  /* 0x0000000515157c24 */ /* 0x000fe2000f8e0217 */
[----:B------:R-:W-:-:S02]  /*1230*/  LEA R20, P6, R22, UR8, 0x3 ;  /* 0x0000000816147c11 */ /* 0x000fc4000f8c18ff */
[----:B------:R-:W3:Y:S02]  /*1240*/  LDG.E.64 R16, desc[UR6][R16.64] ;  /* 0x0000000610107981 */ /* 0x000ee4000c1e1b00 */
[----:B------:R-:W-:Y:S01]  /*1250*/  LEA.HI.X R21, R22, UR9, R21, 0x3, P6 ;  /* 0x0000000916157c11 */ /* 0x000fe2000b0f1c15 */
[----:B------:R-:W-:-:S04]  /*1260*/  IMAD.WIDE.U32 R22, R35, UR4, R32 ;  /* 0x0000000423167c25 */ /* 0x000fc8000f8e0020 */
[----:B------:R-:W-:Y:S01]  /*1270*/  IMAD R35, R35, UR5, R23 ;  /* 0x0000000523237c24 */ /* 0x000fe2000f8e0217 */
[----:B------:R-:W4:Y:S01]  /*1280*/  LDG.E.64 R20, desc[UR6][R20.64] ;  /* 0x0000000614147981 */ /* 0x000f22000c1e1b00 */
[----:B--2---:R-:W-:Y:S01]  /*1290*/  DADD R24, R24, R18 ;  /* 0x0000000018187229 */ /* 0x004fe20000000012 */
[----:B------:R-:W-:-:S04]  /*12a0*/  LEA R18, P6, R22, UR8, 0x3 ;  /* 0x0000000816127c11 */ /* 0x000fc8000f8c18ff */
[----:B------:R-:W-:Y:S01]  /*12b0*/  LEA.HI.X R19, R22, UR9, R35, 0x3, P6 ;  /* 0x0000000916137c11 */ /* 0x000fe2000b0f1c23 */
[----:B------:R-:W-:-:S04]  /*12c0*/  VIADD R35, R26, 0x7 ;  /* 0x000000071a237836 */ /* 0x000fc80000000000 */
[C---:B------:R-:W-:Y:S01]  /*12d0*/  IMAD.WIDE.U32 R22, R35.reuse, UR4, R32 ;  /* 0x0000000423167c25 */ /* 0x040fe2000f8e0020 */
[----:B------:R-:W2:Y:S03]  /*12e0*/  LDG.E.64 R18, desc[UR6][R18.64] ;  /* 0x0000000612127981 */ /* 0x000ea6000c1e1b00 */
[----:B------:R-:W-:Y:S01]  /*12f0*/  IMAD R35, R35, UR5, R23 ;  /* 0x0000000523237c24 */ /* 0x000fe2000f8e0217 */
[----:B------:R-:W-:-:S04]  /*1300*/  LEA R36, P6, R22, UR8, 0x3 ;  /* 0x0000000816247c11 */ /* 0x000fc8000f8c18ff */
[----:B------:R-:W-:-:S06]  /*1310*/  LEA.HI.X R37, R22, UR9, R35, 0x3, P6 ;  /* 0x0000000916257c11 */ /* 0x000fcc000b0f1c23 */
[----:B------:R-:W5:Y:S01]  /*1320*/  LDG.E.64 R36, desc[UR6][R36.64] ;  /* 0x0000000624247981 */ /* 0x000f62000c1e1b00 */
[----:B---3--:R-:W-:-:S08]  /*1330*/  DADD R24, R24, R16 ;  /* 0x0000000018187229 */ /* 0x008fd00000000010 */
[----:B----4-:R-:W-:Y:S01]  /*1340*/  DADD R24, R24, R20 ;  /* 0x0000000018187229 */ /* 0x010fe20000000014 */
[----:B------:R-:W-:-:S07]  /*1350*/  VIADD R26, R26, 0x8 ;  /* 0x000000081a1a7836 */ /* 0x000fce0000000000 */
[----:B--2---:R-:W-:-:S08]  /*1360*/  DADD R24, R24, R18 ;  /* 0x0000000018187229 */ /* 0x004fd00000000012 */
[----:B-----5:R-:W-:-:S11]  /*1370*/  DADD R34, R24, R36 ;  /* 0x0000000018227229 */ /* 0x020fd60000000024 */
.L_x_802:
[----:B------:R-:W-:Y:S05]  /*1380*/  BSYNC.RECONVERGENT B3 ;  /* 0x0000000000037941 */ /* 0x000fea0003800200 */
.L_x_801:
[----:B------:R-:W-:Y:S05]  /*1390*/  @!P5 BRA `(.L_x_800) ;  /* 0x0000000000f8d947 */ /* 0x000fea0003800000 */
[----:B------:R-:W-:Y:S01]  /*13a0*/  BSSY.RECONVERGENT B3, `(.L_x_803) ;  /* 0x0000022000037945 */ /* 0x000fe20003800200 */
[----:B------:R-:W-:-:S03]  /*13b0*/  ISETP.NE.AND P5, PT, R28, RZ, PT ;  /* 0x000000ff1c00720c */ /* 0x000fc60003fa5270 */
[----:B------:R-:W-:Y:S10]  /*13c0*/  @!P2 BRA `(.L_x_804) ;  /* 0x00000000007ca947 */ /* 0x000ff40003800000 */
[----:B------:R-:W0:Y:S01]  /*13d0*/  LDCU.64 UR4, c[0x0][0x3c0] ;  /* 0x00007800ff0477ac */ /* 0x000e220008000a00 */
[----:B------:R-:W-:Y:S01]  /*13e0*/  IMAD.MOV.U32 R32, RZ, RZ, R14 ;  /* 0x000000ffff207224 */ /* 0x000fe200078e000e */
[C---:B------:R-:W-:Y:S01]  /*13f0*/  IADD3 R21, PT, PT, R26.reuse, 0x1, RZ ;  /* 0x000000011a157810 */ /* 0x040fe20007ffe0ff */
[----:B------:R-:W1:Y:S02]  /*1400*/  LDCU.64 UR8, c[0x0][0x380] ;  /* 0x00007000ff0877ac */ /* 0x000e640008000a00 */
[----:B0-----:R-:W-:-:S04]  /*1410*/  IMAD.WIDE.U32 R18, R26, UR4, R32 ;  /* 0x000000041a127c25 */ /* 0x001fc8000f8e0020 */
[----:B------:R-:W-:Y:S01]  /*1420*/  IMAD R19, R26, UR5, R19 ;  /* 0x000000051a137c24 */ /* 0x000fe2000f8e0213 */
[----:B-1----:R-:W-:Y:S01]  /*1430*/  LEA R24, P6, R18, UR8, 0x3 ;  /* 0x0000000812187c11 */ /* 0x002fe2000f8c18ff */
[----:B------:R-:W-:-:S03]  /*1440*/  IMAD.WIDE.U32 R16, R21, UR4, R32 ;  /* 0x0000000415107c25 */ /* 0x000fc6000f8e0020 */
[----:B------:R-:W-:Y:S01]  /*1450*/  LEA.HI.X R25, R18, UR9, R19, 0x3, P6 ;  /* 0x0000000912197c11 */ /* 0x000fe2000b0f1c13 */
[----:B------:R-:W-:Y:S01]  /*1460*/  IMAD R21, R21, UR5, R17 ;  /* 0x0000000515157c24 */ /* 0x000fe2000f8e0211 */
[----:B------:R-:W-:Y:S01]  /*1470*/  LEA R22, P6, R16, UR8, 0x3 ;  /* 0x0000000810167c11 */ /* 0x000fe2000f8c18ff */
[----:B------:R-:W-:-:S03]  /*1480*/  VIADD R19, R26, 0x2 ;  /* 0x000000021a137836 */ /* 0x000fc60000000000 */
[----:B------:R-:W-:Y:S01]  /*1490*/  LEA.HI.X R23, R16, UR9, R21, 0x3, P6 ;  /* 0x0000000910177c11 */ /* 0x000fe2000b0f1c15 */
[C---:B------:R-:W-:Y:S01]  /*14a0*/  IMAD.WIDE.U32 R16, R19.reuse, UR4, R32 ;  /* 0x0000000413107c25 */ /* 0x040fe2000f8e0020 */
[----:B------:R-:W2:Y:S03]  /*14b0*/  LDG.E.64 R24, desc[UR6][R24.64] ;  /* 0x0000000618187981 */ /* 0x000ea6000c1e1b00 */
[----:B------:R-:W-:Y:S01]  /*14c0*/  IMAD R19, R19, UR5, R17 ;  /* 0x0000000513137c24 */ /* 0x000fe2000f8e0211 */
[----:B------:R-:W-:Y:S01]  /*14d0*/  LEA R20, P6, R16, UR8, 0x3 ;  /* 0x0000000810147c11 */ /* 0x000fe2000f8c18ff */
[----:B------:R-:W-:Y:S01]  /*14e0*/  VIADD R17, R26, 0x3 ;  /* 0x000000031a117836 */ /* 0x000fe20000000000 */
[----:B------:R-:W3:Y:S02]  /*14f0*/  LDG.E.64 R22, desc[UR6][R22.64] ;  /* 0x0000000616167981 */ /* 0x000ee4000c1e1b00 */
[----:B------:R-:W-:Y:S01]  /*1500*/  LEA.HI.X R21, R16, UR9, R19, 0x3, P6 ;  /* 0x0000000910157c11 */ /* 0x000fe2000b0f1c13 */
[----:B------:R-:W-:-:S04]  /*1510*/  IMAD.WIDE.U32 R18, R17, UR4, R32 ;  /* 0x0000000411127c25 */ /* 0x000fc8000f8e0020 */
[----:B------:R-:W-:Y:S01]  /*1520*/  IMAD R17, R17, UR5, R19 ;  /* 0x0000000511117c24 */ /* 0x000fe2000f8e0213 */
[C---:B------:R-:W-:Y:S01]  /*1530*/  LEA R16, P6, R18.reuse, UR8, 0x3 ;  /* 0x0000000812107c11 */ /* 0x040fe2000f8c18ff */
[----:B------:R-:W4:Y:S03]  /*1540*/  LDG.E.64 R20, desc[UR6][R20.64] ;  /* 0x0000000614147981 */ /* 0x000f26000c1e1b00 */
[----:B------:R-:W-:-:S06]  /*1550*/  LEA.HI.X R17, R18, UR9, R17, 0x3, P6 ;  /* 0x0000000912117c11 */ /* 0x000fcc000b0f1c11 */
[----:B------:R-:W5:Y:S01]  /*1560*/  LDG.E.64 R16, desc[UR6][R16.64] ;  /* 0x0000000610107981 */ /* 0x000f62000c1e1b00 */
[----:B------:R-:W-:Y:S01]  /*1570*/  VIADD R26, R26, 0x4 ;  /* 0x000000041a1a7836 */ /* 0x000fe20000000000 */
[----:B--2---:R-:W-:-:S08]  /*1580*/  DADD R34, R34, R24 ;  /* 0x0000000022227229 */ /* 0x004fd00000000018 */
[----:B---3--:R-:W-:-:S08]  /*1590*/  DADD R34, R34, R22 ;  /* 0x0000000022227229 */ /* 0x008fd00000000016 */
[----:B----4-:R-:W-:-:S08]  /*15a0*/  DADD R34, R34, R20 ;  /* 0x0000000022227229 */ /* 0x010fd00000000014 */
[----:B-----5:R-:W-:-:S11]  /*15b0*/  DADD R34, R34, R16 ;  /* 0x0000000022227229 */ /* 0x020fd60000000010 */
.L_x_804:
[----:B------:R-:W-:Y:S05]  /*15c0*/  BSYNC.RECONVERGENT B3 ;  /* 0x0000000000037941 */ /* 0x000fea0003800200 */
.L_x_803:
        /* <DEDUP_REMOVED lines=8> */
[----:B------:R-:W2:Y:S01]  /*1650*/  LDG.E.64 R14, desc[UR6][R14.64] ;  /* 0x000000060e0e7981 */ /* 0x000ea2000c1e1b00 */
[----:B------:R-:W-:Y:S01]  /*1660*/  ISETP.NE.AND P5, PT, R28, 0x1, PT ;  /* 0x000000011c00780c */ /* 0x000fe20003fa5270 */
[----:B--2---:R-:W-:-:S12]  /*1670*/  DADD R34, R34, R14 ;  /* 0x0000000022227229 */ /* 0x004fd8000000000e */
[----:B------:R-:W-:Y:S05]  /*1680*/  @!P5 BRA `(.L_x_800) ;  /* 0x00000000003cd947 */ /* 0x000fea0003800000 */
[----:B------:R-:W-:Y:S01]  /*1690*/  ISETP.NE.AND P5, PT, R28, 0x2, PT ;  /* 0x000000021c00780c */ /* 0x000fe20003fa5270 */
[----:B------:R-:W-:-:S04]  /*16a0*/  VIADD R21, R26, 0x1 ;  /* 0x000000011a157836 */ /* 0x000fc80000000000 */
[----:B------:R-:W-:-:S04]  /*16b0*/  IMAD.WIDE.U32 R14, R21, R16, R32 ;  /* 0x00000010150e7225 */ /* 0x000fc800078e0020 */
[----:B------:R-:W-:Y:S01]  /*16c0*/  IMAD R21, R21, R17, R15 ;  /* 0x0000001115157224 */ /* 0x000fe200078e020f */
[----:B------:R-:W-:-:S03]  /*16d0*/  LEA R20, P6, R14, R18, 0x3 ;  /* 0x000000120e147211 */ /* 0x000fc600078c18ff */
[----:B------:R-:W-:Y:S01]  /*16e0*/  @P5 VIADD R23, R26, 0x2 ;  /* 0x000000021a175836 */ /* 0x000fe20000000000 */
[----:B------:R-:W-:-:S03]  /*16f0*/  LEA.HI.X R21, R14, R19, R21, 0x3, P6 ;  /* 0x000000130e157211 */ /* 0x000fc600030f1c15 */
[----:B------:R-:W-:-:S03]  /*1700*/  @P5 IMAD.WIDE.U32 R32, R23, R16, R32 ;  /* 0x0000001017205225 */ /* 0x000fc600078e0020 */
[----:B------:R-:W2:Y:S01]  /*1710*/  LDG.E.64 R20, desc[UR6][R20.64] ;  /* 0x0000000614147981 */ /* 0x000ea2000c1e1b00 */
[----:B------:R-:W-:Y:S01]  /*1720*/  @P5 IMAD R17, R23, R17, R33 ;  /* 0x0000001117115224 */ /* 0x000fe200078e0221 */
[----:B------:R-:W-:-:S04]  /*1730*/  @P5 LEA R18, P6, R32, R18, 0x3 ;  /* 0x0000001220125211 */ /* 0x000fc800078c18ff */
[----:B------:R-:W-:-:S06]  /*1740*/  @P5 LEA.HI.X R19, R32, R19, R17, 0x3, P6 ;  /* 0x0000001320135211 */ /* 0x000fcc00030f1c11 */
[----:B------:R-:W3:Y:S01]  /*1750*/  @P5 LDG.E.64 R18, desc[UR6][R18.64] ;  /* 0x0000000612125981 */ /* 0x000ee2000c1e1b00 */
[----:B--2---:R-:W-:-:S08]  /*1760*/  DADD R34, R34, R20 ;  /* 0x0000000022227229 */ /* 0x004fd00000000014 */
[----:B---3--:R-:W-:-:S11]  /*1770*/  @P5 DADD R34, R34, R18 ;  /* 0x0000000022225229 */ /* 0x008fd60000000012 */
.L_x_800:
[----:B------:R-:W-:Y:S05]  /*1780*/  BSYNC.RECONVERGENT B2 ;  /* 0x0000000000027941 */ /* 0x000fea0003800200 */
.L_x_799:
[----:B------:R-:W-:Y:S05]  /*1790*/  @P4 BRA `(.L_x_805) ;  /* 0xfffffff000984947 */ /* 0x000fea000383ffff */
[----:B------:R-:W-:Y:S05]  /*17a0*/  BSYNC.RECONVERGENT B0 ;  /* 0x0000000000007941 */ /* 0x000fea0003800200 */
.L_x_795:
[----:B------:R-:W-:Y:S05]  /*17b0*/  @P3 BRA `(.L_x_806) ;  /* 0xfffffff000343947 */ /* 0x000fea000383ffff */
[----:B------:R-:W-:Y:S05]  /*17c0*/  BSYNC.RECONVERGENT B1 ;  /* 0x0000000000017941 */ /* 0x000fea0003800200 */
.L_x_794:
[----:B------:R-:W0:Y:S01]  /*17d0*/  I2F.F64 R8, R3 ;  /* 0x0000000300087312 */ /* 0x000e220000201c00 */
[----:B------:R-:W-:Y:S01]  /*17e0*/  IMAD.MOV.U32 R6, RZ, RZ, 0x1 ;  /* 0x00000001ff067424 */ /* 0x000fe200078e00ff */
[----:B------:R-:W-:Y:S01]  /*17f0*/  FSETP.GEU.AND P1, PT, |R35|, 6.5827683646048100446e-37, PT ;  /* 0x036000002300780b */ /* 0x000fe20003f2e200 */
[----:B------:R-:W-:Y:S05]  /*1800*/  BSSY.RECONVERGENT B0, `(.L_x_807) ;  /* 0x000000f000007945 */ /* 0x000fea0003800200 */
[----:B0-----:R-:W0:Y:S02]  /*1810*/  MUFU.RCP64H R7, R9 ;  /* 0x0000000900077308 */ /* 0x001e240000001800 */
[----:B0-----:R-:W-:-:S08]  /*1820*/  DFMA R10, -R8, R6, 1 ;  /* 0x3ff00000080a742b */ /* 0x001fd00000000106 */
[----:B------:R-:W-:-:S08]  /*1830*/  DFMA R10, R10, R10, R10 ;  /* 0x0000000a0a0a722b */ /* 0x000fd0000000000a */
[----:B------:R-:W-:-:S08]  /*1840*/  DFMA R10, R6, R10, R6 ;  /* 0x0000000a060a722b */ /* 0x000fd00000000006 */
[----:B------:R-:W-:-:S08]  /*1850*/  DFMA R6, -R8, R10, 1 ;  /* 0x3ff000000806742b */ /* 0x000fd0000000010a */
[----:B------:R-:W-:-:S08]  /*1860*/  DFMA R6, R10, R6, R10 ;  /* 0x000000060a06722b */ /* 0x000fd0000000000a */
[----:B------:R-:W-:-:S08]  /*1870*/  DMUL R10, R34, R6 ;  /* 0x00000006220a7228 */ /* 0x000fd00000000000 */
[----:B------:R-:W-:-:S08]  /*1880*/  DFMA R12, -R8, R10, R34 ;  /* 0x0000000a080c722b */ /* 0x000fd00000000122 */
[----:B------:R-:W-:-:S10]  /*1890*/  DFMA R6, R6, R12, R10 ;  /* 0x0000000c0606722b */ /* 0x000fd4000000000a */
[----:B------:R-:W-:-:S05]  /*18a0*/  FFMA R3, RZ, R9, R7 ;  /* 0x00000009ff037223 */ /* 0x000fca0000000007 */
[----:B------:R-:W-:-:S13]  /*18b0*/  FSETP.GT.AND P0, PT, |R3|, 1.469367938527859385e-39, PT ;  /* 0x001000000300780b */ /* 0x000fda0003f04200 */
[----:B------:R-:W-:Y:S05]  /*18c0*/  @P0 BRA P1, `(.L_x_808) ;  /* 0x0000000000080947 */ /* 0x000fea0000800000 */
[----:B------:R-:W-:-:S07]  /*18d0*/  MOV R10, 0x18f0 ;  /* 0x000018f0000a7802 */ /* 0x000fce0000000f00 */
[----:B------:R-:W-:Y:S05]  /*18e0*/  CALL.REL.NOINC `($__internal_38_$__cuda_sm20_div_rn_f64_full) ;  /* 0x0000000000647944 */ /* 0x000fea0003c00000 */
.L_x_808:
[----:B------:R-:W-:Y:S05]  /*18f0*/  BSYNC.RECONVERGENT B0 ;  /* 0x0000000000007941 */ /* 0x000fea0003800200 */
.L_x_807:
[----:B------:R-:W0:Y:S01]  /*1900*/  LDCU.128 UR8, c[0x0][0x400] ;  /* 0x00008000ff0877ac */ /* 0x000e220008000c00 */
[----:B------:R-:W-:Y:S01]  /*1910*/  SHF.R.S32.HI R3, RZ, 0x1f, R0 ;  /* 0x0000001fff037819 */ /* 0x000fe20000011400 */
        /* <DEDUP_REMOVED lines=16> */
[----:B------:R-:W-:-:S04]  /*1a20*/  IMAD.WIDE.U32 R4, R4, UR12, R8 ;  /* 0x0000000c04047c25 */ /* 0x000fc8000f8e0008 */
[----:B------:R-:W-:Y:S01]  /*1a30*/  IMAD.IADD R3, R5, 0x1, R3 ;  /* 0x0000000105037824 */ /* 0x000fe200078e0203 */
[----:B--2---:R-:W-:-:S04]  /*1a40*/  LEA R2, P0, R4, UR4, 0x3 ;  /* 0x0000000404027c11 */ /* 0x004fc8000f8018ff */
[----:B------:R-:W-:-:S05]  /*1a50*/  LEA.HI.X R3, R4, UR5, R3, 0x3, P0 ;  /* 0x0000000504037c11 */ /* 0x000fca00080f1c03 */
[----:B------:R-:W-:Y:S01]  /*1a60*/  STG.E.64 desc[UR6][R2.64], R6 ;  /* 0x0000000602007986 */ /* 0x000fe2000c101b06 */
[----:B------:R-:W-:Y:S05]  /*1a70*/  EXIT ;  /* 0x000000000000794d */ /* 0x000fea0003800000 */
        .weak           $__internal_38_$__cuda_sm20_div_rn_f64_full
        .type           $__internal_38_$__cuda_sm20_div_rn_f64_full,@function
        .size           $__internal_38_$__cuda_sm20_div_rn_f64_full,($__internal_39_$__cuda_sm20_div_s64 - $__internal_38_$__cuda_sm20_div_rn_f64_full)
$__internal_38_$__cuda_sm20_div_rn_f64_full:
[C---:B------:R-:W-:Y:S01]  /*1a80*/  FSETP.GEU.AND P0, PT, |R9|.reuse, 1.469367938527859385e-39, PT ;  /* 0x001000000900780b */ /* 0x040fe20003f0e200 */
[----:B------:R-:W-:Y:S01]  /*1a90*/  IMAD.MOV.U32 R11, RZ, RZ, 0x1ca00000 ;  /* 0x1ca00000ff0b7424 */ /* 0x000fe200078e00ff */
[----:B------:R-:W-:Y:S01]  /*1aa0*/  LOP3.LUT R6, R9, 0x800fffff, RZ, 0xc0, !PT ;  /* 0x800fffff09067812 */ /* 0x000fe200078ec0ff */
[----:B------:R-:W-:Y:S01]  /*1ab0*/  BSSY.RECONVERGENT B1, `(.L_x_809) ;  /* 0x0000054000017945 */ /* 0x000fe20003800200 */
[----:B------:R-:W-:Y:S02]  /*1ac0*/  MOV R12, 0x1 ;  /* 0x00000001000c7802 */ /* 0x000fe40000000f00 */
[----:B------:R-:W-:Y:S01]  /*1ad0*/  LOP3.LUT R7, R6, 0x3ff00000, RZ, 0xfc, !PT ;  /* 0x3ff0000006077812 */ /* 0x000fe200078efcff */
[----:B------:R-:W-:Y:S01]  /*1ae0*/  IMAD.MOV.U32 R6, RZ, RZ, R8 ;  /* 0x000000ffff067224 */ /* 0x000fe200078e0008 */
[C---:B------:R-:W-:Y:S02]  /*1af0*/  FSETP.GEU.AND P2, PT, |R35|.reuse, 1.469367938527859385e-39, PT ;  /* 0x001000002300780b */ /* 0x040fe40003f4e200 */
[----:B------:R-:W-:-:S02]  /*1b00*/  LOP3.LUT R3, R35, 0x7ff00000, RZ, 0xc0, !PT ;  /* 0x7ff0000023037812 */ /* 0x000fc400078ec0ff */
[----:B------:R-:W-:Y:S01]  /*1b10*/  LOP3.LUT R20, R9, 0x7ff00000, RZ, 0xc0, !PT ;  /* 0x7ff0000009147812 */ /* 0x000fe200078ec0ff */
[----:B------:R-:W-:Y:S01]  /*1b20*/  @!P0 DMUL R6, R8, 8.98846567431157953865e+307 ;  /* 0x7fe0000008068828 */ /* 0x000fe20000000000 */
[----:B------:R-:W-:Y:S02]  /*1b30*/  MOV R21, R3 ;  /* 0x0000000300157202 */ /* 0x000fe40000000f00 */
[----:B------:R-:W-:-:S03]  /*1b40*/  ISETP.GE.U32.AND P1, PT, R3, R20, PT ;  /* 0x000000140300720c */ /* 0x000fc60003f26070 */
[----:B------:R-:W0:Y:S02]  /*1b50*/  MUFU.RCP64H R13, R7 ;  /* 0x00000007000d7308 */ /* 0x000e240000001800 */
[----:B------:R-:W-:Y:S02]  /*1b60*/  @!P2 LOP3.LUT R16, R9, 0x7ff00000, RZ, 0xc0, !PT ;  /* 0x7ff000000910a812 */ /* 0x000fe400078ec0ff */
[----:B------:R-:W-:Y:S02]  /*1b70*/  @!P0 LOP3.LUT R20, R7, 0x7ff00000, RZ, 0xc0, !PT ;  /* 0x7ff0000007148812 */ /* 0x000fe400078ec0ff */
[----:B------:R-:W-:-:S03]  /*1b80*/  @!P2 ISETP.GE.U32.AND P3, PT, R3, R16, PT ;  /* 0x000000100300a20c */ /* 0x000fc60003f66070 */
[----:B------:R-:W-:Y:S01]  /*1b90*/  VIADD R23, R20, 0xffffffff ;  /* 0xffffffff14177836 */ /* 0x000fe20000000000 */
[----:B0-----:R-:W-:-:S08]  /*1ba0*/  DFMA R14, R12, -R6, 1 ;  /* 0x3ff000000c0e742b */ /* 0x001fd00000000806 */
[----:B------:R-:W-:-:S08]  /*1bb0*/  DFMA R14, R14, R14, R14 ;  /* 0x0000000e0e0e722b */ /* 0x000fd0000000000e */
[----:B------:R-:W-:Y:S01]  /*1bc0*/  DFMA R16, R12, R14, R12 ;  /* 0x0000000e0c10722b */ /* 0x000fe2000000000c */
[C---:B------:R-:W-:Y:S01]  /*1bd0*/  @!P2 SEL R15, R11.reuse, 0x63400000, !P3 ;  /* 0x634000000b0fa807 */ /* 0x040fe20005800000 */
[----:B------:R-:W-:Y:S01]  /*1be0*/  IMAD.MOV.U32 R12, RZ, RZ, R34 ;  /* 0x000000ffff0c7224 */ /* 0x000fe200078e0022 */
[----:B------:R-:W-:Y:S01]  /*1bf0*/  SEL R13, R11, 0x63400000, !P1 ;  /* 0x634000000b0d7807 */ /* 0x000fe20004800000 */
[----:B------:R-:W-:Y:S01]  /*1c00*/  @!P2 IMAD.MOV.U32 R14, RZ, RZ, RZ ;  /* 0x000000ffff0ea224 */ /* 0x000fe200078e00ff */
[--C-:B------:R-:W-:Y:S02]  /*1c10*/  @!P2 LOP3.LUT R15, R15, 0x80000000, R35.reuse, 0xf8, !PT ;  /* 0x800000000f0fa812 */ /* 0x100fe400078ef823 */
[----:B------:R-:W-:Y:S01]  /*1c20*/  LOP3.LUT R13, R13, 0x800fffff, R35, 0xf8, !PT ;  /* 0x800fffff0d0d7812 */ /* 0x000fe200078ef823 */
[----:B------:R-:W-:Y:S01]  /*1c30*/  DFMA R18, R16, -R6, 1 ;  /* 0x3ff000001012742b */ /* 0x000fe20000000806 */
[----:B------:R-:W-:-:S06]  /*1c40*/  @!P2 LOP3.LUT R15, R15, 0x100000, RZ, 0xfc, !PT ;  /* 0x001000000f0fa812 */ /* 0x000fcc00078efcff */
[----:B------:R-:W-:Y:S02]  /*1c50*/  @!P2 DFMA R12, R12, 2, -R14 ;  /* 0x400000000c0ca82b */ /* 0x000fe4000000080e */
[----:B------:R-:W-:-:S08]  /*1c60*/  DFMA R14, R16, R18, R16 ;  /* 0x00000012100e722b */ /* 0x000fd00000000010 */
[----:B------:R-:W-:Y:S01]  /*1c70*/  @!P2 LOP3.LUT R21, R13, 0x7ff00000, RZ, 0xc0, !PT ;  /* 0x7ff000000d15a812 */ /* 0x000fe200078ec0ff */
[----:B------:R-:W-:-:S04]  /*1c80*/  DMUL R16, R14, R12 ;  /* 0x0000000c0e107228 */ /* 0x000fc80000000000 */
[----:B------:R-:W-:-:S04]  /*1c90*/  VIADD R22, R21, 0xffffffff ;  /* 0xffffffff15167836 */ /* 0x000fc80000000000 */
[----:B------:R-:W-:Y:S01]  /*1ca0*/  DFMA R18, R16, -R6, R12 ;  /* 0x800000061012722b */ /* 0x000fe2000000000c */
[----:B------:R-:W-:-:S04]  /*1cb0*/  ISETP.GT.U32.AND P0, PT, R22, 0x7feffffe, PT ;  /* 0x7feffffe1600780c */ /* 0x000fc80003f04070 */
[----:B------:R-:W-:-:S03]  /*1cc0*/  ISETP.GT.U32.OR P0, PT, R23, 0x7feffffe, P0 ;  /* 0x7feffffe1700780c */ /* 0x000fc60000704470 */
[----:B------:R-:W-:-:S10]  /*1cd0*/  DFMA R14, R14, R18, R16 ;  /* 0x000000120e0e722b */ /* 0x000fd40000000010 */
[----:B------:R-:W-:Y:S05]  /*1ce0*/  @P0 BRA `(.L_x_810) ;  /* 0x00000000006c0947 */ /* 0x000fea0003800000 */
[----:B------:R-:W-:-:S04]  /*1cf0*/  LOP3.LUT R18, R9, 0x7ff00000, RZ, 0xc0, !PT ;  /* 0x7ff0000009127812 */ /* 0x000fc800078ec0ff */
[CC--:B------:R-:W-:Y:S02]  /*1d00*/  VIADDMNMX R16, R3.reuse, -R18.reuse, 0xb9600000, !PT ;  /* 0xb960000003107446 */ /* 0x0c0fe40007800912 */
[----:B------:R-:W-:Y:S01]  /*1d10*/  ISETP.GE.U32.AND P0, PT, R3, R18, PT ;  /* 0x000000120300720c */ /* 0x000fe20003f06070 */
[----:B------:R-:W-:Y:S01]  /*1d20*/  IMAD.MOV.U32 R18, RZ, RZ, RZ ;  /* 0x000000ffff127224 */ /* 0x000fe200078e00ff */
[----:B------:R-:W-:Y:S02]  /*1d30*/  VIMNMX R16, PT, PT, R16, 0x46a00000, PT ;  /* 0x46a0000010107848 */ /* 0x000fe40003fe0100 */
[----:B------:R-:W-:-:S05]  /*1d40*/  SEL R3, R11, 0x63400000, !P0 ;  /* 0x634000000b037807 */ /* 0x000fca0004000000 */
[----:B------:R-:W-:-:S05]  /*1d50*/  IMAD.IADD R3, R16, 0x1, -R3 ;  /* 0x0000000110037824 */ /* 0x000fca00078e0a03 */
[----:B------:R-:W-:-:S06]  /*1d60*/  IADD3 R19, PT, PT, R3, 0x7fe00000, RZ ;  /* 0x7fe0000003137810 */ /* 0x000fcc0007ffe0ff */
        /* <DEDUP_REMOVED lines=10> */
[----:B------:R-:W-:Y:S02]  /*1e10*/  MOV R6, RZ ;  /* 0x000000ff00067202 */ /* 0x000fe40000000f00 */
[----:B------:R-:W-:-:S04]  /*1e20*/  IADD3 R3, PT, PT, -R3, -0x43300000, RZ ;  /* 0xbcd0000003037810 */ /* 0x000fc80007ffe1ff */
[----:B------:R-:W-:Y:S02]  /*1e30*/  DFMA R6, R16, -R6, R14 ;  /* 0x800000061006722b */ /* 0x000fe4000000000e */
[----:B------:R-:W-:-:S08]  /*1e40*/  DMUL.RP R14, R14, R18 ;  /* 0x000000120e0e7228 */ /* 0x000fd00000008000 */
[----:B------:R-:W-:Y:S02]  /*1e50*/  FSETP.NEU.AND P0, PT, |R7|, R3, PT ;  /* 0x000000030700720b */ /* 0x000fe40003f0d200 */
[----:B------:R-:W-:Y:S02]  /*1e60*/  LOP3.LUT R9, R15, R9, RZ, 0x3c, !PT ;  /* 0x000000090f097212 */ /* 0x000fe400078e3cff */
[----:B------:R-:W-:Y:S02]  /*1e70*/  FSEL R16, R14, R16, !P0 ;  /* 0x000000100e107208 */ /* 0x000fe40004000000 */
[----:B------:R-:W-:Y:S01]  /*1e80*/  FSEL R17, R9, R17, !P0 ;  /* 0x0000001109117208 */ /* 0x000fe20004000000 */
[----:B------:R-:W-:Y:S06]  /*1e90*/  BRA `(.L_x_811) ;  /* 0x0000000000547947 */ /* 0x000fec0003800000 */
.L_x_810:
        /* <DEDUP_REMOVED lines=16> */
.L_x_813:
[----:B------:R-:W-:Y:S01]  /*1fa0*/  LOP3.LUT R17, R9, 0x80000, RZ, 0xfc, !PT ;  /* 0x0008000009117812 */ /* 0x000fe200078efcff */
[----:B------:R-:W-:Y:S01]  /*1fb0*/  IMAD.MOV.U32 R16, RZ, RZ, R8 ;  /* 0x000000ffff107224 */ /* 0x000fe200078e0008 */
[----:B------:R-:W-:Y:S06]  /*1fc0*/  BRA `(.L_x_811) ;  /* 0x0000000000087947 */ /* 0x000fec0003800000 */
.L_x_812:
[----:B------:R-:W-:Y:S01]  /*1fd0*/  LOP3.LUT R17, R35, 0x80000, RZ, 0xfc, !PT ;  /* 0x0008000023117812 */ /* 0x000fe200078efcff */
[----:B------:R-:W-:-:S07]  /*1fe0*/  IMAD.MOV.U32 R16, RZ, RZ, R34 ;  /* 0x000000ffff107224 */ /* 0x000fce00078e0022 */
.L_x_811:
[----:B------:R-:W-:Y:S05]  /*1ff0*/  BSYNC.RECONVERGENT B1 ;  /* 0x0000000000017941 */ /* 0x000fea0003800200 */
.L_x_809:
[----:B------:R-:W-:Y:S01]  /*2000*/  IMAD.MOV.U32 R11, RZ, RZ, 0x0 ;  /* 0x00000000ff0b7424 */ /* 0x000fe200078e00ff */
[----:B------:R-:W-:Y:S01]  /*2010*/  MOV R6, R16 ;  /* 0x0000001000067202 */ /* 0x000fe20000000f00 */
[----:B------:R-:W-:Y:S02]  /*2020*/  IMAD.MOV.U32 R7, RZ, RZ, R17 ;  /* 0x000000ffff077224 */ /* 0x000fe400078e0011 */
[----:B------:R-:W-:Y:S05]  /*2030*/  RET.REL.NODEC R10 `(_ZN2at6native49_GLOBAL__N__09e94e3a_16_AveragePool3d_cu_a8eae74c29avg_pool3d_cuda_update_outputIddEEvNS_27GenericPackedTensorAccessorIKT_Lm4ENS_16DefaultPtrTraitsElEENS3_IS4_Lm4ES6_lEEiiiiiiiiibii) ;  /* 0xffffffdc0af07950 */ /* 0x000fea0003c3ffff */
        .weak           $__internal_39_$__cuda_sm20_div_s64
        .type           $__internal_39_$__cuda_sm20_div_s64,@function
        .size           $__internal_39_$__cuda_sm20_div_s64,(.L_x_1064 - $__internal_39_$__cuda_sm20_div_s64)
$__internal_39_$__cuda_sm20_div_s64:
        /* <DEDUP_REMOVED lines=58> */
[----:B------:R-:W-:Y:S01]  /*23e0*/  IMAD.MOV.U32 R9, RZ, RZ, 0x0 ;  /* 0x00000000ff097424 */ /* 0x000fe200078e00ff */
[----:B------:R-:W-:Y:S02]  /*23f0*/  IADD3 R6, PT, PT, R13, 0x1, RZ ;  /* 0x000000010d067810 */ /* 0x000fe40007ffe0ff */
[----:B------:R-:W-:-:S04]  /*2400*/  ISETP.GE.U32.AND.EX P0, PT, R11, R7, PT, P0 ;  /* 0x000000070b00720c */ /* 0x000fc80003f06100 */
[----:B------:R-:W-:Y:S02]  /*2410*/  SEL R6, R6, R13, P0 ;  /* 0x0000000d06067207 */ /* 0x000fe40000000000 */
[----:B------:R-:W-:-:S03]  /*2420*/  ISETP.NE.U32.AND P0, PT, R4, RZ, PT ;  /* 0x000000ff0400720c */ /* 0x000fc60003f05070 */
[----:B------:R-:W-:Y:S01]  /*2430*/  IMAD.MOV R7, RZ, RZ, -R6 ;  /* 0x000000ffff077224 */ /* 0x000fe200078e0a06 */
[----:B------:R-:W-:-:S04]  /*2440*/  ISETP.NE.AND.EX P0, PT, R5, RZ, PT, P0 ;  /* 0x000000ff0500720c */ /* 0x000fc80003f05300 */
[----:B------:R-:W-:-:S04]  /*2450*/  SEL R4, R7, R6, !P1 ;  /* 0x0000000607047207 */ /* 0x000fc80004800000 */
[----:B------:R-:W-:Y:S01]  /*2460*/  SEL R4, R4, 0xffffffff, P0 ;  /* 0xffffffff04047807 */ /* 0x000fe20000000000 */
[----:B------:R-:W-:Y:S06]  /*2470*/  RET.REL.NODEC R8 `(_ZN2at6native49_GLOBAL__N__09e94e3a_16_AveragePool3d_cu_a8eae74c29avg_pool3d_cuda_update_outputIddEEvNS_27GenericPackedTensorAccessorIKT_Lm4ENS_16DefaultPtrTraitsElEENS3_IS4_Lm4ES6_lEEiiiiiiiiibii) ;  /* 0xffffffd808e07950 */ /* 0x000fec0003c3ffff */
.L_x_814:
        /* <DEDUP_REMOVED lines=16> */
.L_x_1064:


//--------------------- .text._ZN2at6native49_GLOBAL__N__09e94e3a_16_AveragePool3d_cu_a8eae74c29avg_pool3d_cuda_update_outputILi7EddEEvNS_27GenericPackedTensorAccessorIKT0_Lm4ENS_16DefaultPtrTraitsElEENS3_IS4_Lm4ES6_lEEiiiiiiiibii --------------------------
	.section	.text._ZN2at6native49_GLOBAL__N__09e94e3a_16_AveragePool3d_cu_a8eae74c29avg_pool3d_cuda_update_outputILi7EddEEvNS_27GenericPackedTensorAccessorIKT0_Lm4ENS_16DefaultPtrTraitsElEENS3_IS4_Lm4ES6_lEEiiiiiiiibii,"ax",@progbits
	.align	128
.text._ZN2at6native49_GLOBAL__N__09e94e3a_16_AveragePool3d_cu_a8eae74c29avg_pool3d_cuda_update_outputILi7EddEEvNS_27GenericPackedTensorAccessorIKT0_Lm4ENS_16DefaultPtrTraitsElEENS3_IS4_Lm4ES6_lEEiiiiiiiibii:
        .type           _ZN2at6native49_GLOBAL__N__09e94e3a_16_AveragePool3d_cu_a8eae74c29avg_pool3d_cuda_update_outputILi7EddEEvNS_27GenericPackedTensorAccessorIKT0_Lm4ENS_16DefaultPtrTraitsElEENS3_IS4_Lm4ES6_lEEiiiiiiiibii,@function
        .size           _ZN2at6native49_GLOBAL__N__09e94e3a_16_AveragePool3d_cu_a8eae74c29avg_pool3d_cuda_update_outputILi7EddEEvNS_27GenericPackedTensorAccessorIKT0_Lm4ENS_16DefaultPtrTraitsElEENS3_IS4_Lm4ES6_lEEiiiiiiiibii,(.L_x_1067 - _ZN2at6native49_GLOBAL__N__09e94e3a_16_AveragePool3d_cu_a8eae74c29avg_pool3d_cuda_update_outputILi7EddEEvNS_27GenericPackedTensorAccessorIKT0_Lm4ENS_16DefaultPtrTraitsElEENS3_IS4_Lm4ES6_lEEiiiiiiiibii)
        .other          _ZN2at6native49_GLOBAL__N__09e94e3a_16_AveragePool3d_cu_a8eae74c29avg_pool3d_cuda_update_outputILi7EddEEvNS_27GenericPackedTensorAccessorIKT0_Lm4ENS_16DefaultPtrTraitsElEENS3_IS4_Lm4ES6_lEEiiiiiiiibii,@"STO_CUDA_ENTRY STV_DEFAULT"
_ZN2at6native49_GLOBAL__N__09e94e3a_16_AveragePool3d_cu_a8eae74c29avg_pool3d_cuda_update_outputILi7EddEEvNS_27GenericPackedTensorAccessorIKT0_Lm4ENS_16DefaultPtrTraitsElEENS3_IS4_Lm4ES6_lEEiiiiiiiibii:
        /* <DEDUP_REMOVED lines=13> */
[----:B--2---:R-:W-:-:S02]  /*00d0*/  IMAD R3, R2, UR7, R5 ;  /* 0x0000000702037c24 */ /* 0x004fc4000f8e0205 */
[----:B---3--:R-:W-:Y:S01]  /*00e0*/  IMAD.U32 R2, RZ, RZ, UR9 ;  /* 0x00000009ff027e24 */ /* 0x008fe2000f8e00ff */
        /* <DEDUP_REMOVED lines=24> */
.L_x_815:
[----:B------:R-:W-:-:S07]  /*0270*/  MOV R8, 0x290 ;  /* 0x0000029000087802 */ /* 0x000fce0000000f00 */
[----:B------:R-:W-:Y:S05]  /*0280*/  CALL.REL.NOINC `($__internal_41_$__cuda_sm20_div_s64) ;  /* 0x0000001c006c7944 */ /* 0x000fea0003c00000 */
[----:B------:R-:W0:Y:S01]  /*0290*/  LDC R5, c[0x0][0x3d8] ;  /* 0x0000f600ff057b82 */ /* 0x000e220000000800 */
[----:B------:R-:W-:-:S05]  /*02a0*/  IADD3 R6, PT, PT, -R4, RZ, RZ ;  /* 0x000000ff04067210 */ /* 0x000fca0007ffe1ff */
[----:B0-----:R-:W-:-:S07]  /*02b0*/  IMAD R6, R6, R5, UR4 ;  /* 0x0000000406067e24 */ /* 0x001fce000f8e0205 */
.L_x_816:
        /* <DEDUP_REMOVED lines=16> */
[----:B-1----:R-:W-:-:S03]  /*03c0*/  VIADD R5, R16, UR5 ;  /* 0x0000000510057c36 */ /* 0x002fc60008000000 */
[----:B------:R-:W-:Y:S01]  /*03d0*/  VIMNMX R20, PT, PT, RZ, R14, !PT ;  /* 0x0000000eff147248 */ /* 0x000fe20007fe0100 */
[----:B----4-:R-:W-:Y:S02]  /*03e0*/  VIADD R10, R17, UR6 ;  /* 0x00000006110a7c36 */ /* 0x010fe40008000000 */
[----:B--2---:R-:W-:Y:S02]  /*03f0*/  IMAD R11, R6, UR10, -R19 ;  /* 0x0000000a060b7c24 */ /* 0x004fe4000f8e0a13 */
[----:B---3--:R-:W-:Y:S02]  /*0400*/  VIADD R8, R19, UR4 ;  /* 0x0000000413087c36 */ /* 0x008fe40008000000 */
[----:B------:R-:W-:Y:S01]  /*0410*/  IMAD R15, R0, R18, -R17 ;  /* 0x00000012000f7224 */ /* 0x000fe200078e0a11 */
[----:B------:R-:W-:Y:S02]  /*0420*/  VIADDMNMX R17, R14, UR9, R5, PT ;  /* 0x000000090e117c46 */ /* 0x000fe4000b800105 */
[----:B------:R-:W-:-:S02]  /*0430*/  VIADDMNMX R16, R11, UR8, R8, PT ;  /* 0x000000080b107c46 */ /* 0x000fc4000b800108 */
[----:B------:R-:W-:Y:S02]  /*0440*/  VIADDMNMX R18, R15, 0x7, R10, PT ;  /* 0x000000070f127846 */ /* 0x000fe4000380010a */
[----:B------:R-:W-:Y:S02]  /*0450*/  VIMNMX R7, PT, PT, R17, UR5, PT ;  /* 0x0000000511077c48 */ /* 0x000fe4000bfe0100 */
[----:B------:R-:W-:Y:S02]  /*0460*/  VIMNMX R5, PT, PT, RZ, R11, !PT ;  /* 0x0000000bff057248 */ /* 0x000fe40007fe0100 */
[----:B------:R-:W-:Y:S02]  /*0470*/  VIMNMX R8, PT, PT, RZ, R15, !PT ;  /* 0x0000000fff087248 */ /* 0x000fe40007fe0100 */
[----:B------:R-:W-:Y:S02]  /*0480*/  VIMNMX R22, PT, PT, R16, UR4, PT ;  /* 0x0000000410167c48 */ /* 0x000fe4000bfe0100 */
[----:B------:R-:W-:Y:S01]  /*0490*/  VIMNMX R19, PT, PT, R18, UR6, PT ;  /* 0x0000000612137c48 */ /* 0x000fe2000bfe0100 */
[----:B------:R-:W0:Y:S01]  /*04a0*/  LDCU.64 UR6, c[0x0][0x358] ;  /* 0x00006b00ff0677ac */ /* 0x000e220008000a00 */
[----:B------:R-:W-:-:S02]  /*04b0*/  ISETP.GT.AND P0, PT, R7, R20, PT ;  /* 0x000000140700720c */ /* 0x000fc40003f04270 */
        /* <DEDUP_REMOVED lines=24> */
[----:B------:R-:W-:Y:S01]  /*0640*/  STG.E.64 desc[UR6][R2.64], RZ ;  /* 0x000000ff02007986 */ /* 0x000fe2000c101b06 */
[----:B------:R-:W-:Y:S05]  /*0650*/  EXIT ;  /* 0x000000000000794d */ /* 0x000fea0003800000 */
.L_x_817:
        /* <DEDUP_REMOVED lines=27> */
.L_x_818:
[----:B------:R-:W-:Y:S01]  /*0810*/  LOP3.LUT R29, R28, 0xfffffff0, RZ, 0xc0, !PT ;  /* 0xfffffff01c1d7812 */ /* 0x000fe200078ec0ff */
[----:B------:R-:W-:Y:S01]  /*0820*/  BSSY.RECONVERGENT B1, `(.L_x_819) ;  /* 0x00000f9000017945 */ /* 0x000fe20003800200 */
[C---:B-1----:R-:W-:Y:S01]  /*0830*/  SHF.L.U64.HI R11, R12.reuse, 0x3, R13 ;  /* 0x000000030c0b7819 */ /* 0x042fe2000001020d */
[----:B------:R-:W-:Y:S01]  /*0840*/  IMAD.SHL.U32 R27, R12, 0x8, RZ ;  /* 0x000000080c1b7824 */ /* 0x000fe200078e00ff */
[----:B------:R-:W-:Y:S02]  /*0850*/  CS2R R34, SRZ ;  /* 0x0000000000227805 */ /* 0x000fe4000001ff00 */
[----:B------:R-:W-:Y:S02]  /*0860*/  LOP3.LUT R28, R28, 0x3, RZ, 0xc0, !PT ;  /* 0x000000031c1c7812 */ /* 0x000fe400078ec0ff */
[----:B------:R-:W-:-:S07]  /*0870*/  IADD3 R29, PT, PT, -R29, RZ, RZ ;  /* 0x000000ff1d1d7210 */ /* 0x000fce0007ffe1ff */
.L_x_831:
[----:B------:R-:W0:Y:S01]  /*0880*/  LDCU.64 UR12, c[0x0][0x3a8] ;  /* 0x00007500ff0c77ac */ /* 0x000e220008000a00 */
[----:B------:R-:W1:Y:S01]  /*0890*/  LDC R15, c[0x0][0x424] ;  /* 0x00010900ff0f7b82 */ /* 0x000e620000000800 */
[----:B------:R-:W-:Y:S01]  /*08a0*/  SHF.R.S32.HI R12, RZ, 0x1f, R4 ;  /* 0x0000001fff0c7819 */ /* 0x000fe20000011404 */
[----:B------:R-:W-:Y:S01]  /*08b0*/  BSSY.RECONVERGENT B0, `(.L_x_820) ;  /* 0x00000ee000007945 */ /* 0x000fe20003800200 */
[----:B------:R-:W1:Y:S01]  /*08c0*/  LDCU.64 UR8, c[0x0][0x418] ;  /* 0x00008300ff0877ac */ /* 0x000e620008000a00 */
[----:B------:R-:W2:Y:S04]  /*08d0*/  LDCU UR11, c[0x0][0x390] ;  /* 0x00007200ff0b77ac */ /* 0x000ea80008000800 */
[----:B------:R-:W3:Y:S01]  /*08e0*/  LDC R14, c[0x0][0x428] ;  /* 0x00010a00ff0e7b82 */ /* 0x000ee20000000800 */
[----:B------:R-:W4:Y:S01]  /*08f0*/  LDCU.64 UR4, c[0x0][0x3b0] ;  /* 0x00007600ff0477ac */ /* 0x000f220008000a00 */
[----:B------:R-:W5:Y:S01]  /*0900*/  LDCU UR10, c[0x0][0x410] ;  /* 0x00008200ff0a77ac */ /* 0x000f620008000800 */
[----:B0-----:R-:W-:-:S02]  /*0910*/  IMAD R17, R12, UR12, RZ ;  /* 0x0000000c0c117c24 */ /* 0x001fc4000f8e02ff */
[----:B------:R-:W-:-:S04]  /*0920*/  IMAD.WIDE.U32 R12, R4, UR12, RZ ;  /* 0x0000000c040c7c25 */ /* 0x000fc8000f8e00ff */
[----:B------:R-:W-:Y:S02]  /*0930*/  IMAD R17, R4, UR13, R17 ;  /* 0x0000000d04117c24 */ /* 0x000fe4000f8e0211 */
[----:B-1----:R-:W-:Y:S02]  /*0940*/  IMAD R16, R6, UR8, -R15 ;  /* 0x0000000806107c24 */ /* 0x002fe4000f8e0a0f */
[----:B------:R-:W-:Y:S02]  /*0950*/  IMAD.IADD R13, R13, 0x1, R17 ;  /* 0x000000010d0d7824 */ /* 0x000fe400078e0211 */
[----:B--2---:R-:W-:Y:S02]  /*0960*/  VIADD R15, R15, UR11 ;  /* 0x0000000b0f0f7c36 */ /* 0x004fe40008000000 */
[----:B----4-:R-:W-:-:S03]  /*0970*/  IMAD.WIDE.U32 R12, R5, UR4, R12 ;  /* 0x00000004050c7c25 */ /* 0x010fc6000f8e000c */
[----:B-----5:R-:W-:Y:S01]  /*0980*/  VIADDMNMX R15, R16, UR10, R15, PT ;  /* 0x0000000a100f7c46 */ /* 0x020fe2000b80010f */
[C---:B------:R-:W-:Y:S02]  /*0990*/  IMAD R31, R5.reuse, UR5, R13 ;  /* 0x00000005051f7c24 */ /* 0x040fe4000f8e020d */
[----:B------:R-:W-:Y:S01]  /*09a0*/  VIADD R5, R5, 0x1 ;  /* 0x0000000105057836 */ /* 0x000fe20000000000 */
[----:B------:R-:W-:Y:S01]  /*09b0*/  VIMNMX R16, PT, PT, R15, UR11, PT ;  /* 0x0000000b0f107c48 */ /* 0x000fe2000bfe0100 */
[----:B---3--:R-:W-:-:S03]  /*09c0*/  IMAD R14, R3, UR9, -R14 ;  /* 0x00000009030e7c24 */ /* 0x008fc6000f8e0a0e */
[----:B------:R-:W-:Y:S02]  /*09d0*/  ISETP.NE.AND P3, PT, R5, R16, PT ;  /* 0x000000100500720c */ /* 0x000fe40003f65270 */
[----:B------:R-:W-:-:S11]  /*09e0*/  VIMNMX R30, PT, PT, RZ, R14, !PT ;  /* 0x0000000eff1e7248 */ /* 0x000fd60007fe0100 */
.L_x_830:
[----:B------:R-:W0:Y:S01]  /*09f0*/  LDCU.64 UR4, c[0x0][0x3b8] ;  /* 0x00007700ff0477ac */ /* 0x000e220008000a00 */
[----:B------:R-:W-:Y:S01]  /*0a00*/  MOV R14, R12 ;  /* 0x0000000c000e7202 */ /* 0x000fe20000000f00 */
[----:B------:R-:W-:Y:S01]  /*0a10*/  IMAD.MOV.U32 R15, RZ, RZ, R31 ;  /* 0x000000ffff0f7224 */ /* 0x000fe200078e001f */
[----:B------:R-:W-:Y:S01]  /*0a20*/  BSSY.RECONVERGENT B2, `(.L_x_821) ;  /* 0x0000054000027945 */ /* 0x000fe20003800200 */
[----:B------:R-:W-:Y:S01]  /*0a30*/  ISETP.NE.AND P5, PT, R9, RZ, PT ;  /* 0x000000ff0900720c */ /* 0x000fe20003fa5270 */
[----:B------:R-:W-:Y:S02]  /*0a40*/  IMAD.MOV.U32 R26, RZ, RZ, R8 ;  /* 0x000000ffff1a7224 */ /* 0x000fe400078e0008 */
[----:B0-----:R-:W-:-:S04]  /*0a50*/  IMAD.WIDE.U32 R14, R30, UR4, R14 ;  /* 0x000000041e0e7c25 */ /* 0x001fc8000f8e000e */
[C---:B------:R-:W-:Y:S02]  /*0a60*/  IMAD R33, R30.reuse, UR5, R15 ;  /* 0x000000051e217c24 */ /* 0x040fe4000f8e020f */
[----:B------:R-:W-:-:S05]  /*0a70*/  VIADD R30, R30, 0x1 ;  /* 0x000000011e1e7836 */ /* 0x000fca0000000000 */
[----:B------:R-:W-:Y:S01]  /*0a80*/  ISETP.NE.AND P4, PT, R30, R7, PT ;  /* 0x000000071e00720c */ /* 0x000fe20003f85270 */
[----:B------:R-:W-:-:S12]  /*0a90*/  @P0 BRA `(.L_x_822) ;  /* 0x0000000400300947 */ /* 0x000fd80003800000 */
[----:B------:R-:W-:Y:S01]  /*0aa0*/  MOV R32, R29 ;  /* 0x0000001d00207202 */ /* 0x000fe20000000f00 */
[----:B------:R-:W-:-:S07]  /*0ab0*/  IMAD.MOV.U32 R26, RZ, RZ, R8 ;  /* 0x000000ffff1a7224 */ /* 0x000fce00078e0008 */
.L_x_823:
[----:B------:R-:W0:Y:S01]  /*0ac0*/  LDCU.64 UR8, c[0x0][0x3c0] ;  /* 0x00007800ff0877ac */ /* 0x000e220008000a00 */
[----:B------:R-:W-:Y:S02]  /*0ad0*/  IMAD.MOV.U32 R16, RZ, RZ, R14 ;  /* 0x000000ffff107224 */ /* 0x000fe400078e000e */
[----:B------:R-:W-:Y:S01]  /*0ae0*/  IMAD.MOV.U32 R17, RZ, RZ, R33 ;  /* 0x000000ffff117224 */ /* 0x000fe200078e0021 */
[----:B------:R-:W1:Y:S01]  /*0af0*/  LDCU.64 UR4, c[0x0][0x380] ;  /* 0x00007000ff0477ac */ /* 0x000e620008000a00 */
[----:B0-----:R-:W-:-:S04]  /*0b00*/  IMAD.WIDE.U32 R16, R26, UR8, R16 ;  /* 0x000000081a107c25 */ /* 0x001fc8000f8e0010 */
[----:B------:R-:W-:Y:S01]  /*0b10*/  IMAD R17, R26, UR9, R17 ;  /* 0x000000091a117c24 */ /* 0x000fe2000f8e0211 */
[----:B-1----:R-:W-:-:S04]  /*0b20*/  LEA R18, P6, R16, UR4, 0x3 ;  /* 0x0000000410127c11 */ /* 0x002fc8000f8c18ff */
[----:B------:R-:W-:Y:S02]  /*0b30*/  LEA.HI.X R19, R16, UR5, R17, 0x3, P6 ;  /* 0x0000000510137c11 */ /* 0x000fe4000b0f1c11 */
[----:B------:R-:W-:-:S03]  /*0b40*/  IADD3 R36, P6, PT, R18, R27, RZ ;  /* 0x0000001b12247210 */ /* 0x000fc60007fde0ff */
[----:B------:R-:W2:Y:S01]  /*0b50*/  LDG.E.64 R16, desc[UR6][R18.64] ;  /* 0x0000000612107981 */ /* 0x000ea2000c1e1b00 */
[----:B------:R-:W-:-:S05]  /*0b60*/  IADD3.X R37, PT, PT, R19, R11, RZ, P6, !PT ;  /* 0x0000000b13257210 */ /* 0x000fca00037fe4ff */
[----:B------:R-:W3:Y:S01]  /*0b70*/  LDG.E.64 R20, desc[UR6][R36.64] ;  /* 0x0000000624147981 */ /* 0x000ee2000c1e1b00 */
[----:B------:R-:W-:-:S05]  /*0b80*/  IADD3 R22, P6, PT, R36, R27, RZ ;  /* 0x0000001b24167210 */ /* 0x000fca0007fde0ff */
[----:B------:R-:W-:Y:S01]  /*0b90*/  IMAD.X R23, R37, 0x1, R11, P6 ;  /* 0x0000000125177824 */ /* 0x000fe200030e060b */
[----:B------:R-:W-:-:S04]  /*0ba0*/  IADD3 R24, P6, PT, R22, R27, RZ ;  /* 0x0000001b16187210 */ /* 0x000fc80007fde0ff */
[----:B------:R0:W4:Y:S01]  /*0bb0*/  LDG.E.64 R18, desc[UR6][R22.64] ;  /* 0x0000000616127981 */ /* 0x000122000c1e1b00 */
[----:B------:R-:W-:Y:S01]  /*0bc0*/  IMAD.X R25, R23, 0x1, R11, P6 ;  /* 0x0000000117197824 */ /* 0x000fe200030e060b */
[----:B0-----:R-:W-:-:S05]  /*0bd0*/  IADD3 R22, P6, PT, R24, R27, RZ ;  /* 0x0000001b18167210 */ /* 0x001fca0007fde0ff */
[----:B------:R-:W-:Y:S01]  /*0be0*/  IMAD.X R23, R25, 0x1, R11, P6 ;  /* 0x0000000119177824 */ /* 0x000fe200030e060b */
[----:B--2---:R-:W-:Y:S01]  /*0bf0*/  DADD R16, R16, R34 ;  /* 0x0000000010107229 */ /* 0x004fe20000000022 */
[----:B------:R-:W2:Y:S07]  /*0c00*/  LDG.E.64 R34, desc[UR6][R24.64] ;  /* 0x0000000618227981 */ /* 0x000eae000c1e1b00 */
[----:B---3--:R-:W-:Y:S02]  /*0c10*/  DADD R20, R16, R20 ;  /* 0x0000000010147229 */ /* 0x008fe40000000014 */
[----:B------:R0:W3:Y:S01]  /*0c20*/  LDG.E.64 R16, desc[UR6][R22.64] ;  /* 0x0000000616107981 */ /* 0x0000e2000c1e1b00 */
[----:B------:R-:W-:-:S04]  /*0c30*/  IADD3 R36, P6, PT, R22, R27, RZ ;  /* 0x0000001b16247210 */ /* 0x000fc80007fde0ff */
[----:B------:R-:W-:Y:S01]  /*0c40*/  IADD3.X R37, PT, PT, R23, R11, RZ, P6, !PT ;  /* 0x0000000b17257210 */ /* 0x000fe200037fe4ff */
        /* <DEDUP_REMOVED lines=10> */
[----:B------:R-:W-:-:S05]  /*0cf0*/  IADD3 R16, P6, PT, R24, R27, RZ ;  /* 0x0000001b18107210 */ /* 0x000fca0007fde0ff */
[----:B------:R-:W-:Y:S01]  /*0d00*/  IMAD.X R17, R25, 0x1, R11, P6 ;  /* 0x0000000119117824 */ /* 0x000fe200030e060b */
[----:B----4-:R-:W-:-:S04]  /*0d10*/  DADD R20, R22, R20 ;  /* 0x0000000016147229 */ /* 0x010fc80000000014 */
[----:B------:R-:W4:Y:S01]  /*0d20*/  LDG.E.64 R24, desc[UR6][R16.64] ;  /* 0x0000000610187981 */ /* 0x000f22000c1e1b00 */
[----:B------:R-:W-:-:S04]  /*0d30*/  IADD3 R36, P6, PT, R16, R27, RZ ;  /* 0x0000001b10247210 */ /* 0x000fc80007fde0ff */
[----:B------:R-:W-:Y:S01]  /*0d40*/  IADD3.X R37, PT, PT, R17, R11, RZ, P6, !PT ;  /* 0x0000000b11257210 */ /* 0x000fe200037fe4ff */
        /* <DEDUP_REMOVED lines=11> */
[----:B------:R-:W-:-:S05]  /*0e00*/  IADD3 R24, P6, PT, R22, R27, RZ ;  /* 0x0000001b16187210 */ /* 0x000fca0007fde0ff */
[----:B------:R-:W-:Y:S02]  /*0e10*/  IMAD.X R25, R23, 0x1, R11, P6 ;  /* 0x0000000117197824 */ /* 0x000fe400030e060b */
[----:B---3--:R-:W-:Y:S01]  /*0e20*/  DADD R18, R18, R16 ;  /* 0x0000000012127229 */ /* 0x008fe20000000010 */
[----:B------:R-:W-:Y:S02]  /*0e30*/  IADD3 R36, P6, PT, R24, R27, RZ ;  /* 0x0000001b18247210 */ /* 0x000fe40007fde0ff */
[----:B------:R-:W2:Y:S02]  /*0e40*/  LDG.E.64 R16, desc[UR6][R24.64] ;  /* 0x0000000618107981 */ /* 0x000ea4000c1e1b00 */
[----:B------:R-:W-:-:S03]  /*0e50*/  IADD3.X R37, PT, PT, R25, R11, RZ, P6, !PT ;  /* 0x0000000b19257210 */ /* 0x000fc600037fe4ff */
[----:B----4-:R-:W-:Y:S01]  /*0e60*/  DADD R34, R18, R34 ;  /* 0x0000000012227229 */ /* 0x010fe20000000022 */
[-C--:B------:R-:W-:Y:S01]  /*0e70*/  IADD3 R18, P6, PT, R36, R27.reuse, RZ ;  /* 0x0000001b24127210 */ /* 0x080fe20007fde0ff */
[----:B------:R-:W3:Y:S04]  /*0e80*/  LDG.E.64 R20, desc[UR6][R36.64] ;  /* 0x0000000624147981 */ /* 0x000ee8000c1e1b00 */
[----:B------:R-:W-:Y:S01]  /*0e90*/  IMAD.X R19, R37, 0x1, R11, P6 ;  /* 0x0000000125137824 */ /* 0x000fe200030e060b */
[----:B------:R-:W-:-:S04]  /*0ea0*/  IADD3 R22, P6, PT, R18, R27, RZ ;  /* 0x0000001b12167210 */ /* 0x000fc80007fde0ff */
[----:B------:R-:W4:Y:S01]  /*0eb0*/  LDG.E.64 R24, desc[UR6][R18.64] ;  /* 0x0000000612187981 */ /* 0x000f22000c1e1b00 */
[----:B------:R-:W-:-:S06]  /*0ec0*/  IMAD.X R23, R19, 0x1, R11, P6 ;  /* 0x0000000113177824 */ /* 0x000fcc00030e060b */
[----:B------:R-:W5:Y:S01]  /*0ed0*/  LDG.E.64 R22, desc[UR6][R22.64] ;  /* 0x0000000616167981 */ /* 0x000f62000c1e1b00 */
[----:B------:R-:W-:Y:S01]  /*0ee0*/  VIADD R32, R32, 0x10 ;  /* 0x0000001020207836 */ /* 0x000fe20000000000 */
[----:B------:R-:W-:-:S04]  /*0ef0*/  IADD3 R26, PT, PT, R26, 0x10, RZ ;  /* 0x000000101a1a7810 */ /* 0x000fc80007ffe0ff */
[----:B------:R-:W-:Y:S01]  /*0f00*/  ISETP.NE.AND P6, PT, R32, RZ, PT ;  /* 0x000000ff2000720c */ /* 0x000fe20003fc5270 */
[----:B--2---:R-:W-:-:S08]  /*0f10*/  DADD R16, R34, R16 ;  /* 0x0000000022107229 */ /* 0x004fd00000000010 */
[----:B---3--:R-:W-:-:S08]  /*0f20*/  DADD R16, R16, R20 ;  /* 0x0000000010107229 */ /* 0x008fd00000000014 */
[----:B----4-:R-:W-:-:S08]  /*0f30*/  DADD R16, R16, R24 ;  /* 0x0000000010107229 */ /* 0x010fd00000000018 */
[----:B-----5:R-:W-:Y:S01]  /*0f40*/  DADD R34, R16, R22 ;  /* 0x0000000010227229 */ /* 0x020fe20000000016 */
[----:B------:R-:W-:Y:S10]  /*0f50*/  @P6 BRA `(.L_x_823) ;  /* 0xfffffff800d86947 */ /* 0x000ff4000383ffff */
.L_x_822:
[----:B------:R-:W-:Y:S05]  /*0f60*/  BSYNC.RECONVERGENT B2 ;  /* 0x0000000000027941 */ /* 0x000fea0003800200 */
.L_x_821:
        /* <DEDUP_REMOVED lines=13> */
[C---:B------:R-:W-:Y:S02]  /*1040*/  VIADD R17, R26.reuse, 0x1 ;  /* 0x000000011a117836 */ /* 0x040fe40000000000 */
[----:B------:R-:W-:Y:S02]  /*1050*/  VIADD R23, R26, 0x2 ;  /* 0x000000021a177836 */ /* 0x000fe40000000000 */
        /* <DEDUP_REMOVED lines=8> */
[----:B------:R-:W-:Y:S02]  /*10e0*/  IADD3 R19, PT, PT, R26, 0x3, RZ ;  /* 0x000000031a137810 */ /* 0x000fe40007ffe0ff */
        /* <DEDUP_REMOVED lines=15> */
[----:B------:R-:W-:Y:S01]  /*11e0*/  IMAD.WIDE.U32 R22, R21, UR4, R32 ;  /* 0x0000000415167c25 */ /* 0x000fe2000f8e0020 */
[----:B------:R-:W-:-:S03]  /*11f0*/  LEA.HI.X R17, R20, UR9, R37, 0x3, P6 ;  /* 0x0000000914117c11 */ /* 0x000fc6000b0f1c25 */
[----:B------:R-:W-:Y:S01]  /*1200*/  IMAD R21, R21, UR5, R23 ;  /* 0x0000000515157c24 */ /* 0x000fe2000f8e0217 */
[----:B------:R-:W-:Y:S01]  /*1210*/  LEA R20, P6, R22, UR8, 0x3 ;  /* 0x0000000816147c11 */ /* 0x000fe2000f8c18ff */
[----:B------:R-:W-:Y:S01]  /*1220*/  VIADD R35, R26, 0x6 ;  /* 0x000000061a237836 */ /* 0x000fe20000000000 */
[----:B------:R-:W3:Y:S02]  /*1230*/  LDG.E.64 R16, desc[UR6][R16.64] ;  /* 0x0000000610107981 */ /* 0x000ee4000c1e1b00 */
[----:B------:R-:W-:Y:S01]  /*1240*/  LEA.HI.X R21, R22, UR9, R21, 0x3, P6 ;  /* 0x0000000916157c11 */ /* 0x000fe2000b0f1c15 */
[----:B------:R-:W-:-:S04]  /*1250*/  IMAD.WIDE.U32 R22, R35, UR4, R32 ;  /* 0x0000000423167c25 */ /* 0x000fc8000f8e0020 */
[----:B------:R-:W-:Y:S01]  /*1260*/  IMAD R35, R35, UR5, R23 ;  /* 0x0000000523237c24 */ /* 0x000fe2000f8e0217 */
[----:B------:R-:W4:Y:S01]  /*1270*/  LDG.E.64 R20, desc[UR6][R20.64] ;  /* 0x0000000614147981 */ /* 0x000f22000c1e1b00 */
[----:B--2---:R-:W-:Y:S01]  /*1280*/  DADD R24, R24, R18 ;  /* 0x0000000018187229 */ /* 0x004fe20000000012 */
[----:B------:R-:W-:-:S04]  /*1290*/  LEA R18, P6, R22, UR8, 0x3 ;  /* 0x0000000816127c11 */ /* 0x000fc8000f8c18ff */
[----:B------:R-:W-:Y:S02]  /*12a0*/  LEA.HI.X R19, R22, UR9, R35, 0x3, P6 ;  /* 0x0000000916137c11 */ /* 0x000fe4000b0f1c23 */
[----:B------:R-:W-:-:S04]  /*12b0*/  IADD3 R35, PT, PT, R26, 0x7, RZ ;  /* 0x000000071a237810 */ /* 0x000fc80007ffe0ff */
[----:B------:R-:W2:Y:S01]  /*12c0*/  LDG.E.64 R18, desc[UR6][R18.64] ;  /* 0x0000000612127981 */ /* 0x000ea2000c1e1b00 */
[----:B------:R-:W-:-:S04]  /*12d0*/  IMAD.WIDE.U32 R22, R35, UR4, R32 ;  /* 0x0000000423167c25 */ /* 0x000fc8000f8e0020 */
        /* <DEDUP_REMOVED lines=9> */
.L_x_827:
[----:B------:R-:W-:Y:S05]  /*1370*/  BSYNC.RECONVERGENT B3 ;  /* 0x0000000000037941 */ /* 0x000fea0003800200 */
.L_x_826:
[----:B------:R-:W-:Y:S05]  /*1380*/  @!P5 BRA `(.L_x_825) ;  /* 0x0000000000f8d947 */ /* 0x000fea0003800000 */
[----:B------:R-:W-:Y:S01]  /*1390*/  BSSY.RECONVERGENT B3, `(.L_x_828) ;  /* 0x0000022000037945 */ /* 0x000fe20003800200 */
[----:B------:R-:W-:-:S03]  /*13a0*/  ISETP.NE.AND P5, PT, R28, RZ, PT ;  /* 0x000000ff1c00720c */ /* 0x000fc60003fa5270 */
[----:B------:R-:W-:Y:S10]  /*13b0*/  @!P2 BRA `(.L_x_829) ;  /* 0x00000000007ca947 */ /* 0x000ff40003800000 */
[----:B------:R-:W0:Y:S01]  /*13c0*/  LDCU.64 UR4, c[0x0][0x3c0] ;  /* 0x00007800ff0477ac */ /* 0x000e220008000a00 */
[----:B------:R-:W-:Y:S02]  /*13d0*/  IMAD.MOV.U32 R32, RZ, RZ, R14 ;  /* 0x000000ffff207224 */ /* 0x000fe400078e000e */
[C---:B------:R-:W-:Y:S01]  /*13e0*/  VIADD R21, R26.reuse, 0x1 ;  /* 0x000000011a157836 */ /* 0x040fe20000000000 */
[----:B------:R-:W1:Y:S01]  /*13f0*/  LDCU.64 UR8, c[0x0][0x380] ;  /* 0x00007000ff0877ac */ /* 0x000e620008000a00 */
[----:B0-----:R-:W-:-:S04]  /*1400*/  IMAD.WIDE.U32 R18, R26, UR4, R32 ;  /* 0x000000041a127c25 */ /* 0x001fc8000f8e0020 */
[----:B------:R-:W-:Y:S01]  /*1410*/  IMAD R19, R26, UR5, R19 ;  /* 0x000000051a137c24 */ /* 0x000fe2000f8e0213 */
[----:B-1----:R-:W-:Y:S01]  /*1420*/  LEA R24, P6, R18, UR8, 0x3 ;  /* 0x0000000812187c11 */ /* 0x002fe2000f8c18ff */
[----:B------:R-:W-:-:S03]  /*1430*/  IMAD.WIDE.U32 R16, R21, UR4, R32 ;  /* 0x0000000415107c25 */ /* 0x000fc6000f8e0020 */
[----:B------:R-:W-:Y:S01]  /*1440*/  LEA.HI.X R25, R18, UR9, R19, 0x3, P6 ;  /* 0x0000000912197c11 */ /* 0x000fe2000b0f1c13 */
[----:B------:R-:W-:Y:S01]  /*1450*/  IMAD R21, R21, UR5, R17 ;  /* 0x0000000515157c24 */ /* 0x000fe2000f8e0211 */
[----:B------:R-:W-:Y:S02]  /*1460*/  IADD3 R19, PT, PT, R26, 0x2, RZ ;  /* 0x000000021a137810 */ /* 0x000fe40007ffe0ff */
[C---:B------:R-:W-:Y:S02]  /*1470*/  LEA R22, P6, R16.reuse, UR8, 0x3 ;  /* 0x0000000810167c11 */ /* 0x040fe4000f8c18ff */
[----:B------:R-:W2:Y:S02]  /*1480*/  LDG.E.64 R24, desc[UR6][R24.64] ;  /* 0x0000000618187981 */ /* 0x000ea4000c1e1b00 */
[----:B------:R-:W-:Y:S01]  /*1490*/  LEA.HI.X R23, R16, UR9, R21, 0x3, P6 ;  /* 0x0000000910177c11 */ /* 0x000fe2000b0f1c15 */
[----:B------:R-:W-:-:S04]  /*14a0*/  IMAD.WIDE.U32 R16, R19, UR4, R32 ;  /* 0x0000000413107c25 */ /* 0x000fc8000f8e0020 */
        /* <DEDUP_REMOVED lines=16> */
.L_x_829:
[----:B------:R-:W-:Y:S05]  /*15b0*/  BSYNC.RECONVERGENT B3 ;  /* 0x0000000000037941 */ /* 0x000fea0003800200 */
.L_x_828:
[----:B------:R-:W-:Y:S05]  /*15c0*/  @!P5 BRA `(.L_x_825) ;  /* 0x000000000068d947 */ /* 0x000fea0003800000 */
[----:B------:R-:W0:Y:S01]  /*15d0*/  LDC.64 R16, c[0x0][0x3c0] ;  /* 0x0000f000ff107b82 */ /* 0x000e220000000a00 */
[----:B------:R-:W-:-:S07]  /*15e0*/  IMAD.MOV.U32 R32, RZ, RZ, R14 ;  /* 0x000000ffff207224 */ /* 0x000fce00078e000e */
        /* <DEDUP_REMOVED lines=19> */
[----:B------:R-:W2:Y:S03]  /*1720*/  LDG.E.64 R20, desc[UR6][R20.64] ;  /* 0x0000000614147981 */ /* 0x000ea6000c1e1b00 */
[----:B------:R-:W-:-:S06]  /*1730*/  @P5 LEA.HI.X R19, R32, R19, R17, 0x3, P6 ;  /* 0x0000001320135211 */ /* 0x000fcc00030f1c11 */
[----:B------:R-:W3:Y:S01]  /*1740*/  @P5 LDG.E.64 R18, desc[UR6][R18.64] ;  /* 0x0000000612125981 */ /* 0x000ee2000c1e1b00 */
[----:B--2---:R-:W-:-:S08]  /*1750*/  DADD R34, R34, R20 ;  /* 0x0000000022227229 */ /* 0x004fd00000000014 */
[----:B---3--:R-:W-:-:S11]  /*1760*/  @P5 DADD R34, R34, R18 ;  /* 0x0000000022225229 */ /* 0x008fd60000000012 */
.L_x_825:
[----:B------:R-:W-:Y:S05]  /*1770*/  BSYNC.RECONVERGENT B2 ;  /* 0x0000000000027941 */ /* 0x000fea0003800200 */
.L_x_824:
[----:B------:R-:W-:Y:S05]  /*1780*/  @P4 BRA `(.L_x_830) ;  /* 0xfffffff000984947 */ /* 0x000fea000383ffff */
[----:B------:R-:W-:Y:S05]  /*1790*/  BSYNC.RECONVERGENT B0 ;  /* 0x0000000000007941 */ /* 0x000fea0003800200 */
.L_x_820:
[----:B------:R-:W-:Y:S05]  /*17a0*/  @P3 BRA `(.L_x_831) ;  /* 0xfffffff000343947 */ /* 0x000fea000383ffff */
[----:B------:R-:W-:Y:S05]  /*17b0*/  BSYNC.RECONVERGENT B1 ;  /* 0x0000000000017941 */ /* 0x000fea0003800200 */
.L_x_819:
        /* <DEDUP_REMOVED lines=17> */
[----:B------:R-:W-:Y:S05]  /*18d0*/  CALL.REL.NOINC `($__internal_40_$__cuda_sm20_div_rn_f64_full) ;  /* 0x00000000006c7944 */ /* 0x000fea0003c00000 */
[----:B------:R-:W-:Y:S01]  /*18e0*/  IMAD.MOV.U32 R8, RZ, RZ, R16 ;  /* 0x000000ffff087224 */ /* 0x000fe200078e0010 */
[----:B------:R-:W-:-:S07]  /*18f0*/  MOV R9, R17 ;  /* 0x0000001100097202 */ /* 0x000fce0000000f00 */
.L_x_833:
[----:B------:R-:W-:Y:S05]  /*1900*/  BSYNC.RECONVERGENT B0 ;  /* 0x0000000000007941 */ /* 0x000fea0003800200 */
.L_x_832:
        /* <DEDUP_REMOVED lines=24> */
        .weak           $__internal_40_$__cuda_sm20_div_rn_f64_full
        .type           $__internal_40_$__cuda_sm20_div_rn_f64_full,@function
        .size           $__internal_40_$__cuda_sm20_div_rn_f64_full,($__internal_41_$__cuda_sm20_div_s64 - $__internal_40_$__cuda_sm20_div_rn_f64_full)
$__internal_40_$__cuda_sm20_div_rn_f64_full:
[C---:B------:R-:W-:Y:S01]  /*1a90*/  FSETP.GEU.AND P0, PT, |R11|.reuse, 1.469367938527859385e-39, PT ;  /* 0x001000000b00780b */ /* 0x040fe20003f0e200 */
[----:B------:R-:W-:Y:S01]  /*1aa0*/  IMAD.MOV.U32 R12, RZ, RZ, 0x1 ;  /* 0x00000001ff0c7424 */ /* 0x000fe200078e00ff */
[----:B------:R-:W-:Y:S01]  /*1ab0*/  LOP3.LUT R8, R11, 0x800fffff, RZ, 0xc0, !PT ;  /* 0x800fffff0b087812 */ /* 0x000fe200078ec0ff */
[----:B------:R-:W-:Y:S01]  /*1ac0*/  IMAD.MOV.U32 R7, RZ, RZ, 0x1ca00000 ;  /* 0x1ca00000ff077424 */ /* 0x000fe200078e00ff */
[C---:B------:R-:W-:Y:S01]  /*1ad0*/  FSETP.GEU.AND P2, PT, |R35|.reuse, 1.469367938527859385e-39, PT ;  /* 0x001000002300780b */ /* 0x040fe20003f4e200 */
[----:B------:R-:W-:Y:S01]  /*1ae0*/  BSSY.RECONVERGENT B1, `(.L_x_834) ;  /* 0x0000052000017945 */ /* 0x000fe20003800200 */
[----:B------:R-:W-:Y:S02]  /*1af0*/  LOP3.LUT R9, R8, 0x3ff00000, RZ, 0xfc, !PT ;  /* 0x3ff0000008097812 */ /* 0x000fe400078efcff */
[----:B------:R-:W-:Y:S02]  /*1b00*/  MOV R8, R10 ;  /* 0x0000000a00087202 */ /* 0x000fe40000000f00 */
[----:B------:R-:W-:-:S02]  /*1b10*/  LOP3.LUT R5, R35, 0x7ff00000, RZ, 0xc0, !PT ;  /* 0x7ff0000023057812 */ /* 0x000fc400078ec0ff */
[----:B------:R-:W-:Y:S01]  /*1b20*/  LOP3.LUT R20, R11, 0x7ff00000, RZ, 0xc0, !PT ;  /* 0x7ff000000b147812 */ /* 0x000fe200078ec0ff */
[----:B------:R-:W-:Y:S02]  /*1b30*/  @!P0 DMUL R8, R10, 8.98846567431157953865e+307 ;  /* 0x7fe000000a088828 */ /* 0x000fe40000000000 */
[----:B------:R-:W-:Y:S01]  /*1b40*/  IMAD.MOV.U32 R21, RZ, RZ, R5 ;  /* 0x000000ffff157224 */ /* 0x000fe200078e0005 */
[----:B------:R-:W-:Y:S02]  /*1b50*/  ISETP.GE.U32.AND P1, PT, R5, R20, PT ;  /* 0x000000140500720c */ /* 0x000fe40003f26070 */
[----:B------:R-:W-:Y:S01]  /*1b60*/  @!P2 LOP3.LUT R16, R11, 0x7ff00000, RZ, 0xc0, !PT ;  /* 0x7ff000000b10a812 */ /* 0x000fe200078ec0ff */
[----:B------:R-:W0:Y:S03]  /*1b70*/  MUFU.RCP64H R13, R9 ;  /* 0x00000009000d7308 */ /* 0x000e260000001800 */
[----:B------:R-:W-:-:S02]  /*1b80*/  @!P2 ISETP.GE.U32.AND P3, PT, R5, R16, PT ;  /* 0x000000100500a20c */ /* 0x000fc40003f66070 */
[----:B------:R-:W-:-:S05]  /*1b90*/  @!P0 LOP3.LUT R20, R9, 0x7ff00000, RZ, 0xc0, !PT ;  /* 0x7ff0000009148812 */ /* 0x000fca00078ec0ff */
[----:B------:R-:W-:Y:S01]  /*1ba0*/  VIADD R23, R20, 0xffffffff ;  /* 0xffffffff14177836 */ /* 0x000fe20000000000 */
[----:B0-----:R-:W-:-:S08]  /*1bb0*/  DFMA R14, R12, -R8, 1 ;  /* 0x3ff000000c0e742b */ /* 0x001fd00000000808 */
[----:B------:R-:W-:-:S08]  /*1bc0*/  DFMA R14, R14, R14, R14 ;  /* 0x0000000e0e0e722b */ /* 0x000fd0000000000e */
[----:B------:R-:W-:Y:S01]  /*1bd0*/  DFMA R16, R12, R14, R12 ;  /* 0x0000000e0c10722b */ /* 0x000fe2000000000c */
[C---:B------:R-:W-:Y:S01]  /*1be0*/  @!P2 SEL R15, R7.reuse, 0x63400000, !P3 ;  /* 0x63400000070fa807 */ /* 0x040fe20005800000 */
[----:B------:R-:W-:Y:S01]  /*1bf0*/  IMAD.MOV.U32 R12, RZ, RZ, R34 ;  /* 0x000000ffff0c7224 */ /* 0x000fe200078e0022 */
[----:B------:R-:W-:Y:S02]  /*1c00*/  SEL R13, R7, 0x63400000, !P1 ;  /* 0x63400000070d7807 */ /* 0x000fe40004800000 */
[--C-:B------:R-:W-:Y:S02]  /*1c10*/  @!P2 LOP3.LUT R15, R15, 0x80000000, R35.reuse, 0xf8, !PT ;  /* 0x800000000f0fa812 */ /* 0x100fe400078ef823 */
[----:B------:R-:W-:Y:S01]  /*1c20*/  LOP3.LUT R13, R13, 0x800fffff, R35, 0xf8, !PT ;  /* 0x800fffff0d0d7812 */ /* 0x000fe200078ef823 */
[----:B------:R-:W-:Y:S01]  /*1c30*/  DFMA R18, R16, -R8, 1 ;  /* 0x3ff000001012742b */ /* 0x000fe20000000808 */
[----:B------:R-:W-:Y:S02]  /*1c40*/  @!P2 LOP3.LUT R15, R15, 0x100000, RZ, 0xfc, !PT ;  /* 0x001000000f0fa812 */ /* 0x000fe400078efcff */
[----:B------:R-:W-:-:S06]  /*1c50*/  @!P2 MOV R14, RZ ;  /* 0x000000ff000ea202 */ /* 0x000fcc0000000f00 */
        /* <DEDUP_REMOVED lines=15> */
[----:B------:R-:W-:-:S04]  /*1d50*/  SEL R5, R7, 0x63400000, !P0 ;  /* 0x6340000007057807 */ /* 0x000fc80004000000 */
[----:B------:R-:W-:-:S05]  /*1d60*/  IADD3 R5, PT, PT, -R5, R16, RZ ;  /* 0x0000001005057210 */ /* 0x000fca0007ffe1ff */
        /* <DEDUP_REMOVED lines=10> */
[C---:B------:R-:W-:Y:S01]  /*1e10*/  IADD3 R9, PT, PT, -R5.reuse, RZ, RZ ;  /* 0x000000ff05097210 */ /* 0x040fe20007ffe1ff */
[----:B------:R-:W-:Y:S01]  /*1e20*/  IMAD.MOV.U32 R8, RZ, RZ, RZ ;  /* 0x000000ffff087224 */ /* 0x000fe200078e00ff */
[----:B------:R-:W-:-:S05]  /*1e30*/  IADD3 R5, PT, PT, -R5, -0x43300000, RZ ;  /* 0xbcd0000005057810 */ /* 0x000fca0007ffe1ff */
[----:B------:R-:W-:Y:S02]  /*1e40*/  DFMA R8, R16, -R8, R14 ;  /* 0x800000081008722b */ /* 0x000fe4000000000e */
[----:B------:R-:W-:-:S08]  /*1e50*/  DMUL.RP R14, R14, R18 ;  /* 0x000000120e0e7228 */ /* 0x000fd00000008000 */
[----:B------:R-:W-:Y:S02]  /*1e60*/  FSETP.NEU.AND P0, PT, |R9|, R5, PT ;  /* 0x000000050900720b */ /* 0x000fe40003f0d200 */
[----:B------:R-:W-:Y:S02]  /*1e70*/  LOP3.LUT R11, R15, R11, RZ, 0x3c, !PT ;  /* 0x0000000b0f0b7212 */ /* 0x000fe400078e3cff */
[----:B------:R-:W-:Y:S02]  /*1e80*/  FSEL R16, R14, R16, !P0 ;  /* 0x000000100e107208 */ /* 0x000fe40004000000 */
[----:B------:R-:W-:Y:S01]  /*1e90*/  FSEL R17, R11, R17, !P0 ;  /* 0x000000110b117208 */ /* 0x000fe20004000000 */
[----:B------:R-:W-:Y:S06]  /*1ea0*/  BRA `(.L_x_836) ;  /* 0x0000000000547947 */ /* 0x000fec0003800000 */
.L_x_835:
        /* <DEDUP_REMOVED lines=11> */
[----:B------:R-:W-:Y:S02]  /*1f60*/  @P0 LOP3.LUT R5, R17, 0x7ff00000, RZ, 0xfc, !PT ;  /* 0x7ff0000011050812 */ /* 0x000fe400078efcff */
[----:B------:R-:W-:Y:S01]  /*1f70*/  @!P0 MOV R16, RZ ;  /* 0x000000ff00108202 */ /* 0x000fe20000000f00 */
[----:B------:R-:W-:Y:S02]  /*1f80*/  @P0 IMAD.MOV.U32 R16, RZ, RZ, RZ ;  /* 0x000000ffff100224 */ /* 0x000fe400078e00ff */
[----:B------:R-:W-:Y:S01]  /*1f90*/  @P0 IMAD.MOV.U32 R17, RZ, RZ, R5 ;  /* 0x000000ffff110224 */ /* 0x000fe200078e0005 */
[----:B------:R-:W-:Y:S06]  /*1fa0*/  BRA `(.L_x_836) ;  /* 0x0000000000147947 */ /* 0x000fec0003800000 */
.L_x_838:
[----:B------:R-:W-:Y:S01]  /*1fb0*/  LOP3.LUT R17, R11, 0x80000, RZ, 0xfc, !PT ;  /* 0x000800000b117812 */ /* 0x000fe200078efcff */
[----:B------:R-:W-:Y:S01]  /*1fc0*/  IMAD.MOV.U32 R16, RZ, RZ, R10 ;  /* 0x000000ffff107224 */ /* 0x000fe200078e000a */
[----:B------:R-:W-:Y:S06]  /*1fd0*/  BRA `(.L_x_836) ;  /* 0x0000000000087947 */ /* 0x000fec0003800000 */
.L_x_837:
[----:B------:R-:W-:Y:S02]  /*1fe0*/  LOP3.LUT R17, R35, 0x80000, RZ, 0xfc, !PT ;  /* 0x0008000023117812 */ /* 0x000fe400078efcff */
[----:B------:R-:W-:-:S07]  /*1ff0*/  MOV R16, R34 ;  /* 0x0000002200107202 */ /* 0x000fce0000000f00 */
.L_x_836:
[----:B------:R-:W-:Y:S05]  /*2000*/  BSYNC.RECONVERGENT B1 ;  /* 0x0000000000017941 */ /* 0x000fea0003800200 */
.L_x_834:
[----:B------:R-:W-:Y:S02]  /*2010*/  IMAD.MOV.U32 R8, RZ, RZ, R2 ;  /* 0x000000ffff087224 */ /* 0x000fe400078e0002 */
[----:B------:R-:W-:-:S04]  /*2020*/  IMAD.MOV.U32 R9, RZ, RZ, 0x0 ;  /* 0x00000000ff097424 */ /* 0x000fc800078e00ff */
[----:B------:R-:W-:Y:S05]  /*2030*/  RET.REL.NODEC R8 `(_ZN2at6native49_GLOBAL__N__09e94e3a_16_AveragePool3d_cu_a8eae74c29avg_pool3d_cuda_update_outputILi7EddEEvNS_27GenericPackedTensorAccessorIKT0_Lm4ENS_16DefaultPtrTraitsElEENS3_IS4_Lm4ES6_lEEiiiiiiiibii) ;  /* 0xffffffdc08f07950 */ /* 0x000fea0003c3ffff */
        .weak           $__internal_41_$__cuda_sm20_div_s64
        .type           $__internal_41_$__cuda_sm20_div_s64,@function
        .size           $__internal_41_$__cuda_sm20_div_s64,(.L_x_1067 - $__internal_41_$__cuda_sm20_div_s64)
$__internal_41_$__cuda_sm20_div_s64:
        /* <DEDUP_REMOVED lines=67> */
[----:B------:R-:W-:Y:S06]  /*2470*/  RET.REL.NODEC R8 `(_ZN2at6native49_GLOBAL__N__09e94e3a_16_AveragePool3d_cu_a8eae74c29avg_pool3d_cuda_update_outputILi7EddEEvNS_27GenericPackedTensorAccessorIKT0_Lm4ENS_16DefaultPtrTraitsElEENS3_IS4_Lm4ES6_lEEiiiiiiiibii) ;  /* 0xffffffd808e07950 */ /* 0x000fec0003c3ffff */
.L_x_839:
        /* <DEDUP_REMOVED lines=16> */
.L_x_1067:


//--------------------- .text._ZN2at6native49_GLOBAL__N__09e94e3a_16_AveragePool3d_cu_a8eae74c29avg_pool3d_cuda_update_outputILi6EddEEvNS_27GenericPackedTensorAccessorIKT0_Lm4ENS_16DefaultPtrTraitsElEENS3_IS4_Lm4ES6_lEEiiiiiiiibii --------------------------
	.section	.text._ZN2at6native49_GLOBAL__N__09e94e3a_16_AveragePool3d_cu_a8eae74c29avg_pool3d_cuda_update_outputILi6EddEEvNS_27GenericPackedTensorAccessorIKT0_Lm4ENS_16DefaultPtrTraitsElEENS3_IS4_Lm4ES6_lEEiiiiiiiibii,"ax",@progbits
	.align	128
.text._ZN2at6native49_GLOBAL__N__09e94e3a_16_AveragePool3d_cu_a8eae74c29avg_pool3d_cuda_update_outputILi6EddEEvNS_27GenericPackedTensorAccessorIKT0_Lm4ENS_16DefaultPtrTraitsElEENS3_IS4_Lm4ES6_lEEiiiiiiiibii:
        .type           _ZN2at6native49_GLOBAL__N__09e94e3a_16_AveragePool3d_cu_a8eae74c29avg_pool3d_cuda_update_outputILi6EddEEvNS_27GenericPackedTensorAccessorIKT0_Lm4ENS_16DefaultPtrTraitsElEENS3_IS4_Lm4ES6_lEEiiiiiiiibii,@function
        .size           _ZN2at6native49_GLOBAL__N__09e94e3a_16_AveragePool3d_cu_a8eae74c29avg_pool3d_cuda_update_outputILi6EddEEvNS_27GenericPackedTensorAccessorIKT0_Lm4ENS_16DefaultPtrTraitsElEENS3_IS4_Lm4ES6_lEEiiiiiiiibii,(.L_x_1070 - _ZN2at6native49_GLOBAL__N__09e94e3a_16_AveragePool3d_cu_a8eae74c29avg_pool3d_cuda_update_outputILi6EddEEvNS_27GenericPackedTensorAccessorIKT0_Lm4ENS_16DefaultPtrTraitsElEENS3_IS4_Lm4ES6_lEEiiiiiiiibii)
        .other          _ZN2at6native49_GLOBAL__N__09e94e3a_16_AveragePool3d_cu_a8eae74c29avg_pool3d_cuda_update_outputILi6EddEEvNS_27GenericPackedTensorAccessorIKT0_Lm4ENS_16DefaultPtrTraitsElEENS3_IS4_Lm4ES6_lEEiiiiiiiibii,@"STO_CUDA_ENTRY STV_DEFAULT"
_ZN2at6native49_GLOBAL__N__09e94e3a_16_AveragePool3d_cu_a8eae74c29avg_pool3d_cuda_update_outputILi6EddEEvNS_27GenericPackedTensorAccessorIKT0_Lm4ENS_16DefaultPtrTraitsElEENS3_IS4_Lm4ES6_lEEiiiiiiiibii:
        /* <DEDUP_REMOVED lines=39> */
.L_x_840:
[----:B------:R-:W-:-:S07]  /*0270*/  MOV R8, 0x290 ;  /* 0x0000029000087802 */ /* 0x000fce0000000f00 */
[----:B------:R-:W-:Y:S05]  /*0280*/  CALL.REL.NOINC `($__internal_43_$__cuda_sm20_div_s64) ;  /* 0x0000001c006c7944 */ /* 0x000fea0003c00000 */
[----:B------:R-:W0:Y:S01]  /*0290*/  LDC R5, c[0x0][0x3d8] ;  /* 0x0000f600ff057b82 */ /* 0x000e220000000800 */
[----:B------:R-:W-:-:S05]  /*02a0*/  IADD3 R6, PT, PT, -R4, RZ, RZ ;  /* 0x000000ff04067210 */ /* 0x000fca0007ffe1ff */
[----:B0-----:R-:W-:-:S07]  /*02b0*/  IMAD R6, R6, R5, UR4 ;  /* 0x0000000406067e24 */ /* 0x001fce000f8e0205 */
.L_x_841:
        /* <DEDUP_REMOVED lines=58> */
.L_x_842:
        /* <DEDUP_REMOVED lines=27> */
.L_x_843:
[----:B------:R-:W-:Y:S01]  /*0810*/  LOP3.LUT R29, R28, 0xfffffff0, RZ, 0xc0, !PT ;  /* 0xfffffff01c1d7812 */ /* 0x000fe200078ec0ff */
[----:B------:R-:W-:Y:S01]  /*0820*/  BSSY.RECONVERGENT B1, `(.L_x_844) ;  /* 0x00000f9000017945 */ /* 0x000fe20003800200 */
[C---:B-1----:R-:W-:Y:S01]  /*0830*/  SHF.L.U64.HI R11, R12.reuse, 0x3, R13 ;  /* 0x000000030c0b7819 */ /* 0x042fe2000001020d */
[----:B------:R-:W-:Y:S01]  /*0840*/  IMAD.SHL.U32 R27, R12, 0x8, RZ ;  /* 0x000000080c1b7824 */ /* 0x000fe200078e00ff */
[----:B------:R-:W-:Y:S02]  /*0850*/  CS2R R34, SRZ ;  /* 0x0000000000227805 */ /* 0x000fe4000001ff00 */
[----:B------:R-:W-:Y:S02]  /*0860*/  LOP3.LUT R28, R28, 0x3, RZ, 0xc0, !PT ;  /* 0x000000031c1c7812 */ /* 0x000fe400078ec0ff */
[----:B------:R-:W-:-:S07]  /*0870*/  IADD3 R29, PT, PT, -R29, RZ, RZ ;  /* 0x000000ff1d1d7210 */ /* 0x000fce0007ffe1ff */
.L_x_856:
        /* <DEDUP_REMOVED lines=23> */
.L_x_855:
        /* <DEDUP_REMOVED lines=13> */
.L_x_848:
        /* <DEDUP_REMOVED lines=74> */
.L_x_847:
[----:B------:R-:W-:Y:S05]  /*0f60*/  BSYNC.RECONVERGENT B2 ;  /* 0x0000000000027941 */ /* 0x000fea0003800200 */
.L_x_846:
        /* <DEDUP_REMOVED lines=64> */
.L_x_852:
[----:B------:R-:W-:Y:S05]  /*1370*/  BSYNC.RECONVERGENT B3 ;  /* 0x0000000000037941 */ /* 0x000fea0003800200 */
.L_x_851:
        /* <DEDUP_REMOVED lines=35> */
.L_x_854:
[----:B------:R-:W-:Y:S05]  /*15b0*/  BSYNC.RECONVERGENT B3 ;  /* 0x0000000000037941 */ /* 0x000fea0003800200 */
.L_x_853:
        /* <DEDUP_REMOVED lines=27> */
.L_x_850:
[----:B------:R-:W-:Y:S05]  /*1770*/  BSYNC.RECONVERGENT B2 ;  /* 0x0000000000027941 */ /* 0x000fea0003800200 */
.L_x_849:
[----:B------:R-:W-:Y:S05]  /*1780*/  @P4 BRA `(.L_x_855) ;  /* 0xfffffff000984947 */ /* 0x000fea000383ffff */
[----:B------:R-:W-:Y:S05]  /*1790*/  BSYNC.RECONVERGENT B0 ;  /* 0x0000000000007941 */ /* 0x000fea0003800200 */
.L_x_845:
[----:B------:R-:W-:Y:S05]  /*17a0*/  @P3 BRA `(.L_x_856) ;  /* 0xfffffff000343947 */ /* 0x000fea000383ffff */
[----:B------:R-:W-:Y:S05]  /*17b0*/  BSYNC.RECONVERGENT B1 ;  /* 0x0000000000017941 */ /* 0x000fea0003800200 */
.L_x_844:
        /* <DEDUP_REMOVED lines=17> */
[----:B------:R-:W-:Y:S05]  /*18d0*/  CALL.REL.NOINC `($__internal_42_$__cuda_sm20_div_rn_f64_full) ;  /* 0x00000000006c7944 */ /* 0x000fea0003c00000 */
[----:B------:R-:W-:Y:S01]  /*18e0*/  IMAD.MOV.U32 R8, RZ, RZ, R16 ;  /* 0x000000ffff087224 */ /* 0x000fe200078e0010 */
[----:B------:R-:W-:-:S07]  /*18f0*/  MOV R9, R17 ;  /* 0x0000001100097202 */ /* 0x000fce0000000f00 */
.L_x_858:
[----:B------:R-:W-:Y:S05]  /*1900*/  BSYNC.RECONVERGENT B0 ;  /* 0x0000000000007941 */ /* 0x000fea0003800200 */
.L_x_857:
        /* <DEDUP_REMOVED lines=24> */
        .weak           $__internal_42_$__cuda_sm20_div_rn_f64_full
        .type           $__internal_42_$__cuda_sm20_div_rn_f64_full,@function
        .size           $__internal_42_$__cuda_sm20_div_rn_f64_full,($__internal_43_$__cuda_sm20_div_s64 - $__internal_42_$__cuda_sm20_div_rn_f64_full)
$__internal_42_$__cuda_sm20_div_rn_f64_full:
        /* <DEDUP_REMOVED lines=66> */
.L_x_860:
        /* <DEDUP_REMOVED lines=16> */
.L_x_863:
[----:B------:R-:W-:Y:S01]  /*1fb0*/  LOP3.LUT R17, R11, 0x80000, RZ, 0xfc, !PT ;  /* 0x000800000b117812 */ /* 0x000fe200078efcff */
[----:B------:R-:W-:Y:S01]  /*1fc0*/  IMAD.MOV.U32 R16, RZ, RZ, R10 ;  /* 0x000000ffff107224 */ /* 0x000fe200078e000a */
[----:B------:R-:W-:Y:S06]  /*1fd0*/  BRA `(.L_x_861) ;  /* 0x0000000000087947 */ /* 0x000fec0003800000 */
.L_x_862:
[----:B------:R-:W-:Y:S02]  /*1fe0*/  LOP3.LUT R17, R35, 0x80000, RZ, 0xfc, !PT ;  /* 0x0008000023117812 */ /* 0x000fe400078efcff */
[----:B------:R-:W-:-:S07]  /*1ff0*/  MOV R16, R34 ;  /* 0x0000002200107202 */ /* 0x000fce0000000f00 */
.L_x_861:
[----:B------:R-:W-:Y:S05]  /*2000*/  BSYNC.RECONVERGENT B1 ;  /* 0x0000000000017941 */ /* 0x000fea0003800200 */
.L_x_859:
[----:B------:R-:W-:Y:S02]  /*2010*/  IMAD.MOV.U32 R8, RZ, RZ, R2 ;  /* 0x000000ffff087224 */ /* 0x000fe400078e0002 */
[----:B------:R-:W-:-:S04]  /*2020*/  IMAD.MOV.U32 R9, RZ, RZ, 0x0 ;  /* 0x00000000ff097424 */ /* 0x000fc800078e00ff */
[----:B------:R-:W-:Y:S05]  /*2030*/  RET.REL.NODEC R8 `(_ZN2at6native49_GLOBAL__N__09e94e3a_16_AveragePool3d_cu_a8eae74c29avg_pool3d_cuda_update_outputILi6EddEEvNS_27GenericPackedTensorAccessorIKT0_Lm4ENS_16DefaultPtrTraitsElEENS3_IS4_Lm4ES6_lEEiiiiiiiibii) ;  /* 0xffffffdc08f07950 */ /* 0x000fea0003c3ffff */
        .weak           $__internal_43_$__cuda_sm20_div_s64
        .type           $__internal_43_$__cuda_sm20_div_s64,@function
        .size           $__internal_43_$__cuda_sm20_div_s64,(.L_x_1070 - $__internal_43_$__cuda_sm20_div_s64)
$__internal_43_$__cuda_sm20_div_s64:
        /* <DEDUP_REMOVED lines=67> */
[----:B------:R-:W-:Y:S06]  /*2470*/  RET.REL.NODEC R8 `(_ZN2at6native49_GLOBAL__N__09e94e3a_16_AveragePool3d_cu_a8eae74c29avg_pool3d_cuda_update_outputILi6EddEEvNS_27GenericPackedTensorAccessorIKT0_Lm4ENS_16DefaultPtrTraitsElEENS3_IS4_Lm4ES6_lEEiiiiiiiibii) ;  /* 0xffffffd808e07950 */ /* 0x000fec0003c3ffff */
.L_x_864:
        /* <DEDUP_REMOVED lines=16> */
.L_x_1070:


//--------------------- .text._ZN2at6native49_GLOBAL__N__09e94e3a_16_AveragePool3d_cu_a8eae74c29avg_pool3d_cuda_update_outputILi5EddEEvNS_27GenericPackedTensorAccessorIKT0_Lm4ENS_16DefaultPtrTraitsElEENS3_IS4_Lm4ES6_lEEiiiiiiiibii --------------------------
	.section	.text._ZN2at6native49_GLOBAL__N__09e94e3a_16_AveragePool3d_cu_a8eae74c29avg_pool3d_cuda_update_outputILi5EddEEvNS_27GenericPackedTensorAccessorIKT0_Lm4ENS_16DefaultPtrTraitsElEENS3_IS4_Lm4ES6_lEEiiiiiiiibii,"ax",@progbits
	.align	128
.text._ZN2at6native49_GLOBAL__N__09e94e3a_16_AveragePool3d_cu_a8eae74c29avg_pool3d_cuda_update_outputILi5EddEEvNS_27GenericPackedTensorAccessorIKT0_Lm4ENS_16DefaultPtrTraitsElEENS3_IS4_Lm4ES6_lEEiiiiiiiibii:
        .type           _ZN2at6native49_GLOBAL__N__09e94e3a_16_AveragePool3d_cu_a8eae74c29avg_pool3d_cuda_update_outputILi5EddEEvNS_27GenericPackedTensorAccessorIKT0_Lm4ENS_16DefaultPtrTraitsElEENS3_IS4_Lm4ES6_lEEiiiiiiiibii,@function
        .size           _ZN2at6native49_GLOBAL__N__09e94e3a_16_AveragePool3d_cu_a8eae74c29avg_pool3d_cuda_update_outputILi5EddEEvNS_27GenericPackedTensorAccessorIKT0_Lm4ENS_16DefaultPtrTraitsElEENS3_IS4_Lm4ES6_lEEiiiiiiiibii,(.L_x_1073 - _ZN2at6native49_GLOBAL__N__09e94e3a_16_AveragePool3d_cu_a8eae74c29avg_pool3d_cuda_update_outputILi5EddEEvNS_27GenericPackedTensorAccessorIKT0_Lm4ENS_16DefaultPtrTraitsElEENS3_IS4_Lm4ES6_lEEiiiiiiiibii)
        .other          _ZN2at6native49_GLOBAL__N__09e94e3a_16_AveragePool3d_cu_a8eae74c29avg_pool3d_cuda_update_outputILi5EddEEvNS_27GenericPackedTensorAccessorIKT0_Lm4ENS_16DefaultPtrTraitsElEENS3_IS4_Lm4ES6_lEEiiiiiiiibii,@"STO_CUDA_ENTRY STV_DEFAULT"
_ZN2at6native49_GLOBAL__N__09e94e3a_16_AveragePool3d_cu_a8eae74c29avg_pool3d_cuda_update_outputILi5EddEEvNS_27GenericPackedTensorAccessorIKT0_Lm4ENS_16DefaultPtrTraitsElEENS3_IS4_Lm4ES6_lEEiiiiiiiibii:
        /* <DEDUP_REMOVED lines=39> */
.L_x_865:
[----:B------:R-:W-:-:S07]  /*0270*/  MOV R8, 0x290 ;  /* 0x0000029000087802 */ /* 0x000fce0000000f00 */
[----:B------:R-:W-:Y:S05]  /*0280*/  CALL.REL.NOINC `($__internal_45_$__cuda_sm20_div_s64) ;  /* 0x0000001c006c7944 */ /* 0x000fea0003c00000 */
[----:B------:R-:W0:Y:S01]  /*0290*/  LDC R5, c[0x0][0x3d8] ;  /* 0x0000f600ff057b82 */ /* 0x000e220000000800 */
[----:B------:R-:W-:-:S05]  /*02a0*/  IADD3 R6, PT, PT, -R4, RZ, RZ ;  /* 0x000000ff04067210 */ /* 0x000fca0007ffe1ff */
[----:B0-----:R-:W-:-:S07]  /*02b0*/  IMAD R6, R6, R5, UR4 ;  /* 0x0000000406067e24 */ /* 0x001fce000f8e0205 */
.L_x_866:
        /* <DEDUP_REMOVED lines=58> */
.L_x_867:
        /* <DEDUP_REMOVED lines=27> */
.L_x_868:
[----:B------:R-:W-:Y:S01]  /*0810*/  LOP3.LUT R29, R28, 0xfffffff0, RZ, 0xc0, !PT ;  /* 0xfffffff01c1d7812 */ /* 0x000fe200078ec0ff */
[----:B------:R-:W-:Y:S01]  /*0820*/  BSSY.RECONVERGENT B1, `(.L_x_869) ;  /* 0x00000f9000017945 */ /* 0x000fe20003800200 */
[C---:B-1----:R-:W-:Y:S01]  /*0830*/  SHF.L.U64.HI R11, R12.reuse, 0x3, R13 ;  /* 0x000000030c0b7819 */ /* 0x042fe2000001020d */
[----:B------:R-:W-:Y:S01]  /*0840*/  IMAD.SHL.U32 R27, R12, 0x8, RZ ;  /* 0x000000080c1b7824 */ /* 0x000fe200078e00ff */
[----:B------:R-:W-:Y:S02]  /*0850*/  CS2R R34, SRZ ;  /* 0x0000000000227805 */ /* 0x000fe4000001ff00 */
[----:B------:R-:W-:Y:S02]  /*0860*/  LOP3.LUT R28, R28, 0x3, RZ, 0xc0, !PT ;  /* 0x000000031c1c7812 */ /* 0x000fe400078ec0ff */
[----:B------:R-:W-:-:S07]  /*0870*/  IADD3 R29, PT, PT, -R29, RZ, RZ ;  /* 0x000000ff1d1d7210 */ /* 0x000fce0007ffe1ff */
.L_x_881:
        /* <DEDUP_REMOVED lines=23> */
.L_x_880:
        /* <DEDUP_REMOVED lines=13> */
.L_x_873:
        /* <DEDUP_REMOVED lines=74> */
.L_x_872:
[----:B------:R-:W-:Y:S05]  /*0f60*/  BSYNC.RECONVERGENT B2 ;  /* 0x0000000000027941 */ /* 0x000fea0003800200 */
.L_x_871:
        /* <DEDUP_REMOVED lines=64> */
.L_x_877:
[----:B------:R-:W-:Y:S05]  /*1370*/  BSYNC.RECONVERGENT B3 ;  /* 0x0000000000037941 */ /* 0x000fea0003800200 */
.L_x_876:
        /* <DEDUP_REMOVED lines=35> */
.L_x_879:
[----:B------:R-:W-:Y:S05]  /*15b0*/  BSYNC.RECONVERGENT B3 ;  /* 0x0000000000037941 */ /* 0x000fea0003800200 */
.L_x_878:
        /* <DEDUP_REMOVED lines=27> */
.L_x_875:
[----:B------:R-:W-:Y:S05]  /*1770*/  BSYNC.RECONVERGENT B2 ;  /* 0x0000000000027941 */ /* 0x000fea0003800200 */
.L_x_874:
[----:B------:R-:W-:Y:S05]  /*1780*/  @P4 BRA `(.L_x_880) ;  /* 0xfffffff000984947 */ /* 0x000fea000383ffff */
[----:B------:R-:W-:Y:S05]  /*1790*/  BSYNC.RECONVERGENT B0 ;  /* 0x0000000000007941 */ /* 0x000fea0003800200 */
.L_x_870:
[----:B------:R-:W-:Y:S05]  /*17a0*/  @P3 BRA `(.L_x_881) ;  /* 0xfffffff000343947 */ /* 0x000fea000383ffff */
[----:B------:R-:W-:Y:S05]  /*17b0*/  BSYNC.RECONVERGENT B1 ;  /* 0x0000000000017941 */ /* 0x000fea0003800200 */
.L_x_869:
        /* <DEDUP_REMOVED lines=17> */
[----:B------:R-:W-:Y:S05]  /*18d0*/  CALL.REL.NOINC `($__internal_44_$__cuda_sm20_div_rn_f64_full) ;  /* 0x00000000006c7944 */ /* 0x000fea0003c00000 */
[----:B------:R-:W-:Y:S01]  /*18e0*/  IMAD.MOV.U32 R8, RZ, RZ, R16 ;  /* 0x000000ffff087224 */ /* 0x000fe200078e0010 */
[----:B------:R-:W-:-:S07]  /*18f0*/  MOV R9, R17 ;  /* 0x0000001100097202 */ /* 0x000fce0000000f00 */
.L_x_883:
[----:B------:R-:W-:Y:S05]  /*1900*/  BSYNC.RECONVERGENT B0 ;  /* 0x0000000000007941 */ /* 0x000fea0003800200 */
.L_x_882:
        /* <DEDUP_REMOVED lines=24> */
        .weak           $__internal_44_$__cuda_sm20_div_rn_f64_full
        .type           $__internal_44_$__cuda_sm20_div_rn_f64_full,@function
        .size           $__internal_44_$__cuda_sm20_div_rn_f64_full,($__internal_45_$__cuda_sm20_div_s64 - $__internal_44_$__cuda_sm20_div_rn_f64_full)
$__internal_44_$__cuda_sm20_div_rn_f64_full:
        /* <DEDUP_REMOVED lines=66> */
.L_x_885:
        /* <DEDUP_REMOVED lines=16> */
.L_x_888:
[----:B------:R-:W-:Y:S01]  /*1fb0*/  LOP3.LUT R17, R11, 0x80000, RZ, 0xfc, !PT ;  /* 0x000800000b117812 */ /* 0x000fe200078efcff */
[----:B------:R-:W-:Y:S01]  /*1fc0*/  IMAD.MOV.U32 R16, RZ, RZ, R10 ;  /* 0x000000ffff107224 */ /* 0x000fe200078e000a */
[----:B------:R-:W-:Y:S06]  /*1fd0*/  BRA `(.L_x_886) ;  /* 0x0000000000087947 */ /* 0x000fec0003800000 */
.L_x_887:
[----:B------:R-:W-:Y:S02]  /*1fe0*/  LOP3.LUT R17, R35, 0x80000, RZ, 0xfc, !PT ;  /* 0x0008000023117812 */ /* 0x000fe400078efcff */
[----:B------:R-:W-:-:S07]  /*1ff0*/  MOV R16, R34 ;  /* 0x0000002200107202 */ /* 0x000fce0000000f00 */
.L_x_886:
[----:B------:R-:W-:Y:S05]  /*2000*/  BSYNC.RECONVERGENT B1 ;  /* 0x0000000000017941 */ /* 0x000fea0003800200 */
.L_x_884:
[----:B------:R-:W-:Y:S02]  /*2010*/  IMAD.MOV.U32 R8, RZ, RZ, R2 ;  /* 0x000000ffff087224 */ /* 0x000fe400078e0002 */
[----:B------:R-:W-:-:S04]  /*2020*/  IMAD.MOV.U32 R9, RZ, RZ, 0x0 ;  /* 0x00000000ff097424 */ /* 0x000fc800078e00ff */
[----:B------:R-:W-:Y:S05]  /*2030*/  RET.REL.NODEC R8 `(_ZN2at6native49_GLOBAL__N__09e94e3a_16_AveragePool3d_cu_a8eae74c29avg_pool3d_cuda_update_outputILi5EddEEvNS_27GenericPackedTensorAccessorIKT0_Lm4ENS_16DefaultPtrTraitsElEENS3_IS4_Lm4ES6_lEEiiiiiiiibii) ;  /* 0xffffffdc08f07950 */ /* 0x000fea0003c3ffff */
        .weak           $__internal_45_$__cuda_sm20_div_s64
        .type           $__internal_45_$__cuda_sm20_div_s64,@function
        .size           $__internal_45_$__cuda_sm20_div_s64,(.L_x_1073 - $__internal_45_$__cuda_sm20_div_s64)
$__internal_45_$__cuda_sm20_div_s64:
        /* <DEDUP_REMOVED lines=67> */
[----:B------:R-:W-:Y:S06]  /*2470*/  RET.REL.NODEC R8 `(_ZN2at6native49_GLOBAL__N__09e94e3a_16_AveragePool3d_cu_a8eae74c29avg_pool3d_cuda_update_outputILi5EddEEvNS_27GenericPackedTensorAccessorIKT0_Lm4ENS_16DefaultPtrTraitsElEENS3_IS4_Lm4ES6_lEEiiiiiiiibii) ;  /* 0xffffffd808e07950 */ /* 0x000fec0003c3ffff */
.L_x_889:
        /* <DEDUP_REMOVED lines=16> */
.L_x_1073:


//--------------------- .text._ZN2at6native49_GLOBAL__N__09e94e3a_16_AveragePool3d_cu_a8eae74c29avg_pool3d_cuda_update_outputILi4EddEEvNS_27GenericPackedTensorAccessorIKT0_Lm4ENS_16DefaultPtrTraitsElEENS3_IS4_Lm4ES6_lEEiiiiiiiibii --------------------------
	.section	.text._ZN2at6native49_GLOBAL__N__09e94e3a_16_AveragePool3d_cu_a8eae74c29avg_pool3d_cuda_update_outputILi4EddEEvNS_27GenericPackedTensorAccessorIKT0_Lm4ENS_16DefaultPtrTraitsElEENS3_IS4_Lm4ES6_lEEiiiiiiiibii,"ax",@progbits
	.align	128
.text._ZN2at6native49_GLOBAL__N__09e94e3a_16_AveragePool3d_cu_a8eae74c29avg_pool3d_cuda_update_outputILi4EddEEvNS_27GenericPackedTensorAccessorIKT0_Lm4ENS_16DefaultPtrTraitsElEENS3_IS4_Lm4ES6_lEEiiiiiiiibii:
        .type           _ZN2at6native49_GLOBAL__N__09e94e3a_16_AveragePool3d_cu_a8eae74c29avg_pool3d_cuda_update_outputILi4EddEEvNS_27GenericPackedTensorAccessorIKT0_Lm4ENS_16DefaultPtrTraitsElEENS3_IS4_Lm4ES6_lEEiiiiiiiibii,@function
        .size           _ZN2at6native49_GLOBAL__N__09e94e3a_16_AveragePool3d_cu_a8eae74c29avg_pool3d_cuda_update_outputILi4EddEEvNS_27GenericPackedTensorAccessorIKT0_Lm4ENS_16DefaultPtrTraitsElEENS3_IS4_Lm4ES6_lEEiiiiiiiibii,(.L_x_1076 - _ZN2at6native49_GLOBAL__N__09e94e3a_16_AveragePool3d_cu_a8eae74c29avg_pool3d_cuda_update_outputILi4EddEEvNS_27GenericPackedTensorAccessorIKT0_Lm4ENS_16DefaultPtrTraitsElEENS3_IS4_Lm4ES6_lEEiiiiiiiibii)
        .other          _ZN2at6native49_GLOBAL__N__09e94e3a_16_AveragePool3d_cu_a8eae74c29avg_pool3d_cuda_update_outputILi4EddEEvNS_27GenericPackedTensorAccessorIKT0_Lm4ENS_16DefaultPtrTraitsElEENS3_IS4_Lm4ES6_lEEiiiiiiiibii,@"STO_CUDA_ENTRY STV_DEFAULT"
_ZN2at6native49_GLOBAL__N__09e94e3a_16_AveragePool3d_cu_a8eae74c29avg_pool3d_cuda_update_outputILi4EddEEvNS_27GenericPackedTensorAccessorIKT0_Lm4ENS_16DefaultPtrTraitsElEENS3_IS4_Lm4ES6_lEEiiiiiiiibii:
        /* <DEDUP_REMOVED lines=39> */
.L_x_890:
[----:B------:R-:W-:-:S07]  /*0270*/  MOV R8, 0x290 ;  /* 0x0000029000087802 */ /* 0x000fce0000000f00 */
[----:B------:R-:W-:Y:S05]  /*0280*/  CALL.REL.NOINC `($__internal_47_$__cuda_sm20_div_s64) ;  /* 0x0000001c006c7944 */ /* 0x000fea0003c00000 */
[----:B------:R-:W0:Y:S01]  /*0290*/  LDC R5, c[0x0][0x3d8] ;  /* 0x0000f600ff057b82 */ /* 0x000e220000000800 */
[----:B------:R-:W-:-:S05]  /*02a0*/  IADD3 R6, PT, PT, -R4, RZ, RZ ;  /* 0x000000ff04067210 */ /* 0x000fca0007ffe1ff */
[----:B0-----:R-:W-:-:S07]  /*02b0*/  IMAD R6, R6, R5, UR4 ;  /* 0x0000000406067e24 */ /* 0x001fce000f8e0205 */
.L_x_891:
        /* <DEDUP_REMOVED lines=58> */
.L_x_892:
        /* <DEDUP_REMOVED lines=27> */
.L_x_893:
[----:B------:R-:W-:Y:S01]  /*0810*/  LOP3.LUT R29, R28, 0xfffffff0, RZ, 0xc0, !PT ;  /* 0xfffffff01c1d7812 */ /* 0x000fe200078ec0ff */
[----:B------:R-:W-:Y:S01]  /*0820*/  BSSY.RECONVERGENT B1, `(.L_x_894) ;  /* 0x00000f9000017945 */ /* 0x000fe20003800200 */
[C---:B-1----:R-:W-:Y:S01]  /*0830*/  SHF.L.U64.HI R11, R12.reuse, 0x3, R13 ;  /* 0x000000030c0b7819 */ /* 0x042fe2000001020d */
[----:B------:R-:W-:Y:S01]  /*0840*/  IMAD.SHL.U32 R27, R12, 0x8, RZ ;  /* 0x000000080c1b7824 */ /* 0x000fe200078e00ff */
[----:B------:R-:W-:Y:S02]  /*0850*/  CS2R R34, SRZ ;  /* 0x0000000000227805 */ /* 0x000fe4000001ff00 */
[----:B------:R-:W-:Y:S02]  /*0860*/  LOP3.LUT R28, R28, 0x3, RZ, 0xc0, !PT ;  /* 0x000000031c1c7812 */ /* 0x000fe400078ec0ff */
[----:B------:R-:W-:-:S07]  /*0870*/  IADD3 R29, PT, PT, -R29, RZ, RZ ;  /* 0x000000ff1d1d7210 */ /* 0x000fce0007ffe1ff */
.L_x_906:
        /* <DEDUP_REMOVED lines=23> */
.L_x_905:
        /* <DEDUP_REMOVED lines=13> */
.L_x_898:
        /* <DEDUP_REMOVED lines=74> */
.L_x_897:
[----:B------:R-:W-:Y:S05]  /*0f60*/  BSYNC.RECONVERGENT B2 ;  /* 0x0000000000027941 */ /* 0x000fea0003800200 */
.L_x_896:
        /* <DEDUP_REMOVED lines=64> */
.L_x_902:
[----:B------:R-:W-:Y:S05]  /*1370*/  BSYNC.RECONVERGENT B3 ;  /* 0x0000000000037941 */ /* 0x000fea0003800200 */
.L_x_901:
        /* <DEDUP_REMOVED lines=35> */
.L_x_904:
[----:B------:R-:W-:Y:S05]  /*15b0*/  BSYNC.RECONVERGENT B3 ;  /* 0x0000000000037941 */ /* 0x000fea0003800200 */
.L_x_903:
        /* <DEDUP_REMOVED lines=27> */
.L_x_900:
[----:B------:R-:W-:Y:S05]  /*1770*/  BSYNC.RECONVERGENT B2 ;  /* 0x0000000000027941 */ /* 0x000fea0003800200 */
.L_x_899:
[----:B------:R-:W-:Y:S05]  /*1780*/  @P4 BRA `(.L_x_905) ;  /* 0xfffffff000984947 */ /* 0x000fea000383ffff */
[----:B------:R-:W-:Y:S05]  /*1790*/  BSYNC.RECONVERGENT B0 ;  /* 0x0000000000007941 */ /* 0x000fea0003800200 */
.L_x_895:
[----:B------:R-:W-:Y:S05]  /*17a0*/  @P3 BRA `(.L_x_906) ;  /* 0xfffffff000343947 */ /* 0x000fea000383ffff */
[----:B------:R-:W-:Y:S05]  /*17b0*/  BSYNC.RECONVERGENT B1 ;  /* 0x0000000000017941 */ /* 0x000fea0003800200 */
.L_x_894:
        /* <DEDUP_REMOVED lines=17> */
[----:B------:R-:W-:Y:S05]  /*18d0*/  CALL.REL.NOINC `($__internal_46_$__cuda_sm20_div_rn_f64_full) ;  /* 0x00000000006c7944 */ /* 0x000fea0003c00000 */
[----:B------:R-:W-:Y:S01]  /*18e0*/  IMAD.MOV.U32 R8, RZ, RZ, R16 ;  /* 0x000000ffff087224 */ /* 0x000fe200078e0010 */
[----:B------:R-:W-:-:S07]  /*18f0*/  MOV R9, R17 ;  /* 0x0000001100097202 */ /* 0x000fce0000000f00 */
.L_x_908:
[----:B------:R-:W-:Y:S05]  /*1900*/  BSYNC.RECONVERGENT B0 ;  /* 0x0000000000007941 */ /* 0x000fea0003800200 */
.L_x_907:
        /* <DEDUP_REMOVED lines=24> */
        .weak           $__internal_46_$__cuda_sm20_div_rn_f64_full
        .type           $__internal_46_$__cuda_sm20_div_rn_f64_full,@function
        .size           $__internal_46_$__cuda_sm20_div_rn_f64_full,($__internal_47_$__cuda_sm20_div_s64 - $__internal_46_$__cuda_sm20_div_rn_f64_full)
$__internal_46_$__cuda_sm20_div_rn_f64_full:
        /* <DEDUP_REMOVED lines=66> */
.L_x_910:
        /* <DEDUP_REMOVED lines=16> */
.L_x_913:
[----:B------:R-:W-:Y:S01]  /*1fb0*/  LOP3.LUT R17, R11, 0x80000, RZ, 0xfc, !PT ;  /* 0x000800000b117812 */ /* 0x000fe200078efcff */
[----:B------:R-:W-:Y:S01]  /*1fc0*/  IMAD.MOV.U32 R16, RZ, RZ, R10 ;  /* 0x000000ffff107224 */ /* 0x000fe200078e000a */
[----:B------:R-:W-:Y:S06]  /*1fd0*/  BRA `(.L_x_911) ;  /* 0x0000000000087947 */ /* 0x000fec0003800000 */
.L_x_912:
[----:B------:R-:W-:Y:S02]  /*1fe0*/  LOP3.LUT R17, R35, 0x80000, RZ, 0xfc, !PT ;  /* 0x0008000023117812 */ /* 0x000fe400078efcff */
[----:B------:R-:W-:-:S07]  /*1ff0*/  MOV R16, R34 ;  /* 0x0000002200107202 */ /* 0x000fce0000000f00 */
.L_x_911:
[----:B------:R-:W-:Y:S05]  /*2000*/  BSYNC.RECONVERGENT B1 ;  /* 0x0000000000017941 */ /* 0x000fea0003800200 */
.L_x_909:
[----:B------:R-:W-:Y:S02]  /*2010*/  IMAD.MOV.U32 R8, RZ, RZ, R2 ;  /* 0x000000ffff087224 */ /* 0x000fe400078e0002 */
[----:B------:R-:W-:-:S04]  /*2020*/  IMAD.MOV.U32 R9, RZ, RZ, 0x0 ;  /* 0x00000000ff097424 */ /* 0x000fc800078e00ff */
[----:B------:R-:W-:Y:S05]  /*2030*/  RET.REL.NODEC R8 `(_ZN2at6native49_GLOBAL__N__09e94e3a_16_AveragePool3d_cu_a8eae74c29avg_pool3d_cuda_update_outputILi4EddEEvNS_27GenericPackedTensorAccessorIKT0_Lm4ENS_16DefaultPtrTraitsElEENS3_IS4_Lm4ES6_lEEiiiiiiiibii) ;  /* 0xffffffdc08f07950 */ /* 0x000fea0003c3ffff */
        .weak           $__internal_47_$__cuda_sm20_div_s64
        .type           $__internal_47_$__cuda_sm20_div_s64,@function
        .size           $__internal_47_$__cuda_sm20_div_s64,(.L_x_1076 - $__internal_47_$__cuda_sm20_div_s64)
$__internal_47_$__cuda_sm20_div_s64:
        /* <DEDUP_REMOVED lines=67> */
[----:B------:R-:W-:Y:S06]  /*2470*/  RET.REL.NODEC R8 `(_ZN2at6native49_GLOBAL__N__09e94e3a_16_AveragePool3d_cu_a8eae74c29avg_pool3d_cuda_update_outputILi4EddEEvNS_27GenericPackedTensorAccessorIKT0_Lm4ENS_16DefaultPtrTraitsElEENS3_IS4_Lm4ES6_lEEiiiiiiiibii) ;  /* 0xffffffd808e07950 */ /* 0x000fec0003c3ffff */
.L_x_914:
        /* <DEDUP_REMOVED lines=16> */
.L_x_1076:


//--------------------- .text._ZN2at6native49_GLOBAL__N__09e94e3a_16_AveragePool3d_cu_a8eae74c29avg_pool3d_cuda_update_outputILi3EddEEvNS_27GenericPackedTensorAccessorIKT0_Lm4ENS_16DefaultPtrTraitsElEENS3_IS4_Lm4ES6_lEEiiiiiiiibii --------------------------
	.section	.text._ZN2at6native49_GLOBAL__N__09e94e3a_16_AveragePool3d_cu_a8eae74c29avg_pool3d_cuda_update_outputILi3EddEEvNS_27GenericPackedTensorAccessorIKT0_Lm4ENS_16DefaultPtrTraitsElEENS3_IS4_Lm4ES6_lEEiiiiiiiibii,"ax",@progbits
	.align	128
.text._ZN2at6native49_GLOBAL__N__09e94e3a_16_AveragePool3d_cu_a8eae74c29avg_pool3d_cuda_update_outputILi3EddEEvNS_27GenericPackedTensorAccessorIKT0_Lm4ENS_16DefaultPtrTraitsElEENS3_IS4_Lm4ES6_lEEiiiiiiiibii:
        .type           _ZN2at6native49_GLOBAL__N__09e94e3a_16_AveragePool3d_cu_a8eae74c29avg_pool3d_cuda_update_outputILi3EddEEvNS_27GenericPackedTensorAccessorIKT0_Lm4ENS_16DefaultPtrTraitsElEENS3_IS4_Lm4ES6_lEEiiiiiiiibii,@function
        .size           _ZN2at6native49_GLOBAL__N__09e94e3a_16_AveragePool3d_cu_a8eae74c29avg_pool3d_cuda_update_outputILi3EddEEvNS_27GenericPackedTensorAccessorIKT0_Lm4ENS_16DefaultPtrTraitsElEENS3_IS4_Lm4ES6_lEEiiiiiiiibii,(.L_x_1079 - _ZN2at6native49_GLOBAL__N__09e94e3a_16_AveragePool3d_cu_a8eae74c29avg_pool3d_cuda_update_outputILi3EddEEvNS_27GenericPackedTensorAccessorIKT0_Lm4ENS_16DefaultPtrTraitsElEENS3_IS4_Lm4ES6_lEEiiiiiiiibii)
        .other          _ZN2at6native49_GLOBAL__N__09e94e3a_16_AveragePool3d_cu_a8eae74c29avg_pool3d_cuda_update_outputILi3EddEEvNS_27GenericPackedTensorAccessorIKT0_Lm4ENS_16DefaultPtrTraitsElEENS3_IS4_Lm4ES6_lEEiiiiiiiibii,@"STO_CUDA_ENTRY STV_DEFAULT"
_ZN2at6native49_GLOBAL__N__09e94e3a_16_AveragePool3d_cu_a8eae74c29avg_pool3d_cuda_update_outputILi3EddEEvNS_27GenericPackedTensorAccessorIKT0_Lm4ENS_16DefaultPtrTraitsElEENS3_IS4_Lm4ES6_lEEiiiiiiiibii:
        /* <DEDUP_REMOVED lines=39> */
.L_x_915:
[----:B------:R-:W-:-:S07]  /*0270*/  MOV R8, 0x290 ;  /* 0x0000029000087802 */ /* 0x000fce0000000f00 */
[----:B------:R-:W-:Y:S05]  /*0280*/  CALL.REL.NOINC `($__internal_49_$__cuda_sm20_div_s64) ;  /* 0x0000001c006c7944 */ /* 0x000fea0003c00000 */
[----:B------:R-:W0:Y:S01]  /*0290*/  LDC R5, c[0x0][0x3d8] ;  /* 0x0000f600ff057b82 */ /* 0x000e220000000800 */
[----:B------:R-:W-:-:S05]  /*02a0*/  IADD3 R6, PT, PT, -R4, RZ, RZ ;  /* 0x000000ff04067210 */ /* 0x000fca0007ffe1ff */
[----:B0-----:R-:W-:-:S07]  /*02b0*/  IMAD R6, R6, R5, UR4 ;  /* 0x0000000406067e24 */ /* 0x001fce000f8e0205 */
.L_x_916:
        /* <DEDUP_REMOVED lines=58> */
.L_x_917:
        /* <DEDUP_REMOVED lines=27> */
.L_x_918:
[----:B------:R-:W-:Y:S01]  /*0810*/  LOP3.LUT R29, R28, 0xfffffff0, RZ, 0xc0, !PT ;  /* 0xfffffff01c1d7812 */ /* 0x000fe200078ec0ff */
[----:B------:R-:W-:Y:S01]  /*0820*/  BSSY.RECONVERGENT B1, `(.L_x_919) ;  /* 0x00000f9000017945 */ /* 0x000fe20003800200 */
[C---:B-1----:R-:W-:Y:S01]  /*0830*/  SHF.L.U64.HI R11, R12.reuse, 0x3, R13 ;  /* 0x000000030c0b7819 */ /* 0x042fe2000001020d */
[----:B------:R-:W-:Y:S01]  /*0840*/  IMAD.SHL.U32 R27, R12, 0x8, RZ ;  /* 0x000000080c1b7824 */ /* 0x000fe200078e00ff */
[----:B------:R-:W-:Y:S02]  /*0850*/  CS2R R34, SRZ ;  /* 0x0000000000227805 */ /* 0x000fe4000001ff00 */
[----:B------:R-:W-:Y:S02]  /*0860*/  LOP3.LUT R28, R28, 0x3, RZ, 0xc0, !PT ;  /* 0x000000031c1c7812 */ /* 0x000fe400078ec0ff */
[----:B------:R-:W-:-:S07]  /*0870*/  IADD3 R29, PT, PT, -R29, RZ, RZ ;  /* 0x000000ff1d1d7210 */ /* 0x000fce0007ffe1ff */
.L_x_931:
        /* <DEDUP_REMOVED lines=23> */
.L_x_930:
        /* <DEDUP_REMOVED lines=13> */
.L_x_923:
        /* <DEDUP_REMOVED lines=74> */
.L_x_922:
[----:B------:R-:W-:Y:S05]  /*0f60*/  BSYNC.RECONVERGENT B2 ;  /* 0x0000000000027941 */ /* 0x000fea0003800200 */
.L_x_921:
        /* <DEDUP_REMOVED lines=64> */
.L_x_927:
[----:B------:R-:W-:Y:S05]  /*1370*/  BSYNC.RECONVERGENT B3 ;  /* 0x0000000000037941 */ /* 0x000fea0003800200 */
.L_x_926:
        /* <DEDUP_REMOVED lines=35> */
.L_x_929:
[----:B------:R-:W-:Y:S05]  /*15b0*/  BSYNC.RECONVERGENT B3 ;  /* 0x0000000000037941 */ /* 0x000fea0003800200 */
.L_x_928:
        /* <DEDUP_REMOVED lines=27> */
.L_x_925:
[----:B------:R-:W-:Y:S05]  /*1770*/  BSYNC.RECONVERGENT B2 ;  /* 0x0000000000027941 */ /* 0x000fea0003800200 */
.L_x_924:
[----:B------:R-:W-:Y:S05]  /*1780*/  @P4 BRA `(.L_x_930) ;  /* 0xfffffff000984947 */ /* 0x000fea000383ffff */
[----:B------:R-:W-:Y:S05]  /*1790*/  BSYNC.RECONVERGENT B0 ;  /* 0x0000000000007941 */ /* 0x000fea0003800200 */
.L_x_920:
[----:B------:R-:W-:Y:S05]  /*17a0*/  @P3 BRA `(.L_x_931) ;  /* 0xfffffff000343947 */ /* 0x000fea000383ffff */
[----:B------:R-:W-:Y:S05]  /*17b0*/  BSYNC.RECONVERGENT B1 ;  /* 0x0000000000017941 */ /* 0x000fea0003800200 */
.L_x_919:
        /* <DEDUP_REMOVED lines=17> */
[----:B------:R-:W-:Y:S05]  /*18d0*/  CALL.REL.NOINC `($__internal_48_$__cuda_sm20_div_rn_f64_full) ;  /* 0x00000000006c7944 */ /* 0x000fea0003c00000 */
[----:B------:R-:W-:Y:S01]  /*18e0*/  IMAD.MOV.U32 R8, RZ, RZ, R16 ;  /* 0x000000ffff087224 */ /* 0x000fe200078e0010 */
[----:B------:R-:W-:-:S07]  /*18f0*/  MOV R9, R17 ;  /* 0x0000001100097202 */ /* 0x000fce0000000f00 */
.L_x_933:
[----:B------:R-:W-:Y:S05]  /*1900*/  BSYNC.RECONVERGENT B0 ;  /* 0x0000000000007941 */ /* 0x000fea0003800200 */
.L_x_932:
        /* <DEDUP_REMOVED lines=24> */
        .weak           $__internal_48_$__cuda_sm20_div_rn_f64_full
        .type           $__internal_48_$__cuda_sm20_div_rn_f64_full,@function
        .size           $__internal_48_$__cuda_sm20_div_rn_f64_full,($__internal_49_$__cuda_sm20_div_s64 - $__internal_48_$__cuda_sm20_div_rn_f64_full)
$__internal_48_$__cuda_sm20_div_rn_f64_full:
        /* <DEDUP_REMOVED lines=66> */
.L_x_935:
        /* <DEDUP_REMOVED lines=16> */
.L_x_938:
[----:B------:R-:W-:Y:S01]  /*1fb0*/  LOP3.LUT R17, R11, 0x80000, RZ, 0xfc, !PT ;  /* 0x000800000b117812 */ /* 0x000fe200078efcff */
[----:B------:R-:W-:Y:S01]  /*1fc0*/  IMAD.MOV.U32 R16, RZ, RZ, R10 ;  /* 0x000000ffff107224 */ /* 0x000fe200078e000a */
[----:B------:R-:W-:Y:S06]  /*1fd0*/  BRA `(.L_x_936) ;  /* 0x0000000000087947 */ /* 0x000fec0003800000 */
.L_x_937:
[----:B------:R-:W-:Y:S02]  /*1fe0*/  LOP3.LUT R17, R35, 0x80000, RZ, 0xfc, !PT ;  /* 0x0008000023117812 */ /* 0x000fe400078efcff */
[----:B------:R-:W-:-:S07]  /*1ff0*/  MOV R16, R34 ;  /* 0x0000002200107202 */ /* 0x000fce0000000f00 */
.L_x_936:
[----:B------:R-:W-:Y:S05]  /*2000*/  BSYNC.RECONVERGENT B1 ;  /* 0x0000000000017941 */ /* 0x000fea0003800200 */
.L_x_934:
[----:B------:R-:W-:Y:S02]  /*2010*/  IMAD.MOV.U32 R8, RZ, RZ, R2 ;  /* 0x000000ffff087224 */ /* 0x000fe400078e0002 */
[----:B------:R-:W-:-:S04]  /*2020*/  IMAD.MOV.U32 R9, RZ, RZ, 0x0 ;  /* 0x00000000ff097424 */ /* 0x000fc800078e00ff */
[----:B------:R-:W-:Y:S05]  /*2030*/  RET.REL.NODEC R8 `(_ZN2at6native49_GLOBAL__N__09e94e3a_16_AveragePool3d_cu_a8eae74c29avg_pool3d_cuda_update_outputILi3EddEEvNS_27GenericPackedTensorAccessorIKT0_Lm4ENS_16DefaultPtrTraitsElEENS3_IS4_Lm4ES6_lEEiiiiiiiibii) ;  /* 0xffffffdc08f07950 */ /* 0x000fea0003c3ffff */
        .weak           $__internal_49_$__cuda_sm20_div_s64
        .type           $__internal_49_$__cuda_sm20_div_s64,@function
        .size           $__internal_49_$__cuda_sm20_div_s64,(.L_x_1079 - $__internal_49_$__cuda_sm20_div_s64)
$__internal_49_$__cuda_sm20_div_s64:
        /* <DEDUP_REMOVED lines=67> */
[----:B------:R-:W-:Y:S06]  /*2470*/  RET.REL.NODEC R8 `(_ZN2at6native49_GLOBAL__N__09e94e3a_16_AveragePool3d_cu_a8eae74c29avg_pool3d_cuda_update_outputILi3EddEEvNS_27GenericPackedTensorAccessorIKT0_Lm4ENS_16DefaultPtrTraitsElEENS3_IS4_Lm4ES6_lEEiiiiiiiibii) ;  /* 0xffffffd808e07950 */ /* 0x000fec0003c3ffff */
.L_x_939:
        /* <DEDUP_REMOVED lines=16> */
.L_x_1079:


//--------------------- .text._ZN2at6native49_GLOBAL__N__09e94e3a_16_AveragePool3d_cu_a8eae74c29avg_pool3d_cuda_update_outputILi2EddEEvNS_27GenericPackedTensorAccessorIKT0_Lm4ENS_16DefaultPtrTraitsElEENS3_IS4_Lm4ES6_lEEiiiiiiiibii --------------------------
	.section	.text._ZN2at6native49_GLOBAL__N__09e94e3a_16_AveragePool3d_cu_a8eae74c29avg_pool3d_cuda_update_outputILi2EddEEvNS_27GenericPackedTensorAccessorIKT0_Lm4ENS_16DefaultPtrTraitsElEENS3_IS4_Lm4ES6_lEEiiiiiiiibii,"ax",@progbits
	.align	128
.text._ZN2at6native49_GLOBAL__N__09e94e3a_16_AveragePool3d_cu_a8eae74c29avg_pool3d_cuda_update_outputILi2EddEEvNS_27GenericPackedTensorAccessorIKT0_Lm4ENS_16DefaultPtrTraitsElEENS3_IS4_Lm4ES6_lEEiiiiiiiibii:
        .type           _ZN2at6native49_GLOBAL__N__09e94e3a_16_AveragePool3d_cu_a8eae74c29avg_pool3d_cuda_update_outputILi2EddEEvNS_27GenericPackedTensorAccessorIKT0_Lm4ENS_16DefaultPtrTraitsElEENS3_IS4_Lm4ES6_lEEiiiiiiiibii,@function
        .size           _ZN2at6native49_GLOBAL__N__09e94e3a_16_AveragePool3d_cu_a8eae74c29avg_pool3d_cuda_update_outputILi2EddEEvNS_27GenericPackedTensorAccessorIKT0_Lm4ENS_16DefaultPtrTraitsElEENS3_IS4_Lm4ES6_lEEiiiiiiiibii,(.L_x_1082 - _ZN2at6native49_GLOBAL__N__09e94e3a_16_AveragePool3d_cu_a8eae74c29avg_pool3d_cuda_update_outputILi2EddEEvNS_27GenericPackedTensorAccessorIKT0_Lm4ENS_16DefaultPtrTraitsElEENS3_IS4_Lm4ES6_lEEiiiiiiiibii)
        .other          _ZN2at6native49_GLOBAL__N__09e94e3a_16_AveragePool3d_cu_a8eae74c29avg_pool3d_cuda_update_outputILi2EddEEvNS_27GenericPackedTensorAccessorIKT0_Lm4ENS_16DefaultPtrTraitsElEENS3_IS4_Lm4ES6_lEEiiiiiiiibii,@"STO_CUDA_ENTRY STV_DEFAULT"
_ZN2at6native49_GLOBAL__N__09e94e3a_16_AveragePool3d_cu_a8eae74c29avg_pool3d_cuda_update_outputILi2EddEEvNS_27GenericPackedTensorAccessorIKT0_Lm4ENS_16DefaultPtrTraitsElEENS3_IS4_Lm4ES6_lEEiiiiiiiibii:
        /* <DEDUP_REMOVED lines=39> */
.L_x_940:
[----:B------:R-:W-:-:S07]  /*0270*/  MOV R8, 0x290 ;  /* 0x0000029000087802 */ /* 0x000fce0000000f00 */
[----:B------:R-:W-:Y:S05]  /*0280*/  CALL.REL.NOINC `($__internal_51_$__cuda_sm20_div_s64) ;  /* 0x0000001c006c7944 */ /* 0x000fea0003c00000 */
[----:B------:R-:W0:Y:S01]  /*0290*/  LDC R5, c[0x0][0x3d8] ;  /* 0x0000f600ff057b82 */ /* 0x000e220000000800 */
[----:B------:R-:W-:-:S05]  /*02a0*/  IADD3 R6, PT, PT, -R4, RZ, RZ ;  /* 0x000000ff04067210 */ /* 0x000fca0007ffe1ff */
[----:B0-----:R-:W-:-:S07]  /*02b0*/  IMAD R6, R6, R5, UR4 ;  /* 0x0000000406067e24 */ /* 0x001fce000f8e0205 */
.L_x_941:
        /* <DEDUP_REMOVED lines=58> */
.L_x_942:
        /* <DEDUP_REMOVED lines=27> */
.L_x_943:
[----:B------:R-:W-:Y:S01]  /*0810*/  LOP3.LUT R29, R28, 0xfffffff0, RZ, 0xc0, !PT ;  /* 0xfffffff01c1d7812 */ /* 0x000fe200078ec0ff */
[----:B------:R-:W-:Y:S01]  /*0820*/  BSSY.RECONVERGENT B1, `(.L_x_944) ;  /* 0x00000f9000017945 */ /* 0x000fe20003800200 */
[C---:B-1----:R-:W-:Y:S01]  /*0830*/  SHF.L.U64.HI R11, R12.reuse, 0x3, R13 ;  /* 0x000000030c0b7819 */ /* 0x042fe2000001020d */
[----:B------:R-:W-:Y:S01]  /*0840*/  IMAD.SHL.U32 R27, R12, 0x8, RZ ;  /* 0x000000080c1b7824 */ /* 0x000fe200078e00ff */
[----:B------:R-:W-:Y:S02]  /*0850*/  CS2R R34, SRZ ;  /* 0x0000000000227805 */ /* 0x000fe4000001ff00 */
[----:B------:R-:W-:Y:S02]  /*0860*/  LOP3.LUT R28, R28, 0x3, RZ, 0xc0, !PT ;  /* 0x000000031c1c7812 */ /* 0x000fe400078ec0ff */
[----:B------:R-:W-:-:S07]  /*0870*/  IADD3 R29, PT, PT, -R29, RZ, RZ ;  /* 0x000000ff1d1d7210 */ /* 0x000fce0007ffe1ff */
.L_x_956:
        /* <DEDUP_REMOVED lines=23> */
.L_x_955:
        /* <DEDUP_REMOVED lines=13> */
.L_x_948:
        /* <DEDUP_REMOVED lines=74> */
.L_x_947:
[----:B------:R-:W-:Y:S05]  /*0f60*/  BSYNC.RECONVERGENT B2 ;  /* 0x0000000000027941 */ /* 0x000fea0003800200 */
.L_x_946:
        /* <DEDUP_REMOVED lines=64> */
.L_x_952:
[----:B------:R-:W-:Y:S05]  /*1370*/  BSYNC.RECONVERGENT B3 ;  /* 0x0000000000037941 */ /* 0x000fea0003800200 */
.L_x_951:
        /* <DEDUP_REMOVED lines=35> */
.L_x_954:
[----:B------:R-:W-:Y:S05]  /*15b0*/  BSYNC.RECONVERGENT B3 ;  /* 0x0000000000037941 */ /* 0x000fea0003800200 */
.L_x_953:
        /* <DEDUP_REMOVED lines=27> */
.L_x_950:
[----:B------:R-:W-:Y:S05]  /*1770*/  BSYNC.RECONVERGENT B2 ;  /* 0x0000000000027941 */ /* 0x000fea0003800200 */
.L_x_949:
[----:B------:R-:W-:Y:S05]  /*1780*/  @P4 BRA `(.L_x_955) ;  /* 0xfffffff000984947 */ /* 0x000fea000383ffff */
[----:B------:R-:W-:Y:S05]  /*1790*/  BSYNC.RECONVERGENT B0 ;  /* 0x0000000000007941 */ /* 0x000fea0003800200 */
.L_x_945:
[----:B------:R-:W-:Y:S05]  /*17a0*/  @P3 BRA `(.L_x_956) ;  /* 0xfffffff000343947 */ /* 0x000fea000383ffff */
[----:B------:R-:W-:Y:S05]  /*17b0*/  BSYNC.RECONVERGENT B1 ;  /* 0x0000000000017941 */ /* 0x000fea0003800200 */
.L_x_944:
        /* <DEDUP_REMOVED lines=17> */
[----:B------:R-:W-:Y:S05]  /*18d0*/  CALL.REL.NOINC `($__internal_50_$__cuda_sm20_div_rn_f64_full) ;  /* 0x00000000006c7944 */ /* 0x000fea0003c00000 */
[----:B------:R-:W-:Y:S01]  /*18e0*/  IMAD.MOV.U32 R8, RZ, RZ, R16 ;  /* 0x000000ffff087224 */ /* 0x000fe200078e0010 */
[----:B------:R-:W-:-:S07]  /*18f0*/  MOV R9, R17 ;  /* 0x0000001100097202 */ /* 0x000fce0000000f00 */
.L_x_958:
[----:B------:R-:W-:Y:S05]  /*1900*/  BSYNC.RECONVERGENT B0 ;  /* 0x0000000000007941 */ /* 0x000fea0003800200 */
.L_x_957:
        /* <DEDUP_REMOVED lines=24> */
        .weak           $__internal_50_$__cuda_sm20_div_rn_f64_full
        .type           $__internal_50_$__cuda_sm20_div_rn_f64_full,@function
        .size           $__internal_50_$__cuda_sm20_div_rn_f64_full,($__internal_51_$__cuda_sm20_div_s64 - $__internal_50_$__cuda_sm20_div_rn_f64_full)
$__internal_50_$__cuda_sm20_div_rn_f64_full:
        /* <DEDUP_REMOVED lines=66> */
.L_x_960:
        /* <DEDUP_REMOVED lines=16> */
.L_x_963:
[----:B------:R-:W-:Y:S01]  /*1fb0*/  LOP3.LUT R17, R11, 0x80000, RZ, 0xfc, !PT ;  /* 0x000800000b117812 */ /* 0x000fe200078efcff */
[----:B------:R-:W-:Y:S01]  /*1fc0*/  IMAD.MOV.U32 R16, RZ, RZ, R10 ;  /* 0x000000ffff107224 */ /* 0x000fe200078e000a */
[----:B------:R-:W-:Y:S06]  /*1fd0*/  BRA `(.L_x_961) ;  /* 0x0000000000087947 */ /* 0x000fec0003800000 */
.L_x_962:
[----:B------:R-:W-:Y:S02]  /*1fe0*/  LOP3.LUT R17, R35, 0x80000, RZ, 0xfc, !PT ;  /* 0x0008000023117812 */ /* 0x000fe400078efcff */
[----:B------:R-:W-:-:S07]  /*1ff0*/  MOV R16, R34 ;  /* 0x0000002200107202 */ /* 0x000fce0000000f00 */
.L_x_961:
[----:B------:R-:W-:Y:S05]  /*2000*/  BSYNC.RECONVERGENT B1 ;  /* 0x0000000000017941 */ /* 0x000fea0003800200 */
.L_x_959:
[----:B------:R-:W-:Y:S02]  /*2010*/  IMAD.MOV.U32 R8, RZ, RZ, R2 ;  /* 0x000000ffff087224 */ /* 0x000fe400078e0002 */
[----:B------:R-:W-:-:S04]  /*2020*/  IMAD.MOV.U32 R9, RZ, RZ, 0x0 ;  /* 0x00000000ff097424 */ /* 0x000fc800078e00ff */
[----:B------:R-:W-:Y:S05]  /*2030*/  RET.REL.NODEC R8 `(_ZN2at6native49_GLOBAL__N__09e94e3a_16_AveragePool3d_cu_a8eae74c29avg_pool3d_cuda_update_outputILi2EddEEvNS_27GenericPackedTensorAccessorIKT0_Lm4ENS_16DefaultPtrTraitsElEENS3_IS4_Lm4ES6_lEEiiiiiiiibii) ;  /* 0xffffffdc08f07950 */ /* 0x000fea0003c3ffff */
        .weak           $__internal_51_$__cuda_sm20_div_s64
        .type           $__internal_51_$__cuda_sm20_div_s64,@function
        .size           $__internal_51_$__cuda_sm20_div_s64,(.L_x_1082 - $__internal_51_$__cuda_sm20_div_s64)
$__internal_51_$__cuda_sm20_div_s64:
        /* <DEDUP_REMOVED lines=67> */
[----:B------:R-:W-:Y:S06]  /*2470*/  RET.REL.NODEC R8 `(_ZN2at6native49_GLOBAL__N__09e94e3a_16_AveragePool3d_cu_a8eae74c29avg_pool3d_cuda_update_outputILi2EddEEvNS_27GenericPackedTensorAccessorIKT0_Lm4ENS_16DefaultPtrTraitsElEENS3_IS4_Lm4ES6_lEEiiiiiiiibii) ;  /* 0xffffffd808e07950 */ /* 0x000fec0003c3ffff */
.L_x_964:
        /* <DEDUP_REMOVED lines=16> */
.L_x_1082:


//--------------------- .text._ZN2at6native49_GLOBAL__N__09e94e3a_16_AveragePool3d_cu_a8eae74c29avg_pool3d_cuda_update_outputILi1EddEEvNS_27GenericPackedTensorAccessorIKT0_Lm4ENS_16DefaultPtrTraitsElEENS3_IS4_Lm4ES6_lEEiiiiiiiibii --------------------------
	.section	.text._ZN2at6native49_GLOBAL__N__09e94e3a_16_AveragePool3d_cu_a8eae74c29avg_pool3d_cuda_update_outputILi1EddEEvNS_27GenericPackedTensorAccessorIKT0_Lm4ENS_16DefaultPtrTraitsElEENS3_IS4_Lm4ES6_lEEiiiiiiiibii,"ax",@progbits
	.align	128
.text._ZN2at6native49_GLOBAL__N__09e94e3a_16_AveragePool3d_cu_a8eae74c29avg_pool3d_cuda_update_outputILi1EddEEvNS_27GenericPackedTensorAccessorIKT0_Lm4ENS_16DefaultPtrTraitsElEENS3_IS4_Lm4ES6_lEEiiiiiiiibii:
        .type           _ZN2at6native49_GLOBAL__N__09e94e3a_16_AveragePool3d_cu_a8eae74c29avg_pool3d_cuda_update_outputILi1EddEEvNS_27GenericPackedTensorAccessorIKT0_Lm4ENS_16DefaultPtrTraitsElEENS3_IS4_Lm4ES6_lEEiiiiiiiibii,@function
        .size           _ZN2at6native49_GLOBAL__N__09e94e3a_16_AveragePool3d_cu_a8eae74c29avg_pool3d_cuda_update_outputILi1EddEEvNS_27GenericPackedTensorAccessorIKT0_Lm4ENS_16DefaultPtrTraitsElEENS3_IS4_Lm4ES6_lEEiiiiiiiibii,(.L_x_1085 - _ZN2at6native49_GLOBAL__N__09e94e3a_16_AveragePool3d_cu_a8eae74c29avg_pool3d_cuda_update_outputILi1EddEEvNS_27GenericPackedTensorAccessorIKT0_Lm4ENS_16DefaultPtrTraitsElEENS3_IS4_Lm4ES6_lEEiiiiiiiibii)
        .other          _ZN2at6native49_GLOBAL__N__09e94e3a_16_AveragePool3d_cu_a8eae74c29avg_pool3d_cuda_update_outputILi1EddEEvNS_27GenericPackedTensorAccessorIKT0_Lm4ENS_16DefaultPtrTraitsElEENS3_IS4_Lm4ES6_lEEiiiiiiiibii,@"STO_CUDA_ENTRY STV_DEFAULT"
_ZN2at6native49_GLOBAL__N__09e94e3a_16_AveragePool3d_cu_a8eae74c29avg_pool3d_cuda_update_outputILi1EddEEvNS_27GenericPackedTensorAccessorIKT0_Lm4ENS_16DefaultPtrTraitsElEENS3_IS4_Lm4ES6_lEEiiiiiiiibii:
        /* <DEDUP_REMOVED lines=39> */
.L_x_965:
[----:B------:R-:W-:-:S07]  /*0270*/  MOV R8, 0x290 ;  /* 0x0000029000087802 */ /* 0x000fce0000000f00 */
[----:B------:R-:W-:Y:S05]  /*0280*/  CALL.REL.NOINC `($__internal_53_$__cuda_sm20_div_s64) ;  /* 0x0000001c006c7944 */ /* 0x000fea0003c00000 */
[----:B------:R-:W0:Y:S01]  /*0290*/  LDC R5, c[0x0][0x3d8] ;  /* 0x0000f600ff057b82 */ /* 0x000e220000000800 */
[----:B------:R-:W-:-:S05]  /*02a0*/  IADD3 R6, PT, PT, -R4, RZ, RZ ;  /* 0x000000ff04067210 */ /* 0x000fca0007ffe1ff */
[----:B0-----:R-:W-:-:S07]  /*02b0*/  IMAD R6, R6, R5, UR4 ;  /* 0x0000000406067e24 */ /* 0x001fce000f8e0205 */
.L_x_966:
        /* <DEDUP_REMOVED lines=58> */
.L_x_967:
        /* <DEDUP_REMOVED lines=27> */
.L_x_968:
[----:B------:R-:W-:Y:S01]  /*0810*/  LOP3.LUT R29, R28, 0xfffffff0, RZ, 0xc0, !PT ;  /* 0xfffffff01c1d7812 */ /* 0x000fe200078ec0ff */
[----:B------:R-:W-:Y:S01]  /*0820*/  BSSY.RECONVERGENT B1, `(.L_x_969) ;  /* 0x00000f9000017945 */ /* 0x000fe20003800200 */
[C---:B-1----:R-:W-:Y:S01]  /*0830*/  SHF.L.U64.HI R11, R12.reuse, 0x3, R13 ;  /* 0x000000030c0b7819 */ /* 0x042fe2000001020d */
[----:B------:R-:W-:Y:S01]  /*0840*/  IMAD.SHL.U32 R27, R12, 0x8, RZ ;  /* 0x000000080c1b7824 */ /* 0x000fe200078e00ff */
[----:B------:R-:W-:Y:S02]  /*0850*/  CS2R R34, SRZ ;  /* 0x0000000000227805 */ /* 0x000fe4000001ff00 */
[----:B------:R-:W-:Y:S02]  /*0860*/  LOP3.LUT R28, R28, 0x3, RZ, 0xc0, !PT ;  /* 0x000000031c1c7812 */ /* 0x000fe400078ec0ff */
[----:B------:R-:W-:-:S07]  /*0870*/  IADD3 R29, PT, PT, -R29, RZ, RZ ;  /* 0x000000ff1d1d7210 */ /* 0x000fce0007ffe1ff */
.L_x_981:
        /* <DEDUP_REMOVED lines=23> */
.L_x_980:
        /* <DEDUP_REMOVED lines=13> */
.L_x_973:
        /* <DEDUP_REMOVED lines=74> */
.L_x_972:
[----:B------:R-:W-:Y:S05]  /*0f60*/  BSYNC.RECONVERGENT B2 ;  /* 0x0000000000027941 */ /* 0x000fea0003800200 */
.L_x_971:
        /* <DEDUP_REMOVED lines=64> */
.L_x_977:
[----:B------:R-:W-:Y:S05]  /*1370*/  BSYNC.RECONVERGENT B3 ;  /* 0x0000000000037941 */ /* 0x000fea0003800200 */
.L_x_976:
        /* <DEDUP_REMOVED lines=35> */
.L_x_979:
[----:B------:R-:W-:Y:S05]  /*15b0*/  BSYNC.RECONVERGENT B3 ;  /* 0x0000000000037941 */ /* 0x000fea0003800200 */
.L_x_978:
        /* <DEDUP_REMOVED lines=27> */
.L_x_975:
[----:B------:R-:W-:Y:S05]  /*1770*/  BSYNC.RECONVERGENT B2 ;  /* 0x0000000000027941 */ /* 0x000fea0003800200 */
.L_x_974:
[----:B------:R-:W-:Y:S05]  /*1780*/  @P4 BRA `(.L_x_980) ;  /* 0xfffffff000984947 */ /* 0x000fea000383ffff */
[----:B------:R-:W-:Y:S05]  /*1790*/  BSYNC.RECONVERGENT B0 ;  /* 0x0000000000007941 */ /* 0x000fea0003800200 */
.L_x_970:
[----:B------:R-:W-:Y:S05]  /*17a0*/  @P3 BRA `(.L_x_981) ;  /* 0xfffffff000343947 */ /* 0x000fea000383ffff */
[----:B------:R-:W-:Y:S05]  /*17b0*/  BSYNC.RECONVERGENT B1 ;  /* 0x0000000000017941 */ /* 0x000fea0003800200 */
.L_x_969:
        /* <DEDUP_REMOVED lines=17> */
[----:B------:R-:W-:Y:S05]  /*18d0*/  CALL.REL.NOINC `($__internal_52_$__cuda_sm20_div_rn_f64_full) ;  /* 0x00000000006c7944 */ /* 0x000fea0003c00000 */
[----:B------:R-:W-:Y:S01]  /*18e0*/  IMAD.MOV.U32 R8, RZ, RZ, R16 ;  /* 0x000000ffff087224 */ /* 0x000fe200078e0010 */
[----:B------:R-:W-:-:S07]  /*18f0*/  MOV R9, R17 ;  /* 0x0000001100097202 */ /* 0x000fce0000000f00 */
.L_x_983:
[----:B------:R-:W-:Y:S05]  /*1900*/  BSYNC.RECONVERGENT B0 ;  /* 0x0000000000007941 */ /* 0x000fea0003800200 */
.L_x_982:
        /* <DEDUP_REMOVED lines=24> */
        .weak           $__internal_52_$__cuda_sm20_div_rn_f64_full
        .type           $__internal_52_$__cuda_sm20_div_rn_f64_full,@function
        .size           $__internal_52_$__cuda_sm20_div_rn_f64_full,($__internal_53_$__cuda_sm20_div_s64 - $__internal_52_$__cuda_sm20_div_rn_f64_full)
$__internal_52_$__cuda_sm20_div_rn_f64_full:
        /* <DEDUP_REMOVED lines=66> */
.L_x_985:
        /* <DEDUP_REMOVED lines=16> */
.L_x_988:
[----:B------:R-:W-:Y:S01]  /*1fb0*/  LOP3.LUT R17, R11, 0x80000, RZ, 0xfc, !PT ;  /* 0x000800000b117812 */ /* 0x000fe200078efcff */
[----:B------:R-:W-:Y:S01]  /*1fc0*/  IMAD.MOV.U32 R16, RZ, RZ, R10 ;  /* 0x000000ffff107224 */ /* 0x000fe200078e000a */
[----:B------:R-:W-:Y:S06]  /*1fd0*/  BRA `(.L_x_986) ;  /* 0x0000000000087947 */ /* 0x000fec0003800000 */
.L_x_987:
[----:B------:R-:W-:Y:S02]  /*1fe0*/  LOP3.LUT R17, R35, 0x80000, RZ, 0xfc, !PT ;  /* 0x0008000023117812 */ /* 0x000fe400078efcff */
[----:B------:R-:W-:-:S07]  /*1ff0*/  MOV R16, R34 ;  /* 0x0000002200107202 */ /* 0x000fce0000000f00 */
.L_x_986:
[----:B------:R-:W-:Y:S05]  /*2000*/  BSYNC.RECONVERGENT B1 ;  /* 0x0000000000017941 */ /* 0x000fea0003800200 */
.L_x_984:
[----:B------:R-:W-:Y:S02]  /*2010*/  IMAD.MOV.U32 R8, RZ, RZ, R2 ;  /* 0x000000ffff087224 */ /* 0x000fe400078e0002 */
[----:B------:R-:W-:-:S04]  /*2020*/  IMAD.MOV.U32 R9, RZ, RZ, 0x0 ;  /* 0x00000000ff097424 */ /* 0x000fc800078e00ff */
[----:B------:R-:W-:Y:S05]  /*2030*/  RET.REL.NODEC R8 `(_ZN2at6native49_GLOBAL__N__09e94e3a_16_AveragePool3d_cu_a8eae74c29avg_pool3d_cuda_update_outputILi1EddEEvNS_27GenericPackedTensorAccessorIKT0_Lm4ENS_16DefaultPtrTraitsElEENS3_IS4_Lm4ES6_lEEiiiiiiiibii) ;  /* 0xffffffdc08f07950 */ /* 0x000fea0003c3ffff */
        .weak           $__internal_53_$__cuda_sm20_div_s64
        .type           $__internal_53_$__cuda_sm20_div_s64,@function
        .size           $__internal_53_$__cuda_sm20_div_s64,(.L_x_1085 - $__internal_53_$__cuda_sm20_div_s64)
$__internal_53_$__cuda_sm20_div_s64:
        /* <DEDUP_REMOVED lines=67> */
[----:B------:R-:W-:Y:S06]  /*2470*/  RET.REL.NODEC R8 `(_ZN2at6native49_GLOBAL__N__09e94e3a_16_AveragePool3d_cu_a8eae74c29avg_pool3d_cuda_update_outputILi1EddEEvNS_27GenericPackedTensorAccessorIKT0_Lm4ENS_16DefaultPtrTraitsElEENS3_IS4_Lm4ES6_lEEiiiiiiiibii) ;  /* 0xffffffd808e07950 */ /* 0x000fec0003c3ffff */
.L_x_989:
        /* <DEDUP_REMOVED lines=16> */
.L_x_1085:


//--------------------- .nv.shared.reserved.0     --------------------------
	.section	.nv.shared.reserved.0,"aw",@nobits
	.weak		__nv_reservedSMEM_offset_0_alias
	.size		__nv_reservedSMEM_offset_0_alias, 0, 64
	.other		__nv_reservedSMEM_offset_0_alias,@"STO_CUDA_RESERVED_SHARED STV_DEFAULT"
__nv_reservedSMEM_offset_0_alias:
	.zero		0
	.zero		64


//--------------------- .nv.global                --------------------------
	.section	.nv.global,"aw",@nobits
.nv.global:
	.type		_ZN47_INTERNAL_09e94e3a_16_AveragePool3d_cu_a8eae74c4cuda3std3__48in_placeE,@object
	.size		_ZN47_INTERNAL_09e94e3a_16_AveragePool3d_cu_a8eae74c4cuda3std3__48in_placeE,(_ZN47_INTERNAL_09e94e3a_16_AveragePool3d_cu_a8eae74c4cuda3std6ranges3__45__cpo8distanceE - _ZN47_INTERNAL_09e94e3a_16_AveragePool3d_cu_a8eae74c4cuda3std3__48in_placeE)
_ZN47_INTERNAL_09e94e3a_16_AveragePool3d_cu_a8eae74c4cuda3std3__48in_placeE:
	.zero		1
	.type		_ZN47_INTERNAL_09e94e3a_16_AveragePool3d_cu_a8eae74c4cuda3std6ranges3__45__cpo8distanceE,@object
	.size		_ZN47_INTERNAL_09e94e3a_16_AveragePool3d_cu_a8eae74c4cuda3std6ranges3__45__cpo8distanceE,(_ZN47_INTERNAL_09e94e3a_16_AveragePool3d_cu_a8eae74c4cuda3std3__45__cpo6cbeginE - _ZN47_INTERNAL_09e94e3a_16_AveragePool3d_cu_a8eae74c4cuda3std6ranges3__45__cpo8distanceE)
_ZN47_INTERNAL_09e94e3a_16_AveragePool3d_cu_a8eae74c4cuda3std6ranges3__45__cpo8distanceE:
	.zero		1
	.type		_ZN47_INTERNAL_09e94e3a_16_AveragePool3d_cu_a8eae74c4cuda3std3__45__cpo6cbeginE,@object
	.size		_ZN47_INTERNAL_09e94e3a_16_AveragePool3d_cu_a8eae74c4cuda3std3__45__cpo6cbeginE,(_ZN47_INTERNAL_09e94e3a_16_AveragePool3d_cu_a8eae74c4cuda3std6ranges3__45__cpo7advanceE - _ZN47_INTERNAL_09e94e3a_16_AveragePool3d_cu_a8eae74c4cuda3std3__45__cpo6cbeginE)
_ZN47_INTERNAL_09e94e3a_16_AveragePool3d_cu_a8eae74c4cuda3std3__45__cpo6cbeginE:
	.zero		1
	.type		_ZN47_INTERNAL_09e94e3a_16_AveragePool3d_cu_a8eae74c4cuda3std6ranges3__45__cpo7advanceE,@object
	.size		_ZN47_INTERNAL_09e94e3a_16_AveragePool3d_cu_a8eae74c4cuda3std6ranges3__45__cpo7advanceE,(_ZN47_INTERNAL_09e94e3a_16_AveragePool3d_cu_a8eae74c4cuda3std3__45__cpo7crbeginE - _ZN47_INTERNAL_09e94e3a_16_AveragePool3d_cu_a8eae74c4cuda3std6ranges3__45__cpo7advanceE)
_ZN47_INTERNAL_09e94e3a_16_AveragePool3d_cu_a8eae74c4cuda3std6ranges3__45__cpo7advanceE:
	.zero		1
	.type		_ZN47_INTERNAL_09e94e3a_16_AveragePool3d_cu_a8eae74c4cuda3std3__45__cpo7crbeginE,@object
	.size		_ZN47_INTERNAL_09e94e3a_16_AveragePool3d_cu_a8eae74c4cuda3std3__45__cpo7crbeginE,(_ZN47_INTERNAL_09e94e3a_16_AveragePool3d_cu_a8eae74c4cuda3std6ranges3__45__cpo4dataE - _ZN47_INTERNAL_09e94e3a_16_AveragePool3d_cu_a8eae74c4cuda3std3__45__cpo7crbeginE)
_ZN47_INTERNAL_09e94e3a_16_AveragePool3d_cu_a8eae74c4cuda3std3__45__cpo7crbeginE:
	.zero		1
	.type		_ZN47_INTERNAL_09e94e3a_16_AveragePool3d_cu_a8eae74c4cuda3std6ranges3__45__cpo4dataE,@object
	.size		_ZN47_INTERNAL_09e94e3a_16_AveragePool3d_cu_a8eae74c4cuda3std6ranges3__45__cpo4dataE,(_ZN47_INTERNAL_09e94e3a_16_AveragePool3d_cu_a8eae74c4cuda3std6ranges3__45__cpo5beginE - _ZN47_INTERNAL_09e94e3a_16_AveragePool3d_cu_a8eae74c4cuda3std6ranges3__45__cpo4dataE)
_ZN47_INTERNAL_09e94e3a_16_AveragePool3d_cu_a8eae74c4cuda3std6ranges3__45__cpo4dataE:
	.zero		1
	.type		_ZN47_INTERNAL_09e94e3a_16_AveragePool3d_cu_a8eae74c4cuda3std6ranges3__45__cpo5beginE,@object
	.size		_ZN47_INTERNAL_09e94e3a_16_AveragePool3d_cu_a8eae74c4cuda3std6ranges3__45__cpo5beginE,(_ZN47_INTERNAL_09e94e3a_16_AveragePool3d_cu_a8eae74c4cuda3std3__449_GLOBAL__N__09e94e3a_16_AveragePool3d_cu_a8eae74c6ignoreE - _ZN47_INTERNAL_09e94e3a_16_AveragePool3d_cu_a8eae74c4cuda3std6ranges3__45__cpo5beginE)
_ZN47_INTERNAL_09e94e3a_16_AveragePool3d_cu_a8eae74c4cuda3std6ranges3__45__cpo5beginE:
	.zero		1
	.type		_ZN47_INTERNAL_09e94e3a_16_AveragePool3d_cu_a8eae74c4cuda3std3__449_GLOBAL__N__09e94e3a_16_AveragePool3d_cu_a8eae74c6ignoreE,@object
	.size		_ZN47_INTERNAL_09e94e3a_16_AveragePool3d_cu_a8eae74c4cuda3std3__449_GLOBAL__N__09e94e3a_16_AveragePool3d_cu_a8eae74c6ignoreE,(_ZN47_INTERNAL_09e94e3a_16_AveragePool3d_cu_a8eae74c4cuda3std6ranges3__45__cpo4sizeE - _ZN47_INTERNAL_09e94e3a_16_AveragePool3d_cu_a8eae74c4cuda3std3__449_GLOBAL__N__09e94e3a_16_AveragePool3d_cu_a8eae74c6ignoreE)
_ZN47_INTERNAL_09e94e3a_16_AveragePool3d_cu_a8eae74c4cuda3std3__449_GLOBAL__N__09e94e3a_16_AveragePool3d_cu_a8eae74c6ignoreE:
	.zero		1
	.type		_ZN47_INTERNAL_09e94e3a_16_AveragePool3d_cu_a8eae74c4cuda3std6ranges3__45__cpo4sizeE,@object
	.size		_ZN47_INTERNAL_09e94e3a_16_AveragePool3d_cu_a8eae74c4cuda3std6ranges3__45__cpo4sizeE,(_ZN47_INTERNAL_09e94e3a_16_AveragePool3d_cu_a8eae74c4cuda3std3__45__cpo5beginE - _ZN47_INTERNAL_09e94e3a_16_AveragePool3d_cu_a8eae74c4cuda3std6ranges3__45__cpo4sizeE)
_ZN47_INTERNAL_09e94e3a_16_AveragePool3d_cu_a8eae74c4cuda3std6ranges3__45__cpo4sizeE:
	.zero		1
	.type		_ZN47_INTERNAL_09e94e3a_16_AveragePool3d_cu_a8eae74c4cuda3std3__45__cpo5beginE,@object
	.size		_ZN47_INTERNAL_09e94e3a_16_AveragePool3d_cu_a8eae74c4cuda3std3__45__cpo5beginE,(_ZN47_INTERNAL_09e94e3a_16_AveragePool3d_cu_a8eae74c4cuda3std6ranges3__45__cpo6cbeginE - _ZN47_INTERNAL_09e94e3a_16_AveragePool3d_cu_a8eae74c4cuda3std3__45__cpo5beginE)
_ZN47_INTERNAL_09e94e3a_16_AveragePool3d_cu_a8eae74c4cuda3std3__45__cpo5beginE:
	.zero		1
	.type		_ZN47_INTERNAL_09e94e3a_16_AveragePool3d_cu_a8eae74c4cuda3std6ranges3__45__cpo6cbeginE,@object
	.size		_ZN47_INTERNAL_09e94e3a_16_AveragePool3d_cu_a8eae74c4cuda3std6ranges3__45__cpo6cbeginE,(_ZN47_INTERNAL_09e94e3a_16_AveragePool3d_cu_a8eae74c4cuda3std3__45__cpo6rbeginE - _ZN47_INTERNAL_09e94e3a_16_AveragePool3d_cu_a8eae74c4cuda3std6ranges3__45__cpo6cbeginE)
_ZN47_INTERNAL_09e94e3a_16_AveragePool3d_cu_a8eae74c4cuda3std6ranges3__45__cpo6cbeginE:
	.zero		1
	.type		_ZN47_INTERNAL_09e94e3a_16_AveragePool3d_cu_a8eae74c4cuda3std3__45__cpo6rbeginE,@object
	.size		_ZN47_INTERNAL_09e94e3a_16_AveragePool3d_cu_a8eae74c4cuda3std3__45__cpo6rbeginE,(_ZN47_INTERNAL_09e94e3a_16_AveragePool3d_cu_a8eae74c4cuda3std6ranges3__45__cpo4nextE - _ZN47_INTERNAL_09e94e3a_16_AveragePool3d_cu_a8eae74c4cuda3std3__45__cpo6rbeginE)
_ZN47_INTERNAL_09e94e3a_16_AveragePool3d_cu_a8eae74c4cuda3std3__45__cpo6rbeginE:
	.zero		1
	.type		_ZN47_INTERNAL_09e94e3a_16_AveragePool3d_cu_a8eae74c4cuda3std6ranges3__45__cpo4nextE,@object
	.size		_ZN47_INTERNAL_09e94e3a_16_AveragePool3d_cu_a8eae74c4cuda3std6ranges3__45__cpo4nextE,(_ZN47_INTERNAL_09e94e3a_16_AveragePool3d_cu_a8eae74c4cuda3std6ranges3__45__cpo4swapE - _ZN47_INTERNAL_09e94e3a_16_AveragePool3d_cu_a8eae74c4cuda3std6ranges3__45__cpo4nextE)
_ZN47_INTERNAL_09e94e3a_16_AveragePool3d_cu_a8eae74c4cuda3std6ranges3__45__cpo4nextE:
	.zero		1
	.type		_ZN47_INTERNAL_09e94e3a_16_AveragePool3d_cu_a8eae74c4cuda3std6ranges3__45__cpo4swapE,@object
	.size		_ZN47_INTERNAL_09e94e3a_16_AveragePool3d_cu_a8eae74c4cuda3std6ranges3__45__cpo4swapE,(_ZN47_INTERNAL_09e94e3a_16_AveragePool3d_cu_a8eae74c4cuda3std3__420unreachable_sentinelE - _ZN47_INTERNAL_09e94e3a_16_AveragePool3d_cu_a8eae74c4cuda3std6ranges3__45__cpo4swapE)
_ZN47_INTERNAL_09e94e3a_16_AveragePool3d_cu_a8eae74c4cuda3std6ranges3__45__cpo4swapE:
	.zero		1
	.type		_ZN47_INTERNAL_09e94e3a_16_AveragePool3d_cu_a8eae74c4cuda3std3__420unreachable_sentinelE,@object
	.size		_ZN47_INTERNAL_09e94e3a_16_AveragePool3d_cu_a8eae74c4cuda3std3__420unreachable_sentinelE,(_ZN47_INTERNAL_09e94e3a_16_AveragePool3d_cu_a8eae74c6thrust24THRUST_300001_SM_1000_NS6system6detail10sequential3seqE - _ZN47_INTERNAL_09e94e3a_16_AveragePool3d_cu_a8eae74c4cuda3std3__420unreachable_sentinelE)
_ZN47_INTERNAL_09e94e3a_16_AveragePool3d_cu_a8eae74c4cuda3std3__420unreachable_sentinelE:
	.zero		1
	.type		_ZN47_INTERNAL_09e94e3a_16_AveragePool3d_cu_a8eae74c6thrust24THRUST_300001_SM_1000_NS6system6detail10sequential3seqE,@object
	.size		_ZN47_INTERNAL_09e94e3a_16_AveragePool3d_cu_a8eae74c6thrust24THRUST_300001_SM_1000_NS6system6detail10sequential3seqE,(_ZN47_INTERNAL_09e94e3a_16_AveragePool3d_cu_a8eae74c4cuda3std3__45__cpo4cendE - _ZN47_INTERNAL_09e94e3a_16_AveragePool3d_cu_a8eae74c6thrust24THRUST_300001_SM_1000_NS6system6detail10sequential3seqE)
_ZN47_INTERNAL_09e94e3a_16_AveragePool3d_cu_a8eae74c6thrust24THRUST_300001_SM_1000_NS6system6detail10sequential3seqE:
	.zero		1
	.type		_ZN47_INTERNAL_09e94e3a_16_AveragePool3d_cu_a8eae74c4cuda3std3__45__cpo4cendE,@object
	.size		_ZN47_INTERNAL_09e94e3a_16_AveragePool3d_cu_a8eae74c4cuda3std3__45__cpo4cendE,(_ZN47_INTERNAL_09e94e3a_16_AveragePool3d_cu_a8eae74c4cuda3std6ranges3__45__cpo9iter_swapE - _ZN47_INTERNAL_09e94e3a_16_AveragePool3d_cu_a8eae74c4cuda3std3__45__cpo4cendE)
_ZN47_INTERNAL_09e94e3a_16_AveragePool3d_cu_a8eae74c4cuda3std3__45__cpo4cendE:
	.zero		1
	.type		_ZN47_INTERNAL_09e94e3a_16_AveragePool3d_cu_a8eae74c4cuda3std6ranges3__45__cpo9iter_swapE,@object
	.size		_ZN47_INTERNAL_09e94e3a_16_AveragePool3d_cu_a8eae74c4cuda3std6ranges3__45__cpo9iter_swapE,(_ZN47_INTERNAL_09e94e3a_16_AveragePool3d_cu_a8eae74c4cuda3std3__45__cpo5crendE - _ZN47_INTERNAL_09e94e3a_16_AveragePool3d_cu_a8eae74c4cuda3std6ranges3__45__cpo9iter_swapE)
_ZN47_INTERNAL_09e94e3a_16_AveragePool3d_cu_a8eae74c4cuda3std6ranges3__45__cpo9iter_swapE:
	.zero		1
	.type		_ZN47_INTERNAL_09e94e3a_16_AveragePool3d_cu_a8eae74c4cuda3std3__45__cpo5crendE,@object
	.size		_ZN47_INTERNAL_09e94e3a_16_AveragePool3d_cu_a8eae74c4cuda3std3__45__cpo5crendE,(_ZN47_INTERNAL_09e94e3a_16_AveragePool3d_cu_a8eae74c4cuda3std6ranges3__45__cpo5cdataE - _ZN47_INTERNAL_09e94e3a_16_AveragePool3d_cu_a8eae74c4cuda3std3__45__cpo5crendE)
_ZN47_INTERNAL_09e94e3a_16_AveragePool3d_cu_a8eae74c4cuda3std3__45__cpo5crendE:
	.zero		1
	.type		_ZN47_INTERNAL_09e94e3a_16_AveragePool3d_cu_a8eae74c4cuda3std6ranges3__45__cpo5cdataE,@object
	.size		_ZN47_INTERNAL_09e94e3a_16_AveragePool3d_cu_a8eae74c4cuda3std6ranges3__45__cpo5cdataE,(_ZN47_INTERNAL_09e94e3a_16_AveragePool3d_cu_a8eae74c4cuda3std6ranges3__45__cpo3endE - _ZN47_INTERNAL_09e94e3a_16_AveragePool3d_cu_a8eae74c4cuda3std6ranges3__45__cpo5cdataE)
_ZN47_INTERNAL_09e94e3a_16_AveragePool3d_cu_a8eae74c4cuda3std6ranges3__45__cpo5cdataE:
	.zero		1
	.type		_ZN47_INTERNAL_09e94e3a_16_AveragePool3d_cu_a8eae74c4cuda3std6ranges3__45__cpo3endE,@object
	.size		_ZN47_INTERNAL_09e94e3a_16_AveragePool3d_cu_a8eae74c4cuda3std6ranges3__45__cpo3endE,(_ZN47_INTERNAL_09e94e3a_16_AveragePool3d_cu_a8eae74c4cuda3std3__419piecewise_constructE - _ZN47_INTERNAL_09e94e3a_16_AveragePool3d_cu_a8eae74c4cuda3std6ranges3__45__cpo3endE)
_ZN47_INTERNAL_09e94e3a_16_AveragePool3d_cu_a8eae74c4cuda3std6ranges3__45__cpo3endE:
	.zero		1
	.type		_ZN47_INTERNAL_09e94e3a_16_AveragePool3d_cu_a8eae74c4cuda3std3__419piecewise_constructE,@object
	.size		_ZN47_INTERNAL_09e94e3a_16_AveragePool3d_cu_a8eae74c4cuda3std3__419piecewise_constructE,(_ZN47_INTERNAL_09e94e3a_16_AveragePool3d_cu_a8eae74c4cuda3std6ranges3__45__cpo5ssizeE - _ZN47_INTERNAL_09e94e3a_16_AveragePool3d_cu_a8eae74c4cuda3std3__419piecewise_constructE)
_ZN47_INTERNAL_09e94e3a_16_AveragePool3d_cu_a8eae74c4cuda3std3__419piecewise_constructE:
	.zero		1
	.type		_ZN47_INTERNAL_09e94e3a_16_AveragePool3d_cu_a8eae74c4cuda3std6ranges3__45__cpo5ssizeE,@object
	.size		_ZN47_INTERNAL_09e94e3a_16_AveragePool3d_cu_a8eae74c4cuda3std6ranges3__45__cpo5ssizeE,(_ZN47_INTERNAL_09e94e3a_16_AveragePool3d_cu_a8eae74c4cuda3std3__45__cpo3endE - _ZN47_INTERNAL_09e94e3a_16_AveragePool3d_cu_a8eae74c4cuda3std6ranges3__45__cpo5ssizeE)
_ZN47_INTERNAL_09e94e3a_16_AveragePool3d_cu_a8eae74c4cuda3std6ranges3__45__cpo5ssizeE:
	.zero		1
	.type		_ZN47_INTERNAL_09e94e3a_16_AveragePool3d_cu_a8eae74c4cuda3std3__45__cpo3endE,@object
	.size		_ZN47_INTERNAL_09e94e3a_16_AveragePool3d_cu_a8eae74c4cuda3std3__45__cpo3endE,(_ZN47_INTERNAL_09e94e3a_16_AveragePool3d_cu_a8eae74c4cuda3std6ranges3__45__cpo4cendE - _ZN47_INTERNAL_09e94e3a_16_AveragePool3d_cu_a8eae74c4cuda3std3__45__cpo3endE)
_ZN47_INTERNAL_09e94e3a_16_AveragePool3d_cu_a8eae74c4cuda3std3__45__cpo3endE:
	.zero		1
	.type		_ZN47_INTERNAL_09e94e3a_16_AveragePool3d_cu_a8eae74c4cuda3std6ranges3__45__cpo4cendE,@object
	.size		_ZN47_INTERNAL_09e94e3a_16_AveragePool3d_cu_a8eae74c4cuda3std6ranges3__45__cpo4cendE,(_ZN47_INTERNAL_09e94e3a_16_AveragePool3d_cu_a8eae74c4cuda3std3__45__cpo4rendE - _ZN47_INTERNAL_09e94e3a_16_AveragePool3d_cu_a8eae74c4cuda3std6ranges3__45__cpo4cendE)
_ZN47_INTERNAL_09e94e3a_16_AveragePool3d_cu_a8eae74c4cuda3std6ranges3__45__cpo4cendE:
	.zero		1
	.type		_ZN47_INTERNAL_09e94e3a_16_AveragePool3d_cu_a8eae74c4cuda3std3__45__cpo4rendE,@object
	.size		_ZN47_INTERNAL_09e94e3a_16_AveragePool3d_cu_a8eae74c4cuda3std3__45__cpo4rendE,(_ZN47_INTERNAL_09e94e3a_16_AveragePool3d_cu_a8eae74c4cuda3std6ranges3__45__cpo4prevE - _ZN47_INTERNAL_09e94e3a_16_AveragePool3d_cu_a8eae74c4cuda3std3__45__cpo4rendE)
_ZN47_INTERNAL_09e94e3a_16_AveragePool3d_cu_a8eae74c4cuda3std3__45__cpo4rendE:
	.zero		1
	.type		_ZN47_INTERNAL_09e94e3a_16_AveragePool3d_cu_a8eae74c4cuda3std6ranges3__45__cpo4prevE,@object
	.size		_ZN47_INTERNAL_09e94e3a_16_AveragePool3d_cu_a8eae74c4cuda3std6ranges3__45__cpo4prevE,(_ZN47_INTERNAL_09e94e3a_16_AveragePool3d_cu_a8eae74c4cuda3std6ranges3__45__cpo9iter_moveE - _ZN47_INTERNAL_09e94e3a_16_AveragePool3d_cu_a8eae74c4cuda3std6ranges3__45__cpo4prevE)
_ZN47_INTERNAL_09e94e3a_16_AveragePool3d_cu_a8eae74c4cuda3std6ranges3__45__cpo4prevE:
	.zero		1
	.type		_ZN47_INTERNAL_09e94e3a_16_AveragePool3d_cu_a8eae74c4cuda3std6ranges3__45__cpo9iter_moveE,@object
	.size		_ZN47_INTERNAL_09e94e3a_16_AveragePool3d_cu_a8eae74c4cuda3std6ranges3__45__cpo9iter_moveE,(.L_13 - _ZN47_INTERNAL_09e94e3a_16_AveragePool3d_cu_a8eae74c4cuda3std6ranges3__45__cpo9iter_moveE)
_ZN47_INTERNAL_09e94e3a_16_AveragePool3d_cu_a8eae74c4cuda3std6ranges3__45__cpo9iter_moveE:
	.zero		1
.L_13:


//--------------------- .nv.constant0._ZN2at6native49_GLOBAL__N__09e94e3a_16_AveragePool3d_cu_a8eae74c33avg_pool3d_cuda_update_grad_inputIN3c108BFloat16EfEEvNS_27GenericPackedTensorAccessorIKT_Lm4ENS_16DefaultPtrTraitsElEENS5_IS6_Lm4ES8_lEEiiiiiiiiibii --------------------------
	.section	.nv.constant0._ZN2at6native49_GLOBAL__N__09e94e3a_16_AveragePool3d_cu_a8eae74c33avg_pool3d_cuda_update_grad_inputIN3c108BFloat16EfEEvNS_27GenericPackedTensorAccessorIKT_Lm4ENS_16DefaultPtrTraitsElEENS5_IS6_Lm4ES8_lEEiiiiiiiiibii,"a",@progbits
	.sectionflags	@""
	.align	4
.nv.constant0._ZN2at6native49_GLOBAL__N__09e94e3a_16_AveragePool3d_cu_a8eae74c33avg_pool3d_cuda_update_grad_inputIN3c108BFloat16EfEEvNS_27GenericPackedTensorAccessorIKT_Lm4ENS_16DefaultPtrTraitsElEENS5_IS6_Lm4ES8_lEEiiiiiiiiibii:
	.zero		1088


//--------------------- .nv.constant0._ZN2at6native49_GLOBAL__N__09e94e3a_16_AveragePool3d_cu_a8eae74c40avg_pool3d_cuda_update_grad_input_atomicIN3c108BFloat16EfEEvNS_27GenericPackedTensorAccessorIKT_Lm4ENS_16DefaultPtrTraitsElEENS5_IS6_Lm4ES8_lEEiiiiiiiiibiii --------------------------
	.section	.nv.constant0._ZN2at6native49_GLOBAL__N__09e94e3a_16_AveragePool3d_cu_a8eae74c40avg_pool3d_cuda_update_grad_input_atomicIN3c108BFloat16EfEEvNS_27GenericPackedTensorAccessorIKT_Lm4ENS_16DefaultPtrTraitsElEENS5_IS6_Lm4ES8_lEEiiiiiiiiibiii,"a",@progbits
	.sectionflags	@""
	.align	4
.nv.constant0._ZN2at6native49_GLOBAL__N__09e94e3a_16_AveragePool3d_cu_a8eae74c40avg_pool3d_cuda_update_grad_input_atomicIN3c108BFloat16EfEEvNS_27GenericPackedTensorAccessorIKT_Lm4ENS_16DefaultPtrTraitsElEENS5_IS6_Lm4ES8_lEEiiiiiiiiibiii:
	.zero		1092


//--------------------- .nv.constant0._ZN2at6native49_GLOBAL__N__09e94e3a_16_AveragePool3d_cu_a8eae74c33avg_pool3d_cuda_update_grad_inputIN3c104HalfEfEEvNS_27GenericPackedTensorAccessorIKT_Lm4ENS_16DefaultPtrTraitsElEENS5_IS6_Lm4ES8_lEEiiiiiiiiibii --------------------------
	.section	.nv.constant0._ZN2at6native49_GLOBAL__N__09e94e3a_16_AveragePool3d_cu_a8eae74c33avg_pool3d_cuda_update_grad_inputIN3c104HalfEfEEvNS_27GenericPackedTensorAccessorIKT_Lm4ENS_16DefaultPtrTraitsElEENS5_IS6_Lm4ES8_lEEiiiiiiiiibii,"a",@progbits
	.sectionflags	@""
	.align	4
.nv.constant0._ZN2at6native49_GLOBAL__N__09e94e3a_16_AveragePool3d_cu_a8eae74c33avg_pool3d_cuda_update_grad_inputIN3c104HalfEfEEvNS_27GenericPackedTensorAccessorIKT_Lm4ENS_16DefaultPtrTraitsElEENS5_IS6_Lm4ES8_lEEiiiiiiiiibii:
	.zero		1088


//--------------------- .nv.constant0._ZN2at6native49_GLOBAL__N__09e94e3a_16_AveragePool3d_cu_a8eae74c40avg_pool3d_cuda_update_grad_input_atomicIN3c104HalfEfEEvNS_27GenericPackedTensorAccessorIKT_Lm4ENS_16DefaultPtrTraitsElEENS5_IS6_Lm4ES8_lEEiiiiiiiiibiii --------------------------
	.section	.nv.constant0._ZN2at6native49_GLOBAL__N__09e94e3a_16_AveragePool3d_cu_a8eae74c40avg_pool3d_cuda_update_grad_input_atomicIN3c104HalfEfEEvNS_27GenericPackedTensorAccessorIKT_Lm4ENS_16DefaultPtrTraitsElEENS5_IS6_Lm4ES8_lEEiiiiiiiiibiii,"a",@progbits
	.sectionflags	@""
	.align	4
.nv.constant0._ZN2at6native49_GLOBAL__N__09e94e3a_16_AveragePool3d_cu_a8eae74c40avg_pool3d_cuda_update_grad_input_atomicIN3c104HalfEfEEvNS_27GenericPackedTensorAccessorIKT_Lm4ENS_16DefaultPtrTraitsElEENS5_IS6_Lm4ES8_lEEiiiiiiiiibiii:
	.zero		1092


//--------------------- .nv.constant0._ZN2at6native49_GLOBAL__N__09e94e3a_16_AveragePool3d_cu_a8eae74c33avg_pool3d_cuda_update_grad_inputIffEEvNS_27GenericPackedTensorAccessorIKT_Lm4ENS_16DefaultPtrTraitsElEENS3_IS4_Lm4ES6_lEEiiiiiiiiibii --------------------------
	.section	.nv.constant0._ZN2at6native49_GLOBAL__N__09e94e3a_16_AveragePool3d_cu_a8eae74c33avg_pool3d_cuda_update_grad_inputIffEEvNS_27GenericPackedTensorAccessorIKT_Lm4ENS_16DefaultPtrTraitsElEENS3_IS4_Lm4ES6_lEEiiiiiiiiibii,"a",@progbits
	.sectionflags	@""
	.align	4
.nv.constant0._ZN2at6native49_GLOBAL__N__09e94e3a_16_AveragePool3d_cu_a8eae74c33avg_pool3d_cuda_update_grad_inputIffEEvNS_27GenericPackedTensorAccessorIKT_Lm4ENS_16DefaultPtrTraitsElEENS3_IS4_Lm4ES6_lEEiiiiiiiiibii:
	.zero		1088


//--------------------- .nv.constant0._ZN2at6native49_GLOBAL__N__09e94e3a_16_AveragePool3d_cu_a8eae74c40avg_pool3d_cuda_update_grad_input_atomicIffEEvNS_27GenericPackedTensorAccessorIKT_Lm4ENS_16DefaultPtrTraitsElEENS3_IS4_Lm4ES6_lEEiiiiiiiiibiii --------------------------
	.section	.nv.constant0._ZN2at6native49_GLOBAL__N__09e94e3a_16_AveragePool3d_cu_a8eae74c40avg_pool3d_cuda_update_grad_input_atomicIffEEvNS_27GenericPackedTensorAccessorIKT_Lm4ENS_16DefaultPtrTraitsElEENS3_IS4_Lm4ES6_lEEiiiiiiiiibiii,"a",@progbits
	.sectionflags	@""
	.align	4
.nv.constant0._ZN2at6native49_GLOBAL__N__09e94e3a_16_AveragePool3d_cu_a8eae74c40avg_pool3d_cuda_update_grad_input_atomicIffEEvNS_27GenericPackedTensorAccessorIKT_Lm4ENS_16DefaultPtrTraitsElEENS3_IS4_Lm4ES6_lEEiiiiiiiiibiii:
	.zero		1092


//--------------------- .nv.constant0._ZN2at6native49_GLOBAL__N__09e94e3a_16_AveragePool3d_cu_a8eae74c33avg_pool3d_cuda_update_grad_inputIddEEvNS_27GenericPackedTensorAccessorIKT_Lm4ENS_16DefaultPtrTraitsElEENS3_IS4_Lm4ES6_lEEiiiiiiiiibii --------------------------
	.section	.nv.constant0._ZN2at6native49_GLOBAL__N__09e94e3a_16_AveragePool3d_cu_a8eae74c33avg_pool3d_cuda_update_grad_inputIddEEvNS_27GenericPackedTensorAccessorIKT_Lm4ENS_16DefaultPtrTraitsElEENS3_IS4_Lm4ES6_lEEiiiiiiiiibii,"a",@progbits
	.sectionflags	@""
	.align	4
.nv.constant0._ZN2at6native49_GLOBAL__N__09e94e3a_16_AveragePool3d_cu_a8eae74c33avg_pool3d_cuda_update_grad_inputIddEEvNS_27GenericPackedTensorAccessorIKT_Lm4ENS_16DefaultPtrTraitsElEENS3_IS4_Lm4ES6_lEEiiiiiiiiibii:
	.zero		1088


//--------------------- .nv.constant0._ZN2at6native49_GLOBAL__N__09e94e3a_16_AveragePool3d_cu_a8eae74c40avg_pool3d_cuda_update_grad_input_atomicIddEEvNS_27GenericPackedTensorAccessorIKT_Lm4ENS_16DefaultPtrTraitsElEENS3_IS4_Lm4ES6_lEEiiiiiiiiibiii --------------------------
	.section	.nv.constant0._ZN2at6native49_GLOBAL__N__09e94e3a_16_AveragePool3d_cu_a8eae74c40avg_pool3d_cuda_update_grad_input_atomicIddEEvNS_27GenericPackedTensorAccessorIKT_Lm4ENS_16DefaultPtrTraitsElEENS3_IS4_Lm4ES6_lEEiiiiiiiiibiii,"a",@progbits
	.sectionflags	@""
	.align	4
.nv.constant0._ZN2at6native49_GLOBAL__N__09e94e3a_16_AveragePool3d_cu_a8eae74c40avg_pool3d_cuda_update_grad_input_atomicIddEEvNS_27GenericPackedTensorAccessorIKT_Lm4ENS_16DefaultPtrTraitsElEENS3_IS4_Lm4ES6_lEEiiiiiiiiibiii:
	.zero		1092


//--------------------- .nv.constant0._ZN2at6native49_GLOBAL__N__09e94e3a_16_AveragePool3d_cu_a8eae74c44avg_pool3d_single_backward_out_frame_stride1IN3c108BFloat16EfEEvNS_27GenericPackedTensorAccessorIKT_Lm4ENS_16DefaultPtrTraitsElEENS5_IS6_Lm4ES8_lEEiiiT0_i --------------------------
	.section	.nv.constant0._ZN2at6native49_GLOBAL__N__09e94e3a_16_AveragePool3d_cu_a8eae74c44avg_pool3d_single_backward_out_frame_stride1IN3c108BFloat16EfEEvNS_27GenericPackedTensorAccessorIKT_Lm4ENS_16DefaultPtrTraitsElEENS5_IS6_Lm4ES8_lEEiiiT0_i,"a",@progbits
	.sectionflags	@""
	.align	4
.nv.constant0._ZN2at6native49_GLOBAL__N__09e94e3a_16_AveragePool3d_cu_a8eae74c44avg_pool3d_single_backward_out_frame_stride1IN3c108BFloat16EfEEvNS_27GenericPackedTensorAccessorIKT_Lm4ENS_16DefaultPtrTraitsElEENS5_IS6_Lm4ES8_lEEiiiT0_i:
	.zero		1060


//--------------------- .nv.constant0._ZN2at6native49_GLOBAL__N__09e94e3a_16_AveragePool3d_cu_a8eae74c44avg_pool3d_single_backward_out_frame_stride1IN3c104HalfEfEEvNS_27GenericPackedTensorAccessorIKT_Lm4ENS_16DefaultPtrTraitsElEENS5_IS6_Lm4ES8_lEEiiiT0_i --------------------------
	.section	.nv.constant0._ZN2at6native49_GLOBAL__N__09e94e3a_16_AveragePool3d_cu_a8eae74c44avg_pool3d_single_backward_out_frame_stride1IN3c104HalfEfEEvNS_27GenericPackedTensorAccessorIKT_Lm4ENS_16DefaultPtrTraitsElEENS5_IS6_Lm4ES8_lEEiiiT0_i,"a",@progbits
	.sectionflags	@""
	.align	4
.nv.constant0._ZN2at6native49_GLOBAL__N__09e94e3a_16_AveragePool3d_cu_a8eae74c44avg_pool3d_single_backward_out_frame_stride1IN3c104HalfEfEEvNS_27GenericPackedTensorAccessorIKT_Lm4ENS_16DefaultPtrTraitsElEENS5_IS6_Lm4ES8_lEEiiiT0_i:
	.zero		1060


//--------------------- .nv.constant0._ZN2at6native49_GLOBAL__N__09e94e3a_16_AveragePool3d_cu_a8eae74c44avg_pool3d_single_backward_out_frame_stride1IffEEvNS_27GenericPackedTensorAccessorIKT_Lm4ENS_16DefaultPtrTraitsElEENS3_IS4_Lm4ES6_lEEiiiT0_i --------------------------
	.section	.nv.constant0._ZN2at6native49_GLOBAL__N__09e94e3a_16_AveragePool3d_cu_a8eae74c44avg_pool3d_single_backward_out_frame_stride1IffEEvNS_27GenericPackedTensorAccessorIKT_Lm4ENS_16DefaultPtrTraitsElEENS3_IS4_Lm4ES6_lEEiiiT0_i,"a",@progbits
	.sectionflags	@""
	.align	4
.nv.constant0._ZN2at6native49_GLOBAL__N__09e94e3a_16_AveragePool3d_cu_a8eae74c44avg_pool3d_single_backward_out_frame_stride1IffEEvNS_27GenericPackedTensorAccessorIKT_Lm4ENS_16DefaultPtrTraitsElEENS3_IS4_Lm4ES6_lEEiiiT0_i:
	.zero		1060


//--------------------- .nv.constant0._ZN2at6native49_GLOBAL__N__09e94e3a_16_AveragePool3d_cu_a8eae74c44avg_pool3d_single_backward_out_frame_stride1IddEEvNS_27GenericPackedTensorAccessorIKT_Lm4ENS_16DefaultPtrTraitsElEENS3_IS4_Lm4ES6_lEEiiiT0_i --------------------------
	.section	.nv.constant0._ZN2at6native49_GLOBAL__N__09e94e3a_16_AveragePool3d_cu_a8eae74c44avg_pool3d_single_backward_out_frame_stride1IddEEvNS_27GenericPackedTensorAccessorIKT_Lm4ENS_16DefaultPtrTraitsElEENS3_IS4_Lm4ES6_lEEiiiT0_i,"a",@progbits
	.sectionflags	@""
	.align	4
.nv.constant0._ZN2at6native49_GLOBAL__N__09e94e3a_16_AveragePool3d_cu_a8eae74c44avg_pool3d_single_backward_out_frame_stride1IddEEvNS_27GenericPackedTensorAccessorIKT_Lm4ENS_16DefaultPtrTraitsElEENS3_IS4_Lm4ES6_lEEiiiT0_i:
	.zero		1068


//--------------------- .nv.constant0._ZN2at6native49_GLOBAL__N__09e94e3a_16_AveragePool3d_cu_a8eae74c29avg_pool3d_cuda_update_outputIN3c108BFloat16EfEEvNS_27GenericPackedTensorAccessorIKT_Lm4ENS_16DefaultPtrTraitsElEENS5_IS6_Lm4ES8_lEEiiiiiiiiibii --------------------------
	.section	.nv.constant0._ZN2at6native49_GLOBAL__N__09e94e3a_16_AveragePool3d_cu_a8eae74c29avg_pool3d_cuda_update_outputIN3c108BFloat16EfEEvNS_27GenericPackedTensorAccessorIKT_Lm4ENS_16DefaultPtrTraitsElEENS5_IS6_Lm4ES8_lEEiiiiiiiiibii,"a",@progbits
	.sectionflags	@""
	.align	4
.nv.constant0._ZN2at6native49_GLOBAL__N__09e94e3a_16_AveragePool3d_cu_a8eae74c29avg_pool3d_cuda_update_outputIN3c108BFloat16EfEEvNS_27GenericPackedTensorAccessorIKT_Lm4ENS_16DefaultPtrTraitsElEENS5_IS6_Lm4ES8_lEEiiiiiiiiibii:
	.zero		1088


//--------------------- .nv.constant0._ZN2at6native49_GLOBAL__N__09e94e3a_16_AveragePool3d_cu_a8eae74c29avg_pool3d_cuda_update_outputILi7EN3c108BFloat16EfEEvNS_27GenericPackedTensorAccessorIKT0_Lm4ENS_16DefaultPtrTraitsElEENS5_IS6_Lm4ES8_lEEiiiiiiiibii --------------------------
	.section	.nv.constant0._ZN2at6native49_GLOBAL__N__09e94e3a_16_AveragePool3d_cu_a8eae74c29avg_pool3d_cuda_update_outputILi7EN3c108BFloat16EfEEvNS_27GenericPackedTensorAccessorIKT0_Lm4ENS_16DefaultPtrTraitsElEENS5_IS6_Lm4ES8_lEEiiiiiiiibii,"a",@progbits
	.sectionflags	@""
	.align	4
.nv.constant0._ZN2at6native49_GLOBAL__N__09e94e3a_16_AveragePool3d_cu_a8eae74c29avg_pool3d_cuda_update_outputILi7EN3c108BFloat16EfEEvNS_27GenericPackedTensorAccessorIKT0_Lm4ENS_16DefaultPtrTraitsElEENS5_IS6_Lm4ES8_lEEiiiiiiiibii:
	.zero		1084


//--------------------- .nv.constant0._ZN2at6native49_GLOBAL__N__09e94e3a_16_AveragePool3d_cu_a8eae74c29avg_pool3d_cuda_update_outputILi6EN3c108BFloat16EfEEvNS_27GenericPackedTensorAccessorIKT0_Lm4ENS_16DefaultPtrTraitsElEENS5_IS6_Lm4ES8_lEEiiiiiiiibii --------------------------
	.section	.nv.constant0._ZN2at6native49_GLOBAL__N__09e94e3a_16_AveragePool3d_cu_a8eae74c29avg_pool3d_cuda_update_outputILi6EN3c108BFloat16EfEEvNS_27GenericPackedTensorAccessorIKT0_Lm4ENS_16DefaultPtrTraitsElEENS5_IS6_Lm4ES8_lEEiiiiiiiibii,"a",@progbits
	.sectionflags	@""
	.align	4
.nv.constant0._ZN2at6native49_GLOBAL__N__09e94e3a_16_AveragePool3d_cu_a8eae74c29avg_pool3d_cuda_update_outputILi6EN3c108BFloat16EfEEvNS_27GenericPackedTensorAccessorIKT0_Lm4ENS_16DefaultPtrTraitsElEENS5_IS6_Lm4ES8_lEEiiiiiiiibii:
	.zero		1084


//--------------------- .nv.constant0._ZN2at6native49_GLOBAL__N__09e94e3a_16_AveragePool3d_cu_a8eae74c29avg_pool3d_cuda_update_outputILi5EN3c108BFloat16EfEEvNS_27GenericPackedTensorAccessorIKT0_Lm4ENS_16DefaultPtrTraitsElEENS5_IS6_Lm4ES8_lEEiiiiiiiibii --------------------------
	.section	.nv.constant0._ZN2at6native49_GLOBAL__N__09e94e3a_16_AveragePool3d_cu_a8eae74c29avg_pool3d_cuda_update_outputILi5EN3c108BFloat16EfEEvNS_27GenericPackedTensorAccessorIKT0_Lm4ENS_16DefaultPtrTraitsElEENS5_IS6_Lm4ES8_lEEiiiiiiiibii,"a",@progbits
	.sectionflags	@""
	.align	4
.nv.constant0._ZN2at6native49_GLOBAL__N__09e94e3a_16_AveragePool3d_cu_a8eae74c29avg_pool3d_cuda_update_outputILi5EN3c108BFloat16EfEEvNS_27GenericPackedTensorAccessorIKT0_Lm4ENS_16DefaultPtrTraitsElEENS5_IS6_Lm4ES8_lEEiiiiiiiibii:
	.zero		1084


//--------------------- .nv.constant0._ZN2at6native49_GLOBAL__N__09e94e3a_16_AveragePool3d_cu_a8eae74c29avg_pool3d_cuda_update_outputILi4EN3c108BFloat16EfEEvNS_27GenericPackedTensorAccessorIKT0_Lm4ENS_16DefaultPtrTraitsElEENS5_IS6_Lm4ES8_lEEiiiiiiiibii --------------------------
	.section	.nv.constant0._ZN2at6native49_GLOBAL__N__09e94e3a_16_AveragePool3d_cu_a8eae74c29avg_pool3d_cuda_update_outputILi4EN3c108BFloat16EfEEvNS_27GenericPackedTensorAccessorIKT0_Lm4ENS_16DefaultPtrTraitsElEENS5_IS6_Lm4ES8_lEEiiiiiiiibii,"a",@progbits
	.sectionflags	@""
	.align	4
.nv.constant0._ZN2at6native49_GLOBAL__N__09e94e3a_16_AveragePool3d_cu_a8eae74c29avg_pool3d_cuda_update_outputILi4EN3c108BFloat16EfEEvNS_27GenericPackedTensorAccessorIKT0_Lm4ENS_16DefaultPtrTraitsElEENS5_IS6_Lm4ES8_lEEiiiiiiiibii:
	.zero		1084


//--------------------- .nv.constant0._ZN2at6native49_GLOBAL__N__09e94e3a_16_AveragePool3d_cu_a8eae74c29avg_pool3d_cuda_update_outputILi3EN3c108BFloat16EfEEvNS_27GenericPackedTensorAccessorIKT0_Lm4ENS_16DefaultPtrTraitsElEENS5_IS6_Lm4ES8_lEEiiiiiiiibii --------------------------
	.section	.nv.constant0._ZN2at6native49_GLOBAL__N__09e94e3a_16_AveragePool3d_cu_a8eae74c29avg_pool3d_cuda_update_outputILi3EN3c108BFloat16EfEEvNS_27GenericPackedTensorAccessorIKT0_Lm4ENS_16DefaultPtrTraitsElEENS5_IS6_Lm4ES8_lEEiiiiiiiibii,"a",@progbits
	.sectionflags	@""
	.align	4
.nv.constant0._ZN2at6native49_GLOBAL__N__09e94e3a_16_AveragePool3d_cu_a8eae74c29avg_pool3d_cuda_update_outputILi3EN3c108BFloat16EfEEvNS_27GenericPackedTensorAccessorIKT0_Lm4ENS_16DefaultPtrTraitsElEENS5_IS6_Lm4ES8_lEEiiiiiiiibii:
	.zero		1084


//--------------------- .nv.constant0._ZN2at6native49_GLOBAL__N__09e94e3a_16_AveragePool3d_cu_a8eae74c29avg_pool3d_cuda_update_outputILi2EN3c108BFloat16EfEEvNS_27GenericPackedTensorAccessorIKT0_Lm4ENS_16DefaultPtrTraitsElEENS5_IS6_Lm4ES8_lEEiiiiiiiibii --------------------------
	.section	.nv.constant0._ZN2at6native49_GLOBAL__N__09e94e3a_16_AveragePool3d_cu_a8eae74c29avg_pool3d_cuda_update_outputILi2EN3c108BFloat16EfEEvNS_27GenericPackedTensorAccessorIKT0_Lm4ENS_16DefaultPtrTraitsElEENS5_IS6_Lm4ES8_lEEiiiiiiiibii,"a",@progbits
	.sectionflags	@""
	.align	4
.nv.constant0._ZN2at6native49_GLOBAL__N__09e94e3a_16_AveragePool3d_cu_a8eae74c29avg_pool3d_cuda_update_outputILi2EN3c108BFloat16EfEEvNS_27GenericPackedTensorAccessorIKT0_Lm4ENS_16DefaultPtrTraitsElEENS5_IS6_Lm4ES8_lEEiiiiiiiibii:
	.zero		1084


//--------------------- .nv.constant0._ZN2at6native49_GLOBAL__N__09e94e3a_16_AveragePool3d_cu_a8eae74c29avg_pool3d_cuda_update_outputILi1EN3c108BFloat16EfEEvNS_27GenericPackedTensorAccessorIKT0_Lm4ENS_16DefaultPtrTraitsElEENS5_IS6_Lm4ES8_lEEiiiiiiiibii --------------------------
	.section	.nv.constant0._ZN2at6native49_GLOBAL__N__09e94e3a_16_AveragePool3d_cu_a8eae74c29avg_pool3d_cuda_update_outputILi1EN3c108BFloat16EfEEvNS_27GenericPackedTensorAccessorIKT0_Lm4ENS_16DefaultPtrTraitsElEENS5_IS6_Lm4ES8_lEEiiiiiiiibii,"a",@progbits
	.sectionflags	@""
	.align	4
.nv.constant0._ZN2at6native49_GLOBAL__N__09e94e3a_16_AveragePool3d_cu_a8eae74c29avg_pool3d_cuda_update_outputILi1EN3c108BFloat16EfEEvNS_27GenericPackedTensorAccessorIKT0_Lm4ENS_16DefaultPtrTraitsElEENS5_IS6_Lm4ES8_lEEiiiiiiiibii:
	.zero		1084


//--------------------- .nv.constant0._ZN2at6native49_GLOBAL__N__09e94e3a_16_AveragePool3d_cu_a8eae74c29avg_pool3d_cuda_update_outputIN3c104HalfEfEEvNS_27GenericPackedTensorAccessorIKT_Lm4ENS_16DefaultPtrTraitsElEENS5_IS6_Lm4ES8_lEEiiiiiiiiibii --------------------------
	.section	.nv.constant0._ZN2at6native49_GLOBAL__N__09e94e3a_16_AveragePool3d_cu_a8eae74c29avg_pool3d_cuda_update_outputIN3c104HalfEfEEvNS_27GenericPackedTensorAccessorIKT_Lm4ENS_16DefaultPtrTraitsElEENS5_IS6_Lm4ES8_lEEiiiiiiiiibii,"a",@progbits
	.sectionflags	@""
	.align	4
.nv.constant0._ZN2at6native49_GLOBAL__N__09e94e3a_16_AveragePool3d_cu_a8eae74c29avg_pool3d_cuda_update_outputIN3c104HalfEfEEvNS_27GenericPackedTensorAccessorIKT_Lm4ENS_16DefaultPtrTraitsElEENS5_IS6_Lm4ES8_lEEiiiiiiiiibii:
	.zero		1088


//--------------------- .nv.constant0._ZN2at6native49_GLOBAL__N__09e94e3a_16_AveragePool3d_cu_a8eae74c29avg_pool3d_cuda_update_outputILi7EN3c104HalfEfEEvNS_27GenericPackedTensorAccessorIKT0_Lm4ENS_16DefaultPtrTraitsElEENS5_IS6_Lm4ES8_lEEiiiiiiiibii --------------------------
	.section	.nv.constant0._ZN2at6native49_GLOBAL__N__09e94e3a_16_AveragePool3d_cu_a8eae74c29avg_pool3d_cuda_update_outputILi7EN3c104HalfEfEEvNS_27GenericPackedTensorAccessorIKT0_Lm4ENS_16DefaultPtrTraitsElEENS5_IS6_Lm4ES8_lEEiiiiiiiibii,"a",@progbits
	.sectionflags	@""
	.align	4
.nv.constant0._ZN2at6native49_GLOBAL__N__09e94e3a_16_AveragePool3d_cu_a8eae74c29avg_pool3d_cuda_update_outputILi7EN3c104HalfEfEEvNS_27GenericPackedTensorAccessorIKT0_Lm4ENS_16DefaultPtrTraitsElEENS5_IS6_Lm4ES8_lEEiiiiiiiibii:
	.zero		1084


//--------------------- .nv.constant0._ZN2at6native49_GLOBAL__N__09e94e3a_16_AveragePool3d_cu_a8eae74c29avg_pool3d_cuda_update_outputILi6EN3c104HalfEfEEvNS_27GenericPackedTensorAccessorIKT0_Lm4ENS_16DefaultPtrTraitsElEENS5_IS6_Lm4ES8_lEEiiiiiiiibii --------------------------
	.section	.nv.constant0._ZN2at6native49_GLOBAL__N__09e94e3a_16_AveragePool3d_cu_a8eae74c29avg_pool3d_cuda_update_outputILi6EN3c104HalfEfEEvNS_27GenericPackedTensorAccessorIKT0_Lm4ENS_16DefaultPtrTraitsElEENS5_IS6_Lm4ES8_lEEiiiiiiiibii,"a",@progbits
	.sectionflags	@""
	.align	4
.nv.constant0._ZN2at6native49_GLOBAL__N__09e94e3a_16_AveragePool3d_cu_a8eae74c29avg_pool3d_cuda_update_outputILi6EN3c104HalfEfEEvNS_27GenericPackedTensorAccessorIKT0_Lm4ENS_16DefaultPtrTraitsElEENS5_IS6_Lm4ES8_lEEiiiiiiiibii:
	.zero		1084


//--------------------- .nv.constant0._ZN2at6native49_GLOBAL__N__09e94e3a_16_AveragePool3d_cu_a8eae74c29avg_pool3d_cuda_update_outputILi5EN3c104HalfEfEEvNS_27GenericPackedTensorAccessorIKT0_Lm4ENS_16DefaultPtrTraitsElEENS5_IS6_Lm4ES8_lEEiiiiiiiibii --------------------------
	.section	.nv.constant0._ZN2at6native49_GLOBAL__N__09e94e3a_16_AveragePool3d_cu_a8eae74c29avg_pool3d_cuda_update_outputILi5EN3c104HalfEfEEvNS_27GenericPackedTensorAccessorIKT0_Lm4ENS_16DefaultPtrTraitsElEENS5_IS6_Lm4ES8_lEEiiiiiiiibii,"a",@progbits
	.sectionflags	@""
	.align	4
.nv.constant0._ZN2at6native49_GLOBAL__N__09e94e3a_16_AveragePool3d_cu_a8eae74c29avg_pool3d_cuda_update_outputILi5EN3c104HalfEfEEvNS_27GenericPackedTensorAccessorIKT0_Lm4ENS_16DefaultPtrTraitsElEENS5_IS6_Lm4ES8_lEEiiiiiiiibii:
	.zero		1084


//--------------------- .nv.constant0._ZN2at6native49_GLOBAL__N__09e94e3a_16_AveragePool3d_cu_a8eae74c29avg_pool3d_cuda_update_outputILi4EN3c104HalfEfEEvNS_27GenericPackedTensorAccessorIKT0_Lm4ENS_16DefaultPtrTraitsElEENS5_IS6_Lm4ES8_lEEiiiiiiiibii --------------------------
	.section	.nv.constant0._ZN2at6native49_GLOBAL__N__09e94e3a_16_AveragePool3d_cu_a8eae74c29avg_pool3d_cuda_update_outputILi4EN3c104HalfEfEEvNS_27GenericPackedTensorAccessorIKT0_Lm4ENS_16DefaultPtrTraitsElEENS5_IS6_Lm4ES8_lEEiiiiiiiibii,"a",@progbits
	.sectionflags	@""
	.align	4
.nv.constant0._ZN2at6native49_GLOBAL__N__09e94e3a_16_AveragePool3d_cu_a8eae74c29avg_pool3d_cuda_update_outputILi4EN3c104HalfEfEEvNS_27GenericPackedTensorAccessorIKT0_Lm4ENS_16DefaultPtrTraitsElEENS5_IS6_Lm4ES8_lEEiiiiiiiibii:
	.zero		1084


//--------------------- .nv.constant0._ZN2at6native49_GLOBAL__N__09e94e3a_16_AveragePool3d_cu_a8eae74c29avg_pool3d_cuda_update_outputILi3EN3c104HalfEfEEvNS_27GenericPackedTensorAccessorIKT0_Lm4ENS_16DefaultPtrTraitsElEENS5_IS6_Lm4ES8_lEEiiiiiiiibii --------------------------
	.section	.nv.constant0._ZN2at6native49_GLOBAL__N__09e94e3a_16_AveragePool3d_cu_a8eae74c29avg_pool3d_cuda_update_outputILi3EN3c104HalfEfEEvNS_27GenericPackedTensorAccessorIKT0_Lm4ENS_16DefaultPtrTraitsElEENS5_IS6_Lm4ES8_lEEiiiiiiiibii,"a",@progbits
	.sectionflags	@""
	.align	4
.nv.constant0._ZN2at6native49_GLOBAL__N__09e94e3a_16_AveragePool3d_cu_a8eae74c29avg_pool3d_cuda_update_outputILi3EN3c104HalfEfEEvNS_27GenericPackedTensorAccessorIKT0_Lm4ENS_16DefaultPtrTraitsElEENS5_IS6_Lm4ES8_lEEiiiiiiiibii:
	.zero		1084


//--------------------- .nv.constant0._ZN2at6native49_GLOBAL__N__09e94e3a_16_AveragePool3d_cu_a8eae74c29avg_pool3d_cuda_update_outputILi2EN3c104HalfEfEEvNS_27GenericPackedTensorAccessorIKT0_Lm4ENS_16DefaultPtrTraitsElEENS5_IS6_Lm4ES8_lEEiiiiiiiibii --------------------------
	.section	.nv.constant0._ZN2at6native49_GLOBAL__N__09e94e3a_16_AveragePool3d_cu_a8eae74c29avg_pool3d_cuda_update_outputILi2EN3c104HalfEfEEvNS_27GenericPackedTensorAccessorIKT0_Lm4ENS_16DefaultPtrTraitsElEENS5_IS6_Lm4ES8_lEEiiiiiiiibii,"a",@progbits
	.sectionflags	@""
	.align	4
.nv.constant0._ZN2at6native49_GLOBAL__N__09e94e3a_16_AveragePool3d_cu_a8eae74c29avg_pool3d_cuda_update_outputILi2EN3c104HalfEfEEvNS_27GenericPackedTensorAccessorIKT0_Lm4ENS_16DefaultPtrTraitsElEENS5_IS6_Lm4ES8_lEEiiiiiiiibii:
	.zero		1084


//--------------------- .nv.constant0._ZN2at6native49_GLOBAL__N__09e94e3a_16_AveragePool3d_cu_a8eae74c29avg_pool3d_cuda_update_outputILi1EN3c104HalfEfEEvNS_27GenericPackedTensorAccessorIKT0_Lm4ENS_16DefaultPtrTraitsElEENS5_IS6_Lm4ES8_lEEiiiiiiiibii --------------------------
	.section	.nv.constant0._ZN2at6native49_GLOBAL__N__09e94e3a_16_AveragePool3d_cu_a8eae74c29avg_pool3d_cuda_update_outputILi1EN3c104HalfEfEEvNS_27GenericPackedTensorAccessorIKT0_Lm4ENS_16DefaultPtrTraitsElEENS5_IS6_Lm4ES8_lEEiiiiiiiibii,"a",@progbits
	.sectionflags	@""
	.align	4
.nv.constant0._ZN2at6native49_GLOBAL__N__09e94e3a_16_AveragePool3d_cu_a8eae74c29avg_pool3d_cuda_update_outputILi1EN3c104HalfEfEEvNS_27GenericPackedTensorAccessorIKT0_Lm4ENS_16DefaultPtrTraitsElEENS5_IS6_Lm4ES8_lEEiiiiiiiibii:
	.zero		1084


//--------------------- .nv.constant0._ZN2at6native49_GLOBAL__N__09e94e3a_16_AveragePool3d_cu_a8eae74c29avg_pool3d_cuda_update_outputIffEEvNS_27GenericPackedTensorAccessorIKT_Lm4ENS_16DefaultPtrTraitsElEENS3_IS4_Lm4ES6_lEEiiiiiiiiibii --------------------------
	.section	.nv.constant0._ZN2at6native49_GLOBAL__N__09e94e3a_16_AveragePool3d_cu_a8eae74c29avg_pool3d_cuda_update_outputIffEEvNS_27GenericPackedTensorAccessorIKT_Lm4ENS_16DefaultPtrTraitsElEENS3_IS4_Lm4ES6_lEEiiiiiiiiibii,"a",@progbits
	.sectionflags	@""
	.align	4
.nv.constant0._ZN2at6native49_GLOBAL__N__09e94e3a_16_AveragePool3d_cu_a8eae74c29avg_pool3d_cuda_update_outputIffEEvNS_27GenericPackedTensorAccessorIKT_Lm4ENS_16DefaultPtrTraitsElEENS3_IS4_Lm4ES6_lEEiiiiiiiiibii:
	.zero		1088


//--------------------- .nv.constant0._ZN2at6native49_GLOBAL__N__09e94e3a_16_AveragePool3d_cu_a8eae74c29avg_pool3d_cuda_update_outputILi7EffEEvNS_27GenericPackedTensorAccessorIKT0_Lm4ENS_16DefaultPtrTraitsElEENS3_IS4_Lm4ES6_lEEiiiiiiiibii --------------------------
	.section	.nv.constant0._ZN2at6native49_GLOBAL__N__09e94e3a_16_AveragePool3d_cu_a8eae74c29avg_pool3d_cuda_update_outputILi7EffEEvNS_27GenericPackedTensorAccessorIKT0_Lm4ENS_16DefaultPtrTraitsElEENS3_IS4_Lm4ES6_lEEiiiiiiiibii,"a",@progbits
	.sectionflags	@""
	.align	4
.nv.constant0._ZN2at6native49_GLOBAL__N__09e94e3a_16_AveragePool3d_cu_a8eae74c29avg_pool3d_cuda_update_outputILi7EffEEvNS_27GenericPackedTensorAccessorIKT0_Lm4ENS_16DefaultPtrTraitsElEENS3_IS4_Lm4ES6_lEEiiiiiiiibii:
	.zero		1084


//--------------------- .nv.constant0._ZN2at6native49_GLOBAL__N__09e94e3a_16_AveragePool3d_cu_a8eae74c29avg_pool3d_cuda_update_outputILi6EffEEvNS_27GenericPackedTensorAccessorIKT0_Lm4ENS_16DefaultPtrTraitsElEENS3_IS4_Lm4ES6_lEEiiiiiiiibii --------------------------
	.section	.nv.constant0._ZN2at6native49_GLOBAL__N__09e94e3a_16_AveragePool3d_cu_a8eae74c29avg_pool3d_cuda_update_outputILi6EffEEvNS_27GenericPackedTensorAccessorIKT0_Lm4ENS_16DefaultPtrTraitsElEENS3_IS4_Lm4ES6_lEEiiiiiiiibii,"a",@progbits
	.sectionflags	@""
	.align	4
.nv.constant0._ZN2at6native49_GLOBAL__N__09e94e3a_16_AveragePool3d_cu_a8eae74c29avg_pool3d_cuda_update_outputILi6EffEEvNS_27GenericPackedTensorAccessorIKT0_Lm4ENS_16DefaultPtrTraitsElEENS3_IS4_Lm4ES6_lEEiiiiiiiibii:
	.zero		1084


//--------------------- .nv.constant0._ZN2at6native49_GLOBAL__N__09e94e3a_16_AveragePool3d_cu_a8eae74c29avg_pool3d_cuda_update_outputILi5EffEEvNS_27GenericPackedTensorAccessorIKT0_Lm4ENS_16DefaultPtrTraitsElEENS3_IS4_Lm4ES6_lEEiiiiiiiibii --------------------------
	.section	.nv.constant0._ZN2at6native49_GLOBAL__N__09e94e3a_16_AveragePool3d_cu_a8eae74c29avg_pool3d_cuda_update_outputILi5EffEEvNS_27GenericPackedTensorAccessorIKT0_Lm4ENS_16DefaultPtrTraitsElEENS3_IS4_Lm4ES6_lEEiiiiiiiibii,"a",@progbits
	.sectionflags	@""
	.align	4
.nv.constant0._ZN2at6native49_GLOBAL__N__09e94e3a_16_AveragePool3d_cu_a8eae74c29avg_pool3d_cuda_update_outputILi5EffEEvNS_27GenericPackedTensorAccessorIKT0_Lm4ENS_16DefaultPtrTraitsElEENS3_IS4_Lm4ES6_lEEiiiiiiiibii:
	.zero		1084


//--------------------- .nv.constant0._ZN2at6native49_GLOBAL__N__09e94e3a_16_AveragePool3d_cu_a8eae74c29avg_pool3d_cuda_update_outputILi4EffEEvNS_27GenericPackedTensorAccessorIKT0_Lm4ENS_16DefaultPtrTraitsElEENS3_IS4_Lm4ES6_lEEiiiiiiiibii --------------------------
	.section	.nv.constant0._ZN2at6native49_GLOBAL__N__09e94e3a_16_AveragePool3d_cu_a8eae74c29avg_pool3d_cuda_update_outputILi4EffEEvNS_27GenericPackedTensorAccessorIKT0_Lm4ENS_16DefaultPtrTraitsElEENS3_IS4_Lm4ES6_lEEiiiiiiiibii,"a",@progbits
	.sectionflags	@""
	.align	4
.nv.constant0._ZN2at6native49_GLOBAL__N__09e94e3a_16_AveragePool3d_cu_a8eae74c29avg_pool3d_cuda_update_outputILi4EffEEvNS_27GenericPackedTensorAccessorIKT0_Lm4ENS_16DefaultPtrTraitsElEENS3_IS4_Lm4ES6_lEEiiiiiiiibii:
	.zero		1084


//--------------------- .nv.constant0._ZN2at6native49_GLOBAL__N__09e94e3a_16_AveragePool3d_cu_a8eae74c29avg_pool3d_cuda_update_outputILi3EffEEvNS_27GenericPackedTensorAccessorIKT0_Lm4ENS_16DefaultPtrTraitsElEENS3_IS4_Lm4ES6_lEEiiiiiiiibii --------------------------
	.section	.nv.constant0._ZN2at6native49_GLOBAL__N__09e94e3a_16_AveragePool3d_cu_a8eae74c29avg_pool3d_cuda_update_outputILi3EffEEvNS_27GenericPackedTensorAccessorIKT0_Lm4ENS_16DefaultPtrTraitsElEENS3_IS4_Lm4ES6_lEEiiiiiiiibii,"a",@progbits
	.sectionflags	@""
	.align	4
.nv.constant0._ZN2at6native49_GLOBAL__N__09e94e3a_16_AveragePool3d_cu_a8eae74c29avg_pool3d_cuda_update_outputILi3EffEEvNS_27GenericPackedTensorAccessorIKT0_Lm4ENS_16DefaultPtrTraitsElEENS3_IS4_Lm4ES6_lEEiiiiiiiibii:
	.zero		1084


//--------------------- .nv.constant0._ZN2at6native49_GLOBAL__N__09e94e3a_16_AveragePool3d_cu_a8eae74c29avg_pool3d_cuda_update_outputILi2EffEEvNS_27GenericPackedTensorAccessorIKT0_Lm4ENS_16DefaultPtrTraitsElEENS3_IS4_Lm4ES6_lEEiiiiiiiibii --------------------------
	.section	.nv.constant0._ZN2at6native49_GLOBAL__N__09e94e3a_16_AveragePool3d_cu_a8eae74c29avg_pool3d_cuda_update_outputILi2EffEEvNS_27GenericPackedTensorAccessorIKT0_Lm4ENS_16DefaultPtrTraitsElEENS3_IS4_Lm4ES6_lEEiiiiiiiibii,"a",@progbits
	.sectionflags	@""
	.align	4
.nv.constant0._ZN2at6native49_GLOBAL__N__09e94e3a_16_AveragePool3d_cu_a8eae74c29avg_pool3d_cuda_update_outputILi2EffEEvNS_27GenericPackedTensorAccessorIKT0_Lm4ENS_16DefaultPtrTraitsElEENS3_IS4_Lm4ES6_lEEiiiiiiiibii:
	.zero		1084


//--------------------- .nv.constant0._ZN2at6native49_GLOBAL__N__09e94e3a_16_AveragePool3d_cu_a8eae74c29avg_pool3d_cuda_update_outputILi1EffEEvNS_27GenericPackedTensorAccessorIKT0_Lm4ENS_16DefaultPtrTraitsElEENS3_IS4_Lm4ES6_lEEiiiiiiiibii --------------------------
	.section	.nv.constant0._ZN2at6native49_GLOBAL__N__09e94e3a_16_AveragePool3d_cu_a8eae74c29avg_pool3d_cuda_update_outputILi1EffEEvNS_27GenericPackedTensorAccessorIKT0_Lm4ENS_16DefaultPtrTraitsElEENS3_IS4_Lm4ES6_lEEiiiiiiiibii,"a",@progbits
	.sectionflags	@""
	.align	4
.nv.constant0._ZN2at6native49_GLOBAL__N__09e94e3a_16_AveragePool3d_cu_a8eae74c29avg_pool3d_cuda_update_outputILi1EffEEvNS_27GenericPackedTensorAccessorIKT0_Lm4ENS_16DefaultPtrTraitsElEENS3_IS4_Lm4ES6_lEEiiiiiiiibii:
	.zero		1084


//--------------------- .nv.constant0._ZN2at6native49_GLOBAL__N__09e94e3a_16_AveragePool3d_cu_a8eae74c29avg_pool3d_cuda_update_outputIddEEvNS_27GenericPackedTensorAccessorIKT_Lm4ENS_16DefaultPtrTraitsElEENS3_IS4_Lm4ES6_lEEiiiiiiiiibii --------------------------
	.section	.nv.constant0._ZN2at6native49_GLOBAL__N__09e94e3a_16_AveragePool3d_cu_a8eae74c29avg_pool3d_cuda_update_outputIddEEvNS_27GenericPackedTensorAccessorIKT_Lm4ENS_16DefaultPtrTraitsElEENS3_IS4_Lm4ES6_lEEiiiiiiiiibii,"a",@progbits
	.sectionflags	@""
	.align	4
.nv.constant0._ZN2at6native49_GLOBAL__N__09e94e3a_16_AveragePool3d_cu_a8eae74c29avg_pool3d_cuda_update_outputIddEEvNS_27GenericPackedTensorAccessorIKT_Lm4ENS_16DefaultPtrTraitsElEENS3_IS4_Lm4ES6_lEEiiiiiiiiibii:
	.zero		1088


//--------------------- .nv.constant0._ZN2at6native49_GLOBAL__N__09e94e3a_16_AveragePool3d_cu_a8eae74c29avg_pool3d_cuda_update_outputILi7EddEEvNS_27GenericPackedTensorAccessorIKT0_Lm4ENS_16DefaultPtrTraitsElEENS3_IS4_Lm4ES6_lEEiiiiiiiibii --------------------------
	.section	.nv.constant0._ZN2at6native49_GLOBAL__N__09e94e3a_16_AveragePool3d_cu_a8eae74c29avg_pool3d_cuda_update_outputILi7EddEEvNS_27GenericPackedTensorAccessorIKT0_Lm4ENS_16DefaultPtrTraitsElEENS3_IS4_Lm4ES6_lEEiiiiiiiibii,"a",@progbits
	.sectionflags	@""
	.align	4
.nv.constant0._ZN2at6native49_GLOBAL__N__09e94e3a_16_AveragePool3d_cu_a8eae74c29avg_pool3d_cuda_update_outputILi7EddEEvNS_27GenericPackedTensorAccessorIKT0_Lm4ENS_16DefaultPtrTraitsElEENS3_IS4_Lm4ES6_lEEiiiiiiiibii:
	.zero		1084


//--------------------- .nv.constant0._ZN2at6native49_GLOBAL__N__09e94e3a_16_AveragePool3d_cu_a8eae74c29avg_pool3d_cuda_update_outputILi6EddEEvNS_27GenericPackedTensorAccessorIKT0_Lm4ENS_16DefaultPtrTraitsElEENS3_IS4_Lm4ES6_lEEiiiiiiiibii --------------------------
	.section	.nv.constant0._ZN2at6native49_GLOBAL__N__09e94e3a_16_AveragePool3d_cu_a8eae74c29avg_pool3d_cuda_update_outputILi6EddEEvNS_27GenericPackedTensorAccessorIKT0_Lm4ENS_16DefaultPtrTraitsElEENS3_IS4_Lm4ES6_lEEiiiiiiiibii,"a",@progbits
	.sectionflags	@""
	.align	4
.nv.constant0._ZN2at6native49_GLOBAL__N__09e94e3a_16_AveragePool3d_cu_a8eae74c29avg_pool3d_cuda_update_outputILi6EddEEvNS_27GenericPackedTensorAccessorIKT0_Lm4ENS_16DefaultPtrTraitsElEENS3_IS4_Lm4ES6_lEEiiiiiiiibii:
	.zero		1084


//--------------------- .nv.constant0._ZN2at6native49_GLOBAL__N__09e94e3a_16_AveragePool3d_cu_a8eae74c29avg_pool3d_cuda_update_outputILi5EddEEvNS_27GenericPackedTensorAccessorIKT0_Lm4ENS_16DefaultPtrTraitsElEENS3_IS4_Lm4ES6_lEEiiiiiiiibii --------------------------
	.section	.nv.constant0._ZN2at6native49_GLOBAL__N__09e94e3a_16_AveragePool3d_cu_a8eae74c29avg_pool3d_cuda_update_outputILi5EddEEvNS_27GenericPackedTensorAccessorIKT0_Lm4ENS_16DefaultPtrTraitsElEENS3_IS4_Lm4ES6_lEEiiiiiiiibii,"a",@progbits
	.sectionflags	@""
	.align	4
.nv.constant0._ZN2at6native49_GLOBAL__N__09e94e3a_16_AveragePool3d_cu_a8eae74c29avg_pool3d_cuda_update_outputILi5EddEEvNS_27GenericPackedTensorAccessorIKT0_Lm4ENS_16DefaultPtrTraitsElEENS3_IS4_Lm4ES6_lEEiiiiiiiibii:
	.zero		1084


//--------------------- .nv.constant0._ZN2at6native49_GLOBAL__N__09e94e3a_16_AveragePool3d_cu_a8eae74c29avg_pool3d_cuda_update_outputILi4EddEEvNS_27GenericPackedTensorAccessorIKT0_Lm4ENS_16DefaultPtrTraitsElEENS3_IS4_Lm4ES6_lEEiiiiiiiibii --------------------------
	.section	.nv.constant0._ZN2at6native49_GLOBAL__N__09e94e3a_16_AveragePool3d_cu_a8eae74c29avg_pool3d_cuda_update_outputILi4EddEEvNS_27GenericPackedTensorAccessorIKT0_Lm4ENS_16DefaultPtrTraitsElEENS3_IS4_Lm4ES6_lEEiiiiiiiibii,"a",@progbits
	.sectionflags	@""
	.align	4
.nv.constant0._ZN2at6native49_GLOBAL__N__09e94e3a_16_AveragePool3d_cu_a8eae74c29avg_pool3d_cuda_update_outputILi4EddEEvNS_27GenericPackedTensorAccessorIKT0_Lm4ENS_16DefaultPtrTraitsElEENS3_IS4_Lm4ES6_lEEiiiiiiiibii:
	.zero		1084


//--------------------- .nv.constant0._ZN2at6native49_GLOBAL__N__09e94e3a_16_AveragePool3d_cu_a8eae74c29avg_pool3d_cuda_update_outputILi3EddEEvNS_27GenericPackedTensorAccessorIKT0_Lm4ENS_16DefaultPtrTraitsElEENS3_IS4_Lm4ES6_lEEiiiiiiiibii --------------------------
	.section	.nv.constant0._ZN2at6native49_GLOBAL__N__09e94e3a_16_AveragePool3d_cu_a8eae74c29avg_pool3d_cuda_update_outputILi3EddEEvNS_27GenericPackedTensorAccessorIKT0_Lm4ENS_16DefaultPtrTraitsElEENS3_IS4_Lm4ES6_lEEiiiiiiiibii,"a",@progbits
	.sectionflags	@""
	.align	4
.nv.constant0._ZN2at6native49_GLOBAL__N__09e94e3a_16_AveragePool3d_cu_a8eae74c29avg_pool3d_cuda_update_outputILi3EddEEvNS_27GenericPackedTensorAccessorIKT0_Lm4ENS_16DefaultPtrTraitsElEENS3_IS4_Lm4ES6_lEEiiiiiiiibii:
	.zero		1084


//--------------------- .nv.constant0._ZN2at6native49_GLOBAL__N__09e94e3a_16_AveragePool3d_cu_a8eae74c29avg_pool3d_cuda_update_outputILi2EddEEvNS_27GenericPackedTensorAccessorIKT0_Lm4ENS_16DefaultPtrTraitsElEENS3_IS4_Lm4ES6_lEEiiiiiiiibii --------------------------
	.section	.nv.constant0._ZN2at6native49_GLOBAL__N__09e94e3a_16_AveragePool3d_cu_a8eae74c29avg_pool3d_cuda_update_outputILi2EddEEvNS_27GenericPackedTensorAccessorIKT0_Lm4ENS_16DefaultPtrTraitsElEENS3_IS4_Lm4ES6_lEEiiiiiiiibii,"a",@progbits
	.sectionflags	@""
	.align	4
.nv.constant0._ZN2at6native49_GLOBAL__N__09e94e3a_16_AveragePool3d_cu_a8eae74c29avg_pool3d_cuda_update_outputILi2EddEEvNS_27GenericPackedTensorAccessorIKT0_Lm4ENS_16DefaultPtrTraitsElEENS3_IS4_Lm4ES6_lEEiiiiiiiibii:
	.zero		1084


//--------------------- .nv.constant0._ZN2at6native49_GLOBAL__N__09e94e3a_16_AveragePool3d_cu_a8eae74c29avg_pool3d_cuda_update_outputILi1EddEEvNS_27GenericPackedTensorAccessorIKT0_Lm4ENS_16DefaultPtrTraitsElEENS3_IS4_Lm4ES6_lEEiiiiiiiibii --------------------------
	.section	.nv.constant0._ZN2at6native49_GLOBAL__N__09e94e3a_16_AveragePool3d_cu_a8eae74c29avg_pool3d_cuda_update_outputILi1EddEEvNS_27GenericPackedTensorAccessorIKT0_Lm4ENS_16DefaultPtrTraitsElEENS3_IS4_Lm4ES6_lEEiiiiiiiibii,"a",@progbits
	.sectionflags	@""
	.align	4
.nv.constant0._ZN2at6native49_GLOBAL__N__09e94e3a_16_AveragePool3d_cu_a8eae74c29avg_pool3d_cuda_update_outputILi1EddEEvNS_27GenericPackedTensorAccessorIKT0_Lm4ENS_16DefaultPtrTraitsElEENS3_IS4_Lm4ES6_lEEiiiiiiiibii:
	.zero		1084


//--------------------- SYMBOLS --------------------------

	.type		.nv.reservedSmem.offset0,@object
	.size		.nv.reservedSmem.offset0,0x4
